//
// Generated by NVIDIA NVVM Compiler
//
// Compiler Build ID: CL-36424714
// Cuda compilation tools, release 13.0, V13.0.88
// Based on NVVM 20.0.0
//

.version 9.0
.target sm_100
.address_size 64

	// .globl	_Z25blockwise_fp8_gemm_kernelI6__halfEvPKT_PK13__nv_fp8_e4m3PKfPS1_iiiiii
// _ZZ25blockwise_fp8_gemm_kernelI6__halfEvPKT_PK13__nv_fp8_e4m3PKfPS1_iiiiiiE7s_input has been demoted
// _ZZ25blockwise_fp8_gemm_kernelI6__halfEvPKT_PK13__nv_fp8_e4m3PKfPS1_iiiiiiE8s_weight has been demoted
// _ZZ25blockwise_fp8_gemm_kernelI13__nv_bfloat16EvPKT_PK13__nv_fp8_e4m3PKfPS1_iiiiiiE7s_input has been demoted
// _ZZ25blockwise_fp8_gemm_kernelI13__nv_bfloat16EvPKT_PK13__nv_fp8_e4m3PKfPS1_iiiiiiE8s_weight has been demoted
// _ZZ25blockwise_fp8_gemm_kernelIfEvPKT_PK13__nv_fp8_e4m3PKfPS0_iiiiiiE7s_input has been demoted
// _ZZ25blockwise_fp8_gemm_kernelIfEvPKT_PK13__nv_fp8_e4m3PKfPS0_iiiiiiE8s_weight has been demoted
// _ZZ29blockwise_fp8_moe_gemm_kernelI6__half7__half2EvPKT_PK13__nv_fp8_e4m3PKfPKiSB_S9_PS2_iiiiiiiiiE7s_input has been demoted
// _ZZ29blockwise_fp8_moe_gemm_kernelI6__half7__half2EvPKT_PK13__nv_fp8_e4m3PKfPKiSB_S9_PS2_iiiiiiiiiE9s_weights has been demoted
// _ZZ29blockwise_fp8_moe_gemm_kernelI13__nv_bfloat1614__nv_bfloat162EvPKT_PK13__nv_fp8_e4m3PKfPKiSB_S9_PS2_iiiiiiiiiE7s_input has been demoted
// _ZZ29blockwise_fp8_moe_gemm_kernelI13__nv_bfloat1614__nv_bfloat162EvPKT_PK13__nv_fp8_e4m3PKfPKiSB_S9_PS2_iiiiiiiiiE9s_weights has been demoted
// _ZZ40blockwise_fp8_moe_gemm_transposed_kernelI6__half7__half2EvPKT_PK13__nv_fp8_e4m3PKfPKiSB_S9_PS2_iiiiiiiiiE7s_input has been demoted
// _ZZ40blockwise_fp8_moe_gemm_transposed_kernelI6__half7__half2EvPKT_PK13__nv_fp8_e4m3PKfPKiSB_S9_PS2_iiiiiiiiiE9s_weights has been demoted
// _ZZ40blockwise_fp8_moe_gemm_transposed_kernelI13__nv_bfloat1614__nv_bfloat162EvPKT_PK13__nv_fp8_e4m3PKfPKiSB_S9_PS2_iiiiiiiiiE7s_input has been demoted
// _ZZ40blockwise_fp8_moe_gemm_transposed_kernelI13__nv_bfloat1614__nv_bfloat162EvPKT_PK13__nv_fp8_e4m3PKfPKiSB_S9_PS2_iiiiiiiiiE9s_weights has been demoted

.visible .entry _Z25blockwise_fp8_gemm_kernelI6__halfEvPKT_PK13__nv_fp8_e4m3PKfPS1_iiiiii(
	.param .u64 .ptr .align 1 _Z25blockwise_fp8_gemm_kernelI6__halfEvPKT_PK13__nv_fp8_e4m3PKfPS1_iiiiii_param_0,
	.param .u64 .ptr .align 1 _Z25blockwise_fp8_gemm_kernelI6__halfEvPKT_PK13__nv_fp8_e4m3PKfPS1_iiiiii_param_1,
	.param .u64 .ptr .align 1 _Z25blockwise_fp8_gemm_kernelI6__halfEvPKT_PK13__nv_fp8_e4m3PKfPS1_iiiiii_param_2,
	.param .u64 .ptr .align 1 _Z25blockwise_fp8_gemm_kernelI6__halfEvPKT_PK13__nv_fp8_e4m3PKfPS1_iiiiii_param_3,
	.param .u32 _Z25blockwise_fp8_gemm_kernelI6__halfEvPKT_PK13__nv_fp8_e4m3PKfPS1_iiiiii_param_4,
	.param .u32 _Z25blockwise_fp8_gemm_kernelI6__halfEvPKT_PK13__nv_fp8_e4m3PKfPS1_iiiiii_param_5,
	.param .u32 _Z25blockwise_fp8_gemm_kernelI6__halfEvPKT_PK13__nv_fp8_e4m3PKfPS1_iiiiii_param_6,
	.param .u32 _Z25blockwise_fp8_gemm_kernelI6__halfEvPKT_PK13__nv_fp8_e4m3PKfPS1_iiiiii_param_7,
	.param .u32 _Z25blockwise_fp8_gemm_kernelI6__halfEvPKT_PK13__nv_fp8_e4m3PKfPS1_iiiiii_param_8,
	.param .u32 _Z25blockwise_fp8_gemm_kernelI6__halfEvPKT_PK13__nv_fp8_e4m3PKfPS1_iiiiii_param_9
)
{
	.reg .pred 	%p<101>;
	.reg .b16 	%rs<336>;
	.reg .b32 	%r<218>;
	.reg .b32 	%f<872>;
	.reg .b64 	%rd<76>;
	// demoted variable
	.shared .align 2 .b8 _ZZ25blockwise_fp8_gemm_kernelI6__halfEvPKT_PK13__nv_fp8_e4m3PKfPS1_iiiiiiE7s_input[4224];
	// demoted variable
	.shared .align 2 .b8 _ZZ25blockwise_fp8_gemm_kernelI6__halfEvPKT_PK13__nv_fp8_e4m3PKfPS1_iiiiiiE8s_weight[4224];
	ld.param.u64 	%rd10, [_Z25blockwise_fp8_gemm_kernelI6__halfEvPKT_PK13__nv_fp8_e4m3PKfPS1_iiiiii_param_0];
	ld.param.u64 	%rd11, [_Z25blockwise_fp8_gemm_kernelI6__halfEvPKT_PK13__nv_fp8_e4m3PKfPS1_iiiiii_param_1];
	ld.param.u64 	%rd12, [_Z25blockwise_fp8_gemm_kernelI6__halfEvPKT_PK13__nv_fp8_e4m3PKfPS1_iiiiii_param_2];
	ld.param.u64 	%rd13, [_Z25blockwise_fp8_gemm_kernelI6__halfEvPKT_PK13__nv_fp8_e4m3PKfPS1_iiiiii_param_3];
	ld.param.u32 	%r98, [_Z25blockwise_fp8_gemm_kernelI6__halfEvPKT_PK13__nv_fp8_e4m3PKfPS1_iiiiii_param_4];
	ld.param.u32 	%r99, [_Z25blockwise_fp8_gemm_kernelI6__halfEvPKT_PK13__nv_fp8_e4m3PKfPS1_iiiiii_param_5];
	ld.param.u32 	%r100, [_Z25blockwise_fp8_gemm_kernelI6__halfEvPKT_PK13__nv_fp8_e4m3PKfPS1_iiiiii_param_6];
	ld.param.u32 	%r101, [_Z25blockwise_fp8_gemm_kernelI6__halfEvPKT_PK13__nv_fp8_e4m3PKfPS1_iiiiii_param_7];
	ld.param.u32 	%r102, [_Z25blockwise_fp8_gemm_kernelI6__halfEvPKT_PK13__nv_fp8_e4m3PKfPS1_iiiiii_param_8];
	ld.param.u32 	%r103, [_Z25blockwise_fp8_gemm_kernelI6__halfEvPKT_PK13__nv_fp8_e4m3PKfPS1_iiiiii_param_9];
	cvta.to.global.u64 	%rd1, %rd10;
	cvta.to.global.u64 	%rd2, %rd11;
	cvta.to.global.u64 	%rd3, %rd12;
	cvta.to.global.u64 	%rd4, %rd13;
	mov.u32 	%r104, %ctaid.y;
	mov.u32 	%r105, %ctaid.x;
	mov.u32 	%r1, %tid.x;
	shl.b32 	%r2, %r104, 6;
	shl.b32 	%r3, %r105, 6;
	shr.u32 	%r106, %r1, 2;
	and.b32  	%r4, %r106, 252;
	shl.b32 	%r107, %r1, 2;
	and.b32  	%r5, %r107, 60;
	setp.lt.s32 	%p1, %r100, 1;
	mov.f32 	%f840, 0f00000000;
	mov.f32 	%f841, %f840;
	mov.f32 	%f842, %f840;
	mov.f32 	%f843, %f840;
	mov.f32 	%f844, %f840;
	mov.f32 	%f845, %f840;
	mov.f32 	%f846, %f840;
	mov.f32 	%f847, %f840;
	mov.f32 	%f848, %f840;
	mov.f32 	%f849, %f840;
	mov.f32 	%f850, %f840;
	mov.f32 	%f851, %f840;
	mov.f32 	%f852, %f840;
	mov.f32 	%f853, %f840;
	mov.f32 	%f854, %f840;
	mov.f32 	%f855, %f840;
	@%p1 bra 	$L__BB0_54;
	and.b32  	%r6, %r1, 31;
	shr.u32 	%r109, %r1, 8;
	neg.s32 	%r110, %r109;
	and.b32  	%r7, %r110, 3;
	shr.u32 	%r111, %r1, 5;
	add.s32 	%r8, %r111, %r2;
	mul.lo.s32 	%r112, %r111, 66;
	mov.u32 	%r113, _ZZ25blockwise_fp8_gemm_kernelI6__halfEvPKT_PK13__nv_fp8_e4m3PKfPS1_iiiiiiE7s_input;
	shl.b32 	%r114, %r1, 1;
	and.b32  	%r115, %r114, 62;
	add.s32 	%r30, %r113, %r115;
	add.s32 	%r9, %r30, %r112;
	mul.lo.s32 	%r10, %r8, %r100;
	add.s32 	%r11, %r1, 256;
	shr.u32 	%r116, %r11, 5;
	add.s32 	%r12, %r116, %r2;
	mul.lo.s32 	%r117, %r116, 66;
	add.s32 	%r13, %r30, %r117;
	mul.lo.s32 	%r14, %r12, %r100;
	add.s32 	%r15, %r1, 512;
	shr.u32 	%r118, %r15, 5;
	add.s32 	%r16, %r118, %r2;
	mul.lo.s32 	%r119, %r118, 66;
	add.s32 	%r17, %r30, %r119;
	mul.lo.s32 	%r18, %r16, %r100;
	add.s32 	%r19, %r1, 768;
	add.s32 	%r20, %r111, %r3;
	mov.u32 	%r120, _ZZ25blockwise_fp8_gemm_kernelI6__halfEvPKT_PK13__nv_fp8_e4m3PKfPS1_iiiiiiE8s_weight;
	add.s32 	%r29, %r120, %r115;
	add.s32 	%r21, %r29, %r112;
	mul.lo.s32 	%r22, %r20, %r100;
	add.s32 	%r23, %r116, %r3;
	add.s32 	%r24, %r29, %r117;
	mul.lo.s32 	%r25, %r23, %r100;
	add.s32 	%r26, %r118, %r3;
	add.s32 	%r27, %r29, %r119;
	mul.lo.s32 	%r28, %r26, %r100;
	shl.b32 	%r31, %r100, 5;
	mov.b32 	%r201, 0;
	mov.f32 	%f840, 0f00000000;
$L__BB0_2:
	setp.eq.s32 	%p2, %r7, 0;
	mov.u32 	%r202, %r1;
	@%p2 bra 	$L__BB0_14;
	setp.lt.s32 	%p3, %r8, %r98;
	add.s32 	%r33, %r6, %r201;
	setp.lt.s32 	%p4, %r33, %r100;
	and.pred  	%p5, %p3, %p4;
	@%p5 bra 	$L__BB0_5;
	mov.b32 	%r122, 0;
	// begin inline asm
	cvt.rn.f16.s32 %rs332, %r122;
	// end inline asm
	bra.uni 	$L__BB0_6;
$L__BB0_5:
	add.s32 	%r123, %r10, %r33;
	mul.wide.u32 	%rd14, %r123, 2;
	add.s64 	%rd15, %rd1, %rd14;
	ld.global.nc.u16 	%rs332, [%rd15];
$L__BB0_6:
	setp.eq.s32 	%p6, %r7, 1;
	st.shared.u16 	[%r9], %rs332;
	mov.u32 	%r202, %r11;
	@%p6 bra 	$L__BB0_14;
	setp.lt.s32 	%p8, %r12, %r98;
	and.pred  	%p9, %p8, %p4;
	@%p9 bra 	$L__BB0_9;
	mov.b32 	%r124, 0;
	// begin inline asm
	cvt.rn.f16.s32 %rs333, %r124;
	// end inline asm
	bra.uni 	$L__BB0_10;
$L__BB0_9:
	add.s32 	%r125, %r14, %r33;
	mul.wide.u32 	%rd16, %r125, 2;
	add.s64 	%rd17, %rd1, %rd16;
	ld.global.nc.u16 	%rs333, [%rd17];
$L__BB0_10:
	setp.eq.s32 	%p10, %r7, 2;
	st.shared.u16 	[%r13], %rs333;
	mov.u32 	%r202, %r15;
	@%p10 bra 	$L__BB0_14;
	setp.lt.s32 	%p12, %r16, %r98;
	and.pred  	%p13, %p12, %p4;
	@%p13 bra 	$L__BB0_13;
	mov.b32 	%r126, 0;
	// begin inline asm
	cvt.rn.f16.s32 %rs15, %r126;
	// end inline asm
	st.shared.u16 	[%r17], %rs15;
	mov.u32 	%r202, %r19;
	bra.uni 	$L__BB0_14;
$L__BB0_13:
	add.s32 	%r127, %r18, %r33;
	mul.wide.u32 	%rd18, %r127, 2;
	add.s64 	%rd19, %rd1, %rd18;
	ld.global.nc.u16 	%rs16, [%rd19];
	st.shared.u16 	[%r17], %rs16;
	mov.u32 	%r202, %r19;
$L__BB0_14:
	add.s32 	%r35, %r6, %r201;
	add.s32 	%r128, %r202, 768;
	shr.u32 	%r129, %r128, 5;
	mad.lo.s32 	%r214, %r129, 66, %r30;
	add.s32 	%r212, %r2, %r129;
	mad.lo.s32 	%r213, %r100, %r212, %r35;
	add.s32 	%r130, %r202, 512;
	shr.u32 	%r131, %r130, 5;
	mad.lo.s32 	%r211, %r131, 66, %r30;
	add.s32 	%r209, %r2, %r131;
	mad.lo.s32 	%r210, %r100, %r209, %r35;
	add.s32 	%r132, %r202, 256;
	shr.u32 	%r133, %r132, 5;
	mad.lo.s32 	%r208, %r133, 66, %r30;
	add.s32 	%r206, %r2, %r133;
	mad.lo.s32 	%r207, %r100, %r206, %r35;
	shr.u32 	%r134, %r202, 5;
	mad.lo.s32 	%r205, %r134, 66, %r30;
	add.s32 	%r203, %r2, %r134;
	mad.lo.s32 	%r204, %r100, %r203, %r35;
$L__BB0_15:
	setp.ge.s32 	%p14, %r35, %r100;
	setp.ge.s32 	%p15, %r203, %r98;
	or.pred  	%p16, %p15, %p14;
	@%p16 bra 	$L__BB0_17;
	mul.wide.u32 	%rd20, %r204, 2;
	add.s64 	%rd21, %rd1, %rd20;
	ld.global.nc.u16 	%rs18, [%rd21];
	st.shared.u16 	[%r205], %rs18;
	bra.uni 	$L__BB0_18;
$L__BB0_17:
	mov.b32 	%r135, 0;
	// begin inline asm
	cvt.rn.f16.s32 %rs17, %r135;
	// end inline asm
	st.shared.u16 	[%r205], %rs17;
$L__BB0_18:
	setp.lt.s32 	%p17, %r35, %r100;
	setp.lt.s32 	%p18, %r206, %r98;
	and.pred  	%p19, %p18, %p17;
	@%p19 bra 	$L__BB0_20;
	mov.b32 	%r136, 0;
	// begin inline asm
	cvt.rn.f16.s32 %rs19, %r136;
	// end inline asm
	st.shared.u16 	[%r208], %rs19;
	bra.uni 	$L__BB0_21;
$L__BB0_20:
	mul.wide.u32 	%rd22, %r207, 2;
	add.s64 	%rd23, %rd1, %rd22;
	ld.global.nc.u16 	%rs20, [%rd23];
	st.shared.u16 	[%r208], %rs20;
$L__BB0_21:
	setp.lt.s32 	%p21, %r209, %r98;
	and.pred  	%p22, %p21, %p17;
	@%p22 bra 	$L__BB0_23;
	mov.b32 	%r137, 0;
	// begin inline asm
	cvt.rn.f16.s32 %rs21, %r137;
	// end inline asm
	st.shared.u16 	[%r211], %rs21;
	bra.uni 	$L__BB0_24;
$L__BB0_23:
	mul.wide.u32 	%rd24, %r210, 2;
	add.s64 	%rd25, %rd1, %rd24;
	ld.global.nc.u16 	%rs22, [%rd25];
	st.shared.u16 	[%r211], %rs22;
$L__BB0_24:
	setp.lt.s32 	%p24, %r212, %r98;
	and.pred  	%p25, %p24, %p17;
	@%p25 bra 	$L__BB0_26;
	mov.b32 	%r138, 0;
	// begin inline asm
	cvt.rn.f16.s32 %rs23, %r138;
	// end inline asm
	st.shared.u16 	[%r214], %rs23;
	bra.uni 	$L__BB0_27;
$L__BB0_26:
	mul.wide.u32 	%rd26, %r213, 2;
	add.s64 	%rd27, %rd1, %rd26;
	ld.global.nc.u16 	%rs24, [%rd27];
	st.shared.u16 	[%r214], %rs24;
$L__BB0_27:
	add.s32 	%r64, %r202, 1024;
	add.s32 	%r214, %r214, 2112;
	add.s32 	%r213, %r213, %r31;
	add.s32 	%r212, %r212, 32;
	add.s32 	%r211, %r211, 2112;
	add.s32 	%r210, %r210, %r31;
	add.s32 	%r209, %r209, 32;
	add.s32 	%r208, %r208, 2112;
	add.s32 	%r207, %r207, %r31;
	add.s32 	%r206, %r206, 32;
	add.s32 	%r205, %r205, 2112;
	add.s32 	%r204, %r204, %r31;
	add.s32 	%r203, %r203, 32;
	setp.lt.u32 	%p26, %r202, 1024;
	mov.u32 	%r202, %r64;
	@%p26 bra 	$L__BB0_15;
	mov.u32 	%r216, %r1;
	@%p2 bra 	$L__BB0_40;
	setp.lt.s32 	%p29, %r20, %r99;
	and.pred  	%p30, %p29, %p17;
	@%p30 bra 	$L__BB0_31;
	mov.b32 	%r139, 0;
	// begin inline asm
	cvt.rn.f16.s32 %rs334, %r139;
	// end inline asm
	bra.uni 	$L__BB0_32;
$L__BB0_31:
	div.s32 	%r141, %r20, %r101;
	div.s32 	%r142, %r35, %r102;
	mad.lo.s32 	%r143, %r141, %r103, %r142;
	mul.wide.s32 	%rd28, %r143, 4;
	add.s64 	%rd29, %rd3, %rd28;
	ld.global.nc.f32 	%f53, [%rd29];
	add.s32 	%r144, %r22, %r35;
	cvt.u64.u32 	%rd30, %r144;
	add.s64 	%rd31, %rd2, %rd30;
	ld.global.nc.u8 	%rs29, [%rd31];
	cvt.u16.u8 	%rs26, %rs29;
	// begin inline asm
	{cvt.rn.f16x2.e4m3x2 %r140, %rs26;}

	// end inline asm
	cvt.u16.u32 	%rs27, %r140;
	// begin inline asm
	{  cvt.f32.f16 %f51, %rs27;}

	// end inline asm
	mul.f32 	%f52, %f53, %f51;
	// begin inline asm
	{  cvt.rn.f16.f32 %rs334, %f52;}

	// end inline asm
$L__BB0_32:
	setp.eq.s32 	%p31, %r7, 1;
	st.shared.u16 	[%r21], %rs334;
	mov.u32 	%r216, %r11;
	@%p31 bra 	$L__BB0_40;
	setp.lt.s32 	%p33, %r23, %r99;
	and.pred  	%p34, %p33, %p17;
	@%p34 bra 	$L__BB0_35;
	mov.b32 	%r145, 0;
	// begin inline asm
	cvt.rn.f16.s32 %rs335, %r145;
	// end inline asm
	bra.uni 	$L__BB0_36;
$L__BB0_35:
	div.s32 	%r147, %r23, %r101;
	div.s32 	%r148, %r35, %r102;
	mad.lo.s32 	%r149, %r147, %r103, %r148;
	mul.wide.s32 	%rd32, %r149, 4;
	add.s64 	%rd33, %rd3, %rd32;
	ld.global.nc.f32 	%f56, [%rd33];
	add.s32 	%r150, %r25, %r35;
	cvt.u64.u32 	%rd34, %r150;
	add.s64 	%rd35, %rd2, %rd34;
	ld.global.nc.u8 	%rs34, [%rd35];
	cvt.u16.u8 	%rs31, %rs34;
	// begin inline asm
	{cvt.rn.f16x2.e4m3x2 %r146, %rs31;}

	// end inline asm
	cvt.u16.u32 	%rs32, %r146;
	// begin inline asm
	{  cvt.f32.f16 %f54, %rs32;}

	// end inline asm
	mul.f32 	%f55, %f56, %f54;
	// begin inline asm
	{  cvt.rn.f16.f32 %rs335, %f55;}

	// end inline asm
$L__BB0_36:
	setp.eq.s32 	%p35, %r7, 2;
	st.shared.u16 	[%r24], %rs335;
	mov.u32 	%r216, %r15;
	@%p35 bra 	$L__BB0_40;
	setp.lt.s32 	%p37, %r26, %r99;
	and.pred  	%p38, %p37, %p17;
	@%p38 bra 	$L__BB0_39;
	mov.b32 	%r151, 0;
	// begin inline asm
	cvt.rn.f16.s32 %rs35, %r151;
	// end inline asm
	st.shared.u16 	[%r27], %rs35;
	mov.u32 	%r216, %r19;
	bra.uni 	$L__BB0_40;
$L__BB0_39:
	div.s32 	%r153, %r26, %r101;
	div.s32 	%r154, %r35, %r102;
	mad.lo.s32 	%r155, %r153, %r103, %r154;
	mul.wide.s32 	%rd36, %r155, 4;
	add.s64 	%rd37, %rd3, %rd36;
	ld.global.nc.f32 	%f59, [%rd37];
	add.s32 	%r156, %r28, %r35;
	cvt.u64.u32 	%rd38, %r156;
	add.s64 	%rd39, %rd2, %rd38;
	ld.global.nc.u8 	%rs39, [%rd39];
	cvt.u16.u8 	%rs36, %rs39;
	// begin inline asm
	{cvt.rn.f16x2.e4m3x2 %r152, %rs36;}

	// end inline asm
	cvt.u16.u32 	%rs37, %r152;
	// begin inline asm
	{  cvt.f32.f16 %f57, %rs37;}

	// end inline asm
	mul.f32 	%f58, %f59, %f57;
	// begin inline asm
	{  cvt.rn.f16.f32 %rs38, %f58;}

	// end inline asm
	st.shared.u16 	[%r27], %rs38;
	mov.u32 	%r216, %r19;
$L__BB0_40:
	shr.u32 	%r79, %r216, 5;
	add.s32 	%r80, %r79, %r3;
	setp.ge.s32 	%p40, %r80, %r99;
	or.pred  	%p41, %p40, %p14;
	@%p41 bra 	$L__BB0_42;
	div.s32 	%r160, %r80, %r101;
	div.s32 	%r161, %r35, %r102;
	mad.lo.s32 	%r162, %r160, %r103, %r161;
	mul.wide.s32 	%rd40, %r162, 4;
	add.s64 	%rd41, %rd3, %rd40;
	ld.global.nc.f32 	%f62, [%rd41];
	mad.lo.s32 	%r163, %r80, %r100, %r35;
	cvt.u64.u32 	%rd42, %r163;
	add.s64 	%rd43, %rd2, %rd42;
	ld.global.nc.u8 	%rs44, [%rd43];
	cvt.u16.u8 	%rs41, %rs44;
	// begin inline asm
	{cvt.rn.f16x2.e4m3x2 %r159, %rs41;}

	// end inline asm
	cvt.u16.u32 	%rs42, %r159;
	// begin inline asm
	{  cvt.f32.f16 %f60, %rs42;}

	// end inline asm
	mul.f32 	%f61, %f62, %f60;
	// begin inline asm
	{  cvt.rn.f16.f32 %rs43, %f61;}

	// end inline asm
	mad.lo.s32 	%r164, %r79, 66, %r29;
	st.shared.u16 	[%r164], %rs43;
	bra.uni 	$L__BB0_43;
$L__BB0_42:
	mov.b32 	%r157, 0;
	// begin inline asm
	cvt.rn.f16.s32 %rs40, %r157;
	// end inline asm
	mad.lo.s32 	%r158, %r79, 66, %r29;
	st.shared.u16 	[%r158], %rs40;
$L__BB0_43:
	add.s32 	%r165, %r216, 256;
	shr.u32 	%r81, %r165, 5;
	add.s32 	%r82, %r81, %r3;
	setp.lt.s32 	%p43, %r82, %r99;
	and.pred  	%p44, %p43, %p17;
	@%p44 bra 	$L__BB0_45;
	mov.b32 	%r166, 0;
	// begin inline asm
	cvt.rn.f16.s32 %rs45, %r166;
	// end inline asm
	mad.lo.s32 	%r167, %r81, 66, %r29;
	st.shared.u16 	[%r167], %rs45;
	bra.uni 	$L__BB0_46;
$L__BB0_45:
	div.s32 	%r169, %r82, %r101;
	div.s32 	%r170, %r35, %r102;
	mad.lo.s32 	%r171, %r169, %r103, %r170;
	mul.wide.s32 	%rd44, %r171, 4;
	add.s64 	%rd45, %rd3, %rd44;
	ld.global.nc.f32 	%f65, [%rd45];
	mad.lo.s32 	%r172, %r82, %r100, %r35;
	cvt.u64.u32 	%rd46, %r172;
	add.s64 	%rd47, %rd2, %rd46;
	ld.global.nc.u8 	%rs49, [%rd47];
	cvt.u16.u8 	%rs46, %rs49;
	// begin inline asm
	{cvt.rn.f16x2.e4m3x2 %r168, %rs46;}

	// end inline asm
	cvt.u16.u32 	%rs47, %r168;
	// begin inline asm
	{  cvt.f32.f16 %f63, %rs47;}

	// end inline asm
	mul.f32 	%f64, %f65, %f63;
	// begin inline asm
	{  cvt.rn.f16.f32 %rs48, %f64;}

	// end inline asm
	mad.lo.s32 	%r173, %r81, 66, %r29;
	st.shared.u16 	[%r173], %rs48;
$L__BB0_46:
	add.s32 	%r174, %r216, 512;
	shr.u32 	%r83, %r174, 5;
	add.s32 	%r84, %r83, %r3;
	setp.lt.s32 	%p46, %r84, %r99;
	and.pred  	%p47, %p46, %p17;
	@%p47 bra 	$L__BB0_48;
	mov.b32 	%r175, 0;
	// begin inline asm
	cvt.rn.f16.s32 %rs50, %r175;
	// end inline asm
	mad.lo.s32 	%r176, %r83, 66, %r29;
	st.shared.u16 	[%r176], %rs50;
	bra.uni 	$L__BB0_49;
$L__BB0_48:
	div.s32 	%r178, %r84, %r101;
	div.s32 	%r179, %r35, %r102;
	mad.lo.s32 	%r180, %r178, %r103, %r179;
	mul.wide.s32 	%rd48, %r180, 4;
	add.s64 	%rd49, %rd3, %rd48;
	ld.global.nc.f32 	%f68, [%rd49];
	mad.lo.s32 	%r181, %r84, %r100, %r35;
	cvt.u64.u32 	%rd50, %r181;
	add.s64 	%rd51, %rd2, %rd50;
	ld.global.nc.u8 	%rs54, [%rd51];
	cvt.u16.u8 	%rs51, %rs54;
	// begin inline asm
	{cvt.rn.f16x2.e4m3x2 %r177, %rs51;}

	// end inline asm
	cvt.u16.u32 	%rs52, %r177;
	// begin inline asm
	{  cvt.f32.f16 %f66, %rs52;}

	// end inline asm
	mul.f32 	%f67, %f68, %f66;
	// begin inline asm
	{  cvt.rn.f16.f32 %rs53, %f67;}

	// end inline asm
	mad.lo.s32 	%r182, %r83, 66, %r29;
	st.shared.u16 	[%r182], %rs53;
$L__BB0_49:
	add.s32 	%r183, %r216, 768;
	shr.u32 	%r85, %r183, 5;
	add.s32 	%r86, %r85, %r3;
	setp.lt.s32 	%p49, %r86, %r99;
	and.pred  	%p50, %p49, %p17;
	@%p50 bra 	$L__BB0_51;
	mov.b32 	%r184, 0;
	// begin inline asm
	cvt.rn.f16.s32 %rs55, %r184;
	// end inline asm
	mad.lo.s32 	%r185, %r85, 66, %r29;
	st.shared.u16 	[%r185], %rs55;
	bra.uni 	$L__BB0_52;
$L__BB0_51:
	div.s32 	%r187, %r86, %r101;
	div.s32 	%r188, %r35, %r102;
	mad.lo.s32 	%r189, %r187, %r103, %r188;
	mul.wide.s32 	%rd52, %r189, 4;
	add.s64 	%rd53, %rd3, %rd52;
	ld.global.nc.f32 	%f71, [%rd53];
	mad.lo.s32 	%r190, %r86, %r100, %r35;
	cvt.u64.u32 	%rd54, %r190;
	add.s64 	%rd55, %rd2, %rd54;
	ld.global.nc.u8 	%rs59, [%rd55];
	cvt.u16.u8 	%rs56, %rs59;
	// begin inline asm
	{cvt.rn.f16x2.e4m3x2 %r186, %rs56;}

	// end inline asm
	cvt.u16.u32 	%rs57, %r186;
	// begin inline asm
	{  cvt.f32.f16 %f69, %rs57;}

	// end inline asm
	mul.f32 	%f70, %f71, %f69;
	// begin inline asm
	{  cvt.rn.f16.f32 %rs58, %f70;}

	// end inline asm
	mad.lo.s32 	%r191, %r85, 66, %r29;
	st.shared.u16 	[%r191], %rs58;
$L__BB0_52:
	add.s32 	%r87, %r216, 1024;
	setp.lt.u32 	%p51, %r216, 1024;
	mov.u32 	%r216, %r87;
	@%p51 bra 	$L__BB0_40;
	bar.sync 	0;
	mov.u32 	%r192, _ZZ25blockwise_fp8_gemm_kernelI6__halfEvPKT_PK13__nv_fp8_e4m3PKfPS1_iiiiiiE7s_input;
	mad.lo.s32 	%r193, %r4, 66, %r192;
	ld.shared.u16 	%rs60, [%r193];
	// begin inline asm
	{  cvt.f32.f16 %f72, %rs60;}

	// end inline asm
	mov.u32 	%r194, _ZZ25blockwise_fp8_gemm_kernelI6__halfEvPKT_PK13__nv_fp8_e4m3PKfPS1_iiiiiiE8s_weight;
	mad.lo.s32 	%r195, %r5, 66, %r194;
	ld.shared.u16 	%rs61, [%r195];
	// begin inline asm
	{  cvt.f32.f16 %f73, %rs61;}

	// end inline asm
	fma.rn.f32 	%f328, %f72, %f73, %f855;
	ld.shared.u16 	%rs62, [%r195+66];
	// begin inline asm
	{  cvt.f32.f16 %f74, %rs62;}

	// end inline asm
	fma.rn.f32 	%f329, %f72, %f74, %f854;
	ld.shared.u16 	%rs63, [%r195+132];
	// begin inline asm
	{  cvt.f32.f16 %f75, %rs63;}

	// end inline asm
	fma.rn.f32 	%f330, %f72, %f75, %f853;
	ld.shared.u16 	%rs64, [%r195+198];
	// begin inline asm
	{  cvt.f32.f16 %f76, %rs64;}

	// end inline asm
	fma.rn.f32 	%f331, %f72, %f76, %f852;
	ld.shared.u16 	%rs65, [%r193+66];
	// begin inline asm
	{  cvt.f32.f16 %f77, %rs65;}

	// end inline asm
	fma.rn.f32 	%f332, %f77, %f73, %f851;
	fma.rn.f32 	%f333, %f77, %f74, %f850;
	fma.rn.f32 	%f334, %f77, %f75, %f849;
	fma.rn.f32 	%f335, %f77, %f76, %f848;
	ld.shared.u16 	%rs66, [%r193+132];
	// begin inline asm
	{  cvt.f32.f16 %f78, %rs66;}

	// end inline asm
	fma.rn.f32 	%f336, %f78, %f73, %f847;
	fma.rn.f32 	%f337, %f78, %f74, %f846;
	fma.rn.f32 	%f338, %f78, %f75, %f845;
	fma.rn.f32 	%f339, %f78, %f76, %f844;
	ld.shared.u16 	%rs67, [%r193+198];
	// begin inline asm
	{  cvt.f32.f16 %f79, %rs67;}

	// end inline asm
	fma.rn.f32 	%f340, %f79, %f73, %f843;
	fma.rn.f32 	%f341, %f79, %f74, %f842;
	fma.rn.f32 	%f342, %f79, %f75, %f841;
	fma.rn.f32 	%f343, %f79, %f76, %f840;
	ld.shared.u16 	%rs68, [%r193+2];
	// begin inline asm
	{  cvt.f32.f16 %f80, %rs68;}

	// end inline asm
	ld.shared.u16 	%rs69, [%r195+2];
	// begin inline asm
	{  cvt.f32.f16 %f81, %rs69;}

	// end inline asm
	fma.rn.f32 	%f344, %f80, %f81, %f328;
	ld.shared.u16 	%rs70, [%r195+68];
	// begin inline asm
	{  cvt.f32.f16 %f82, %rs70;}

	// end inline asm
	fma.rn.f32 	%f345, %f80, %f82, %f329;
	ld.shared.u16 	%rs71, [%r195+134];
	// begin inline asm
	{  cvt.f32.f16 %f83, %rs71;}

	// end inline asm
	fma.rn.f32 	%f346, %f80, %f83, %f330;
	ld.shared.u16 	%rs72, [%r195+200];
	// begin inline asm
	{  cvt.f32.f16 %f84, %rs72;}

	// end inline asm
	fma.rn.f32 	%f347, %f80, %f84, %f331;
	ld.shared.u16 	%rs73, [%r193+68];
	// begin inline asm
	{  cvt.f32.f16 %f85, %rs73;}

	// end inline asm
	fma.rn.f32 	%f348, %f85, %f81, %f332;
	fma.rn.f32 	%f349, %f85, %f82, %f333;
	fma.rn.f32 	%f350, %f85, %f83, %f334;
	fma.rn.f32 	%f351, %f85, %f84, %f335;
	ld.shared.u16 	%rs74, [%r193+134];
	// begin inline asm
	{  cvt.f32.f16 %f86, %rs74;}

	// end inline asm
	fma.rn.f32 	%f352, %f86, %f81, %f336;
	fma.rn.f32 	%f353, %f86, %f82, %f337;
	fma.rn.f32 	%f354, %f86, %f83, %f338;
	fma.rn.f32 	%f355, %f86, %f84, %f339;
	ld.shared.u16 	%rs75, [%r193+200];
	// begin inline asm
	{  cvt.f32.f16 %f87, %rs75;}

	// end inline asm
	fma.rn.f32 	%f356, %f87, %f81, %f340;
	fma.rn.f32 	%f357, %f87, %f82, %f341;
	fma.rn.f32 	%f358, %f87, %f83, %f342;
	fma.rn.f32 	%f359, %f87, %f84, %f343;
	ld.shared.u16 	%rs76, [%r193+4];
	// begin inline asm
	{  cvt.f32.f16 %f88, %rs76;}

	// end inline asm
	ld.shared.u16 	%rs77, [%r195+4];
	// begin inline asm
	{  cvt.f32.f16 %f89, %rs77;}

	// end inline asm
	fma.rn.f32 	%f360, %f88, %f89, %f344;
	ld.shared.u16 	%rs78, [%r195+70];
	// begin inline asm
	{  cvt.f32.f16 %f90, %rs78;}

	// end inline asm
	fma.rn.f32 	%f361, %f88, %f90, %f345;
	ld.shared.u16 	%rs79, [%r195+136];
	// begin inline asm
	{  cvt.f32.f16 %f91, %rs79;}

	// end inline asm
	fma.rn.f32 	%f362, %f88, %f91, %f346;
	ld.shared.u16 	%rs80, [%r195+202];
	// begin inline asm
	{  cvt.f32.f16 %f92, %rs80;}

	// end inline asm
	fma.rn.f32 	%f363, %f88, %f92, %f347;
	ld.shared.u16 	%rs81, [%r193+70];
	// begin inline asm
	{  cvt.f32.f16 %f93, %rs81;}

	// end inline asm
	fma.rn.f32 	%f364, %f93, %f89, %f348;
	fma.rn.f32 	%f365, %f93, %f90, %f349;
	fma.rn.f32 	%f366, %f93, %f91, %f350;
	fma.rn.f32 	%f367, %f93, %f92, %f351;
	ld.shared.u16 	%rs82, [%r193+136];
	// begin inline asm
	{  cvt.f32.f16 %f94, %rs82;}

	// end inline asm
	fma.rn.f32 	%f368, %f94, %f89, %f352;
	fma.rn.f32 	%f369, %f94, %f90, %f353;
	fma.rn.f32 	%f370, %f94, %f91, %f354;
	fma.rn.f32 	%f371, %f94, %f92, %f355;
	ld.shared.u16 	%rs83, [%r193+202];
	// begin inline asm
	{  cvt.f32.f16 %f95, %rs83;}

	// end inline asm
	fma.rn.f32 	%f372, %f95, %f89, %f356;
	fma.rn.f32 	%f373, %f95, %f90, %f357;
	fma.rn.f32 	%f374, %f95, %f91, %f358;
	fma.rn.f32 	%f375, %f95, %f92, %f359;
	ld.shared.u16 	%rs84, [%r193+6];
	// begin inline asm
	{  cvt.f32.f16 %f96, %rs84;}

	// end inline asm
	ld.shared.u16 	%rs85, [%r195+6];
	// begin inline asm
	{  cvt.f32.f16 %f97, %rs85;}

	// end inline asm
	fma.rn.f32 	%f376, %f96, %f97, %f360;
	ld.shared.u16 	%rs86, [%r195+72];
	// begin inline asm
	{  cvt.f32.f16 %f98, %rs86;}

	// end inline asm
	fma.rn.f32 	%f377, %f96, %f98, %f361;
	ld.shared.u16 	%rs87, [%r195+138];
	// begin inline asm
	{  cvt.f32.f16 %f99, %rs87;}

	// end inline asm
	fma.rn.f32 	%f378, %f96, %f99, %f362;
	ld.shared.u16 	%rs88, [%r195+204];
	// begin inline asm
	{  cvt.f32.f16 %f100, %rs88;}

	// end inline asm
	fma.rn.f32 	%f379, %f96, %f100, %f363;
	ld.shared.u16 	%rs89, [%r193+72];
	// begin inline asm
	{  cvt.f32.f16 %f101, %rs89;}

	// end inline asm
	fma.rn.f32 	%f380, %f101, %f97, %f364;
	fma.rn.f32 	%f381, %f101, %f98, %f365;
	fma.rn.f32 	%f382, %f101, %f99, %f366;
	fma.rn.f32 	%f383, %f101, %f100, %f367;
	ld.shared.u16 	%rs90, [%r193+138];
	// begin inline asm
	{  cvt.f32.f16 %f102, %rs90;}

	// end inline asm
	fma.rn.f32 	%f384, %f102, %f97, %f368;
	fma.rn.f32 	%f385, %f102, %f98, %f369;
	fma.rn.f32 	%f386, %f102, %f99, %f370;
	fma.rn.f32 	%f387, %f102, %f100, %f371;
	ld.shared.u16 	%rs91, [%r193+204];
	// begin inline asm
	{  cvt.f32.f16 %f103, %rs91;}

	// end inline asm
	fma.rn.f32 	%f388, %f103, %f97, %f372;
	fma.rn.f32 	%f389, %f103, %f98, %f373;
	fma.rn.f32 	%f390, %f103, %f99, %f374;
	fma.rn.f32 	%f391, %f103, %f100, %f375;
	ld.shared.u16 	%rs92, [%r193+8];
	// begin inline asm
	{  cvt.f32.f16 %f104, %rs92;}

	// end inline asm
	ld.shared.u16 	%rs93, [%r195+8];
	// begin inline asm
	{  cvt.f32.f16 %f105, %rs93;}

	// end inline asm
	fma.rn.f32 	%f392, %f104, %f105, %f376;
	ld.shared.u16 	%rs94, [%r195+74];
	// begin inline asm
	{  cvt.f32.f16 %f106, %rs94;}

	// end inline asm
	fma.rn.f32 	%f393, %f104, %f106, %f377;
	ld.shared.u16 	%rs95, [%r195+140];
	// begin inline asm
	{  cvt.f32.f16 %f107, %rs95;}

	// end inline asm
	fma.rn.f32 	%f394, %f104, %f107, %f378;
	ld.shared.u16 	%rs96, [%r195+206];
	// begin inline asm
	{  cvt.f32.f16 %f108, %rs96;}

	// end inline asm
	fma.rn.f32 	%f395, %f104, %f108, %f379;
	ld.shared.u16 	%rs97, [%r193+74];
	// begin inline asm
	{  cvt.f32.f16 %f109, %rs97;}

	// end inline asm
	fma.rn.f32 	%f396, %f109, %f105, %f380;
	fma.rn.f32 	%f397, %f109, %f106, %f381;
	fma.rn.f32 	%f398, %f109, %f107, %f382;
	fma.rn.f32 	%f399, %f109, %f108, %f383;
	ld.shared.u16 	%rs98, [%r193+140];
	// begin inline asm
	{  cvt.f32.f16 %f110, %rs98;}

	// end inline asm
	fma.rn.f32 	%f400, %f110, %f105, %f384;
	fma.rn.f32 	%f401, %f110, %f106, %f385;
	fma.rn.f32 	%f402, %f110, %f107, %f386;
	fma.rn.f32 	%f403, %f110, %f108, %f387;
	ld.shared.u16 	%rs99, [%r193+206];
	// begin inline asm
	{  cvt.f32.f16 %f111, %rs99;}

	// end inline asm
	fma.rn.f32 	%f404, %f111, %f105, %f388;
	fma.rn.f32 	%f405, %f111, %f106, %f389;
	fma.rn.f32 	%f406, %f111, %f107, %f390;
	fma.rn.f32 	%f407, %f111, %f108, %f391;
	ld.shared.u16 	%rs100, [%r193+10];
	// begin inline asm
	{  cvt.f32.f16 %f112, %rs100;}

	// end inline asm
	ld.shared.u16 	%rs101, [%r195+10];
	// begin inline asm
	{  cvt.f32.f16 %f113, %rs101;}

	// end inline asm
	fma.rn.f32 	%f408, %f112, %f113, %f392;
	ld.shared.u16 	%rs102, [%r195+76];
	// begin inline asm
	{  cvt.f32.f16 %f114, %rs102;}

	// end inline asm
	fma.rn.f32 	%f409, %f112, %f114, %f393;
	ld.shared.u16 	%rs103, [%r195+142];
	// begin inline asm
	{  cvt.f32.f16 %f115, %rs103;}

	// end inline asm
	fma.rn.f32 	%f410, %f112, %f115, %f394;
	ld.shared.u16 	%rs104, [%r195+208];
	// begin inline asm
	{  cvt.f32.f16 %f116, %rs104;}

	// end inline asm
	fma.rn.f32 	%f411, %f112, %f116, %f395;
	ld.shared.u16 	%rs105, [%r193+76];
	// begin inline asm
	{  cvt.f32.f16 %f117, %rs105;}

	// end inline asm
	fma.rn.f32 	%f412, %f117, %f113, %f396;
	fma.rn.f32 	%f413, %f117, %f114, %f397;
	fma.rn.f32 	%f414, %f117, %f115, %f398;
	fma.rn.f32 	%f415, %f117, %f116, %f399;
	ld.shared.u16 	%rs106, [%r193+142];
	// begin inline asm
	{  cvt.f32.f16 %f118, %rs106;}

	// end inline asm
	fma.rn.f32 	%f416, %f118, %f113, %f400;
	fma.rn.f32 	%f417, %f118, %f114, %f401;
	fma.rn.f32 	%f418, %f118, %f115, %f402;
	fma.rn.f32 	%f419, %f118, %f116, %f403;
	ld.shared.u16 	%rs107, [%r193+208];
	// begin inline asm
	{  cvt.f32.f16 %f119, %rs107;}

	// end inline asm
	fma.rn.f32 	%f420, %f119, %f113, %f404;
	fma.rn.f32 	%f421, %f119, %f114, %f405;
	fma.rn.f32 	%f422, %f119, %f115, %f406;
	fma.rn.f32 	%f423, %f119, %f116, %f407;
	ld.shared.u16 	%rs108, [%r193+12];
	// begin inline asm
	{  cvt.f32.f16 %f120, %rs108;}

	// end inline asm
	ld.shared.u16 	%rs109, [%r195+12];
	// begin inline asm
	{  cvt.f32.f16 %f121, %rs109;}

	// end inline asm
	fma.rn.f32 	%f424, %f120, %f121, %f408;
	ld.shared.u16 	%rs110, [%r195+78];
	// begin inline asm
	{  cvt.f32.f16 %f122, %rs110;}

	// end inline asm
	fma.rn.f32 	%f425, %f120, %f122, %f409;
	ld.shared.u16 	%rs111, [%r195+144];
	// begin inline asm
	{  cvt.f32.f16 %f123, %rs111;}

	// end inline asm
	fma.rn.f32 	%f426, %f120, %f123, %f410;
	ld.shared.u16 	%rs112, [%r195+210];
	// begin inline asm
	{  cvt.f32.f16 %f124, %rs112;}

	// end inline asm
	fma.rn.f32 	%f427, %f120, %f124, %f411;
	ld.shared.u16 	%rs113, [%r193+78];
	// begin inline asm
	{  cvt.f32.f16 %f125, %rs113;}

	// end inline asm
	fma.rn.f32 	%f428, %f125, %f121, %f412;
	fma.rn.f32 	%f429, %f125, %f122, %f413;
	fma.rn.f32 	%f430, %f125, %f123, %f414;
	fma.rn.f32 	%f431, %f125, %f124, %f415;
	ld.shared.u16 	%rs114, [%r193+144];
	// begin inline asm
	{  cvt.f32.f16 %f126, %rs114;}

	// end inline asm
	fma.rn.f32 	%f432, %f126, %f121, %f416;
	fma.rn.f32 	%f433, %f126, %f122, %f417;
	fma.rn.f32 	%f434, %f126, %f123, %f418;
	fma.rn.f32 	%f435, %f126, %f124, %f419;
	ld.shared.u16 	%rs115, [%r193+210];
	// begin inline asm
	{  cvt.f32.f16 %f127, %rs115;}

	// end inline asm
	fma.rn.f32 	%f436, %f127, %f121, %f420;
	fma.rn.f32 	%f437, %f127, %f122, %f421;
	fma.rn.f32 	%f438, %f127, %f123, %f422;
	fma.rn.f32 	%f439, %f127, %f124, %f423;
	ld.shared.u16 	%rs116, [%r193+14];
	// begin inline asm
	{  cvt.f32.f16 %f128, %rs116;}

	// end inline asm
	ld.shared.u16 	%rs117, [%r195+14];
	// begin inline asm
	{  cvt.f32.f16 %f129, %rs117;}

	// end inline asm
	fma.rn.f32 	%f440, %f128, %f129, %f424;
	ld.shared.u16 	%rs118, [%r195+80];
	// begin inline asm
	{  cvt.f32.f16 %f130, %rs118;}

	// end inline asm
	fma.rn.f32 	%f441, %f128, %f130, %f425;
	ld.shared.u16 	%rs119, [%r195+146];
	// begin inline asm
	{  cvt.f32.f16 %f131, %rs119;}

	// end inline asm
	fma.rn.f32 	%f442, %f128, %f131, %f426;
	ld.shared.u16 	%rs120, [%r195+212];
	// begin inline asm
	{  cvt.f32.f16 %f132, %rs120;}

	// end inline asm
	fma.rn.f32 	%f443, %f128, %f132, %f427;
	ld.shared.u16 	%rs121, [%r193+80];
	// begin inline asm
	{  cvt.f32.f16 %f133, %rs121;}

	// end inline asm
	fma.rn.f32 	%f444, %f133, %f129, %f428;
	fma.rn.f32 	%f445, %f133, %f130, %f429;
	fma.rn.f32 	%f446, %f133, %f131, %f430;
	fma.rn.f32 	%f447, %f133, %f132, %f431;
	ld.shared.u16 	%rs122, [%r193+146];
	// begin inline asm
	{  cvt.f32.f16 %f134, %rs122;}

	// end inline asm
	fma.rn.f32 	%f448, %f134, %f129, %f432;
	fma.rn.f32 	%f449, %f134, %f130, %f433;
	fma.rn.f32 	%f450, %f134, %f131, %f434;
	fma.rn.f32 	%f451, %f134, %f132, %f435;
	ld.shared.u16 	%rs123, [%r193+212];
	// begin inline asm
	{  cvt.f32.f16 %f135, %rs123;}

	// end inline asm
	fma.rn.f32 	%f452, %f135, %f129, %f436;
	fma.rn.f32 	%f453, %f135, %f130, %f437;
	fma.rn.f32 	%f454, %f135, %f131, %f438;
	fma.rn.f32 	%f455, %f135, %f132, %f439;
	ld.shared.u16 	%rs124, [%r193+16];
	// begin inline asm
	{  cvt.f32.f16 %f136, %rs124;}

	// end inline asm
	ld.shared.u16 	%rs125, [%r195+16];
	// begin inline asm
	{  cvt.f32.f16 %f137, %rs125;}

	// end inline asm
	fma.rn.f32 	%f456, %f136, %f137, %f440;
	ld.shared.u16 	%rs126, [%r195+82];
	// begin inline asm
	{  cvt.f32.f16 %f138, %rs126;}

	// end inline asm
	fma.rn.f32 	%f457, %f136, %f138, %f441;
	ld.shared.u16 	%rs127, [%r195+148];
	// begin inline asm
	{  cvt.f32.f16 %f139, %rs127;}

	// end inline asm
	fma.rn.f32 	%f458, %f136, %f139, %f442;
	ld.shared.u16 	%rs128, [%r195+214];
	// begin inline asm
	{  cvt.f32.f16 %f140, %rs128;}

	// end inline asm
	fma.rn.f32 	%f459, %f136, %f140, %f443;
	ld.shared.u16 	%rs129, [%r193+82];
	// begin inline asm
	{  cvt.f32.f16 %f141, %rs129;}

	// end inline asm
	fma.rn.f32 	%f460, %f141, %f137, %f444;
	fma.rn.f32 	%f461, %f141, %f138, %f445;
	fma.rn.f32 	%f462, %f141, %f139, %f446;
	fma.rn.f32 	%f463, %f141, %f140, %f447;
	ld.shared.u16 	%rs130, [%r193+148];
	// begin inline asm
	{  cvt.f32.f16 %f142, %rs130;}

	// end inline asm
	fma.rn.f32 	%f464, %f142, %f137, %f448;
	fma.rn.f32 	%f465, %f142, %f138, %f449;
	fma.rn.f32 	%f466, %f142, %f139, %f450;
	fma.rn.f32 	%f467, %f142, %f140, %f451;
	ld.shared.u16 	%rs131, [%r193+214];
	// begin inline asm
	{  cvt.f32.f16 %f143, %rs131;}

	// end inline asm
	fma.rn.f32 	%f468, %f143, %f137, %f452;
	fma.rn.f32 	%f469, %f143, %f138, %f453;
	fma.rn.f32 	%f470, %f143, %f139, %f454;
	fma.rn.f32 	%f471, %f143, %f140, %f455;
	ld.shared.u16 	%rs132, [%r193+18];
	// begin inline asm
	{  cvt.f32.f16 %f144, %rs132;}

	// end inline asm
	ld.shared.u16 	%rs133, [%r195+18];
	// begin inline asm
	{  cvt.f32.f16 %f145, %rs133;}

	// end inline asm
	fma.rn.f32 	%f472, %f144, %f145, %f456;
	ld.shared.u16 	%rs134, [%r195+84];
	// begin inline asm
	{  cvt.f32.f16 %f146, %rs134;}

	// end inline asm
	fma.rn.f32 	%f473, %f144, %f146, %f457;
	ld.shared.u16 	%rs135, [%r195+150];
	// begin inline asm
	{  cvt.f32.f16 %f147, %rs135;}

	// end inline asm
	fma.rn.f32 	%f474, %f144, %f147, %f458;
	ld.shared.u16 	%rs136, [%r195+216];
	// begin inline asm
	{  cvt.f32.f16 %f148, %rs136;}

	// end inline asm
	fma.rn.f32 	%f475, %f144, %f148, %f459;
	ld.shared.u16 	%rs137, [%r193+84];
	// begin inline asm
	{  cvt.f32.f16 %f149, %rs137;}

	// end inline asm
	fma.rn.f32 	%f476, %f149, %f145, %f460;
	fma.rn.f32 	%f477, %f149, %f146, %f461;
	fma.rn.f32 	%f478, %f149, %f147, %f462;
	fma.rn.f32 	%f479, %f149, %f148, %f463;
	ld.shared.u16 	%rs138, [%r193+150];
	// begin inline asm
	{  cvt.f32.f16 %f150, %rs138;}

	// end inline asm
	fma.rn.f32 	%f480, %f150, %f145, %f464;
	fma.rn.f32 	%f481, %f150, %f146, %f465;
	fma.rn.f32 	%f482, %f150, %f147, %f466;
	fma.rn.f32 	%f483, %f150, %f148, %f467;
	ld.shared.u16 	%rs139, [%r193+216];
	// begin inline asm
	{  cvt.f32.f16 %f151, %rs139;}

	// end inline asm
	fma.rn.f32 	%f484, %f151, %f145, %f468;
	fma.rn.f32 	%f485, %f151, %f146, %f469;
	fma.rn.f32 	%f486, %f151, %f147, %f470;
	fma.rn.f32 	%f487, %f151, %f148, %f471;
	ld.shared.u16 	%rs140, [%r193+20];
	// begin inline asm
	{  cvt.f32.f16 %f152, %rs140;}

	// end inline asm
	ld.shared.u16 	%rs141, [%r195+20];
	// begin inline asm
	{  cvt.f32.f16 %f153, %rs141;}

	// end inline asm
	fma.rn.f32 	%f488, %f152, %f153, %f472;
	ld.shared.u16 	%rs142, [%r195+86];
	// begin inline asm
	{  cvt.f32.f16 %f154, %rs142;}

	// end inline asm
	fma.rn.f32 	%f489, %f152, %f154, %f473;
	ld.shared.u16 	%rs143, [%r195+152];
	// begin inline asm
	{  cvt.f32.f16 %f155, %rs143;}

	// end inline asm
	fma.rn.f32 	%f490, %f152, %f155, %f474;
	ld.shared.u16 	%rs144, [%r195+218];
	// begin inline asm
	{  cvt.f32.f16 %f156, %rs144;}

	// end inline asm
	fma.rn.f32 	%f491, %f152, %f156, %f475;
	ld.shared.u16 	%rs145, [%r193+86];
	// begin inline asm
	{  cvt.f32.f16 %f157, %rs145;}

	// end inline asm
	fma.rn.f32 	%f492, %f157, %f153, %f476;
	fma.rn.f32 	%f493, %f157, %f154, %f477;
	fma.rn.f32 	%f494, %f157, %f155, %f478;
	fma.rn.f32 	%f495, %f157, %f156, %f479;
	ld.shared.u16 	%rs146, [%r193+152];
	// begin inline asm
	{  cvt.f32.f16 %f158, %rs146;}

	// end inline asm
	fma.rn.f32 	%f496, %f158, %f153, %f480;
	fma.rn.f32 	%f497, %f158, %f154, %f481;
	fma.rn.f32 	%f498, %f158, %f155, %f482;
	fma.rn.f32 	%f499, %f158, %f156, %f483;
	ld.shared.u16 	%rs147, [%r193+218];
	// begin inline asm
	{  cvt.f32.f16 %f159, %rs147;}

	// end inline asm
	fma.rn.f32 	%f500, %f159, %f153, %f484;
	fma.rn.f32 	%f501, %f159, %f154, %f485;
	fma.rn.f32 	%f502, %f159, %f155, %f486;
	fma.rn.f32 	%f503, %f159, %f156, %f487;
	ld.shared.u16 	%rs148, [%r193+22];
	// begin inline asm
	{  cvt.f32.f16 %f160, %rs148;}

	// end inline asm
	ld.shared.u16 	%rs149, [%r195+22];
	// begin inline asm
	{  cvt.f32.f16 %f161, %rs149;}

	// end inline asm
	fma.rn.f32 	%f504, %f160, %f161, %f488;
	ld.shared.u16 	%rs150, [%r195+88];
	// begin inline asm
	{  cvt.f32.f16 %f162, %rs150;}

	// end inline asm
	fma.rn.f32 	%f505, %f160, %f162, %f489;
	ld.shared.u16 	%rs151, [%r195+154];
	// begin inline asm
	{  cvt.f32.f16 %f163, %rs151;}

	// end inline asm
	fma.rn.f32 	%f506, %f160, %f163, %f490;
	ld.shared.u16 	%rs152, [%r195+220];
	// begin inline asm
	{  cvt.f32.f16 %f164, %rs152;}

	// end inline asm
	fma.rn.f32 	%f507, %f160, %f164, %f491;
	ld.shared.u16 	%rs153, [%r193+88];
	// begin inline asm
	{  cvt.f32.f16 %f165, %rs153;}

	// end inline asm
	fma.rn.f32 	%f508, %f165, %f161, %f492;
	fma.rn.f32 	%f509, %f165, %f162, %f493;
	fma.rn.f32 	%f510, %f165, %f163, %f494;
	fma.rn.f32 	%f511, %f165, %f164, %f495;
	ld.shared.u16 	%rs154, [%r193+154];
	// begin inline asm
	{  cvt.f32.f16 %f166, %rs154;}

	// end inline asm
	fma.rn.f32 	%f512, %f166, %f161, %f496;
	fma.rn.f32 	%f513, %f166, %f162, %f497;
	fma.rn.f32 	%f514, %f166, %f163, %f498;
	fma.rn.f32 	%f515, %f166, %f164, %f499;
	ld.shared.u16 	%rs155, [%r193+220];
	// begin inline asm
	{  cvt.f32.f16 %f167, %rs155;}

	// end inline asm
	fma.rn.f32 	%f516, %f167, %f161, %f500;
	fma.rn.f32 	%f517, %f167, %f162, %f501;
	fma.rn.f32 	%f518, %f167, %f163, %f502;
	fma.rn.f32 	%f519, %f167, %f164, %f503;
	ld.shared.u16 	%rs156, [%r193+24];
	// begin inline asm
	{  cvt.f32.f16 %f168, %rs156;}

	// end inline asm
	ld.shared.u16 	%rs157, [%r195+24];
	// begin inline asm
	{  cvt.f32.f16 %f169, %rs157;}

	// end inline asm
	fma.rn.f32 	%f520, %f168, %f169, %f504;
	ld.shared.u16 	%rs158, [%r195+90];
	// begin inline asm
	{  cvt.f32.f16 %f170, %rs158;}

	// end inline asm
	fma.rn.f32 	%f521, %f168, %f170, %f505;
	ld.shared.u16 	%rs159, [%r195+156];
	// begin inline asm
	{  cvt.f32.f16 %f171, %rs159;}

	// end inline asm
	fma.rn.f32 	%f522, %f168, %f171, %f506;
	ld.shared.u16 	%rs160, [%r195+222];
	// begin inline asm
	{  cvt.f32.f16 %f172, %rs160;}

	// end inline asm
	fma.rn.f32 	%f523, %f168, %f172, %f507;
	ld.shared.u16 	%rs161, [%r193+90];
	// begin inline asm
	{  cvt.f32.f16 %f173, %rs161;}

	// end inline asm
	fma.rn.f32 	%f524, %f173, %f169, %f508;
	fma.rn.f32 	%f525, %f173, %f170, %f509;
	fma.rn.f32 	%f526, %f173, %f171, %f510;
	fma.rn.f32 	%f527, %f173, %f172, %f511;
	ld.shared.u16 	%rs162, [%r193+156];
	// begin inline asm
	{  cvt.f32.f16 %f174, %rs162;}

	// end inline asm
	fma.rn.f32 	%f528, %f174, %f169, %f512;
	fma.rn.f32 	%f529, %f174, %f170, %f513;
	fma.rn.f32 	%f530, %f174, %f171, %f514;
	fma.rn.f32 	%f531, %f174, %f172, %f515;
	ld.shared.u16 	%rs163, [%r193+222];
	// begin inline asm
	{  cvt.f32.f16 %f175, %rs163;}

	// end inline asm
	fma.rn.f32 	%f532, %f175, %f169, %f516;
	fma.rn.f32 	%f533, %f175, %f170, %f517;
	fma.rn.f32 	%f534, %f175, %f171, %f518;
	fma.rn.f32 	%f535, %f175, %f172, %f519;
	ld.shared.u16 	%rs164, [%r193+26];
	// begin inline asm
	{  cvt.f32.f16 %f176, %rs164;}

	// end inline asm
	ld.shared.u16 	%rs165, [%r195+26];
	// begin inline asm
	{  cvt.f32.f16 %f177, %rs165;}

	// end inline asm
	fma.rn.f32 	%f536, %f176, %f177, %f520;
	ld.shared.u16 	%rs166, [%r195+92];
	// begin inline asm
	{  cvt.f32.f16 %f178, %rs166;}

	// end inline asm
	fma.rn.f32 	%f537, %f176, %f178, %f521;
	ld.shared.u16 	%rs167, [%r195+158];
	// begin inline asm
	{  cvt.f32.f16 %f179, %rs167;}

	// end inline asm
	fma.rn.f32 	%f538, %f176, %f179, %f522;
	ld.shared.u16 	%rs168, [%r195+224];
	// begin inline asm
	{  cvt.f32.f16 %f180, %rs168;}

	// end inline asm
	fma.rn.f32 	%f539, %f176, %f180, %f523;
	ld.shared.u16 	%rs169, [%r193+92];
	// begin inline asm
	{  cvt.f32.f16 %f181, %rs169;}

	// end inline asm
	fma.rn.f32 	%f540, %f181, %f177, %f524;
	fma.rn.f32 	%f541, %f181, %f178, %f525;
	fma.rn.f32 	%f542, %f181, %f179, %f526;
	fma.rn.f32 	%f543, %f181, %f180, %f527;
	ld.shared.u16 	%rs170, [%r193+158];
	// begin inline asm
	{  cvt.f32.f16 %f182, %rs170;}

	// end inline asm
	fma.rn.f32 	%f544, %f182, %f177, %f528;
	fma.rn.f32 	%f545, %f182, %f178, %f529;
	fma.rn.f32 	%f546, %f182, %f179, %f530;
	fma.rn.f32 	%f547, %f182, %f180, %f531;
	ld.shared.u16 	%rs171, [%r193+224];
	// begin inline asm
	{  cvt.f32.f16 %f183, %rs171;}

	// end inline asm
	fma.rn.f32 	%f548, %f183, %f177, %f532;
	fma.rn.f32 	%f549, %f183, %f178, %f533;
	fma.rn.f32 	%f550, %f183, %f179, %f534;
	fma.rn.f32 	%f551, %f183, %f180, %f535;
	ld.shared.u16 	%rs172, [%r193+28];
	// begin inline asm
	{  cvt.f32.f16 %f184, %rs172;}

	// end inline asm
	ld.shared.u16 	%rs173, [%r195+28];
	// begin inline asm
	{  cvt.f32.f16 %f185, %rs173;}

	// end inline asm
	fma.rn.f32 	%f552, %f184, %f185, %f536;
	ld.shared.u16 	%rs174, [%r195+94];
	// begin inline asm
	{  cvt.f32.f16 %f186, %rs174;}

	// end inline asm
	fma.rn.f32 	%f553, %f184, %f186, %f537;
	ld.shared.u16 	%rs175, [%r195+160];
	// begin inline asm
	{  cvt.f32.f16 %f187, %rs175;}

	// end inline asm
	fma.rn.f32 	%f554, %f184, %f187, %f538;
	ld.shared.u16 	%rs176, [%r195+226];
	// begin inline asm
	{  cvt.f32.f16 %f188, %rs176;}

	// end inline asm
	fma.rn.f32 	%f555, %f184, %f188, %f539;
	ld.shared.u16 	%rs177, [%r193+94];
	// begin inline asm
	{  cvt.f32.f16 %f189, %rs177;}

	// end inline asm
	fma.rn.f32 	%f556, %f189, %f185, %f540;
	fma.rn.f32 	%f557, %f189, %f186, %f541;
	fma.rn.f32 	%f558, %f189, %f187, %f542;
	fma.rn.f32 	%f559, %f189, %f188, %f543;
	ld.shared.u16 	%rs178, [%r193+160];
	// begin inline asm
	{  cvt.f32.f16 %f190, %rs178;}

	// end inline asm
	fma.rn.f32 	%f560, %f190, %f185, %f544;
	fma.rn.f32 	%f561, %f190, %f186, %f545;
	fma.rn.f32 	%f562, %f190, %f187, %f546;
	fma.rn.f32 	%f563, %f190, %f188, %f547;
	ld.shared.u16 	%rs179, [%r193+226];
	// begin inline asm
	{  cvt.f32.f16 %f191, %rs179;}

	// end inline asm
	fma.rn.f32 	%f564, %f191, %f185, %f548;
	fma.rn.f32 	%f565, %f191, %f186, %f549;
	fma.rn.f32 	%f566, %f191, %f187, %f550;
	fma.rn.f32 	%f567, %f191, %f188, %f551;
	ld.shared.u16 	%rs180, [%r193+30];
	// begin inline asm
	{  cvt.f32.f16 %f192, %rs180;}

	// end inline asm
	ld.shared.u16 	%rs181, [%r195+30];
	// begin inline asm
	{  cvt.f32.f16 %f193, %rs181;}

	// end inline asm
	fma.rn.f32 	%f568, %f192, %f193, %f552;
	ld.shared.u16 	%rs182, [%r195+96];
	// begin inline asm
	{  cvt.f32.f16 %f194, %rs182;}

	// end inline asm
	fma.rn.f32 	%f569, %f192, %f194, %f553;
	ld.shared.u16 	%rs183, [%r195+162];
	// begin inline asm
	{  cvt.f32.f16 %f195, %rs183;}

	// end inline asm
	fma.rn.f32 	%f570, %f192, %f195, %f554;
	ld.shared.u16 	%rs184, [%r195+228];
	// begin inline asm
	{  cvt.f32.f16 %f196, %rs184;}

	// end inline asm
	fma.rn.f32 	%f571, %f192, %f196, %f555;
	ld.shared.u16 	%rs185, [%r193+96];
	// begin inline asm
	{  cvt.f32.f16 %f197, %rs185;}

	// end inline asm
	fma.rn.f32 	%f572, %f197, %f193, %f556;
	fma.rn.f32 	%f573, %f197, %f194, %f557;
	fma.rn.f32 	%f574, %f197, %f195, %f558;
	fma.rn.f32 	%f575, %f197, %f196, %f559;
	ld.shared.u16 	%rs186, [%r193+162];
	// begin inline asm
	{  cvt.f32.f16 %f198, %rs186;}

	// end inline asm
	fma.rn.f32 	%f576, %f198, %f193, %f560;
	fma.rn.f32 	%f577, %f198, %f194, %f561;
	fma.rn.f32 	%f578, %f198, %f195, %f562;
	fma.rn.f32 	%f579, %f198, %f196, %f563;
	ld.shared.u16 	%rs187, [%r193+228];
	// begin inline asm
	{  cvt.f32.f16 %f199, %rs187;}

	// end inline asm
	fma.rn.f32 	%f580, %f199, %f193, %f564;
	fma.rn.f32 	%f581, %f199, %f194, %f565;
	fma.rn.f32 	%f582, %f199, %f195, %f566;
	fma.rn.f32 	%f583, %f199, %f196, %f567;
	ld.shared.u16 	%rs188, [%r193+32];
	// begin inline asm
	{  cvt.f32.f16 %f200, %rs188;}

	// end inline asm
	ld.shared.u16 	%rs189, [%r195+32];
	// begin inline asm
	{  cvt.f32.f16 %f201, %rs189;}

	// end inline asm
	fma.rn.f32 	%f584, %f200, %f201, %f568;
	ld.shared.u16 	%rs190, [%r195+98];
	// begin inline asm
	{  cvt.f32.f16 %f202, %rs190;}

	// end inline asm
	fma.rn.f32 	%f585, %f200, %f202, %f569;
	ld.shared.u16 	%rs191, [%r195+164];
	// begin inline asm
	{  cvt.f32.f16 %f203, %rs191;}

	// end inline asm
	fma.rn.f32 	%f586, %f200, %f203, %f570;
	ld.shared.u16 	%rs192, [%r195+230];
	// begin inline asm
	{  cvt.f32.f16 %f204, %rs192;}

	// end inline asm
	fma.rn.f32 	%f587, %f200, %f204, %f571;
	ld.shared.u16 	%rs193, [%r193+98];
	// begin inline asm
	{  cvt.f32.f16 %f205, %rs193;}

	// end inline asm
	fma.rn.f32 	%f588, %f205, %f201, %f572;
	fma.rn.f32 	%f589, %f205, %f202, %f573;
	fma.rn.f32 	%f590, %f205, %f203, %f574;
	fma.rn.f32 	%f591, %f205, %f204, %f575;
	ld.shared.u16 	%rs194, [%r193+164];
	// begin inline asm
	{  cvt.f32.f16 %f206, %rs194;}

	// end inline asm
	fma.rn.f32 	%f592, %f206, %f201, %f576;
	fma.rn.f32 	%f593, %f206, %f202, %f577;
	fma.rn.f32 	%f594, %f206, %f203, %f578;
	fma.rn.f32 	%f595, %f206, %f204, %f579;
	ld.shared.u16 	%rs195, [%r193+230];
	// begin inline asm
	{  cvt.f32.f16 %f207, %rs195;}

	// end inline asm
	fma.rn.f32 	%f596, %f207, %f201, %f580;
	fma.rn.f32 	%f597, %f207, %f202, %f581;
	fma.rn.f32 	%f598, %f207, %f203, %f582;
	fma.rn.f32 	%f599, %f207, %f204, %f583;
	ld.shared.u16 	%rs196, [%r193+34];
	// begin inline asm
	{  cvt.f32.f16 %f208, %rs196;}

	// end inline asm
	ld.shared.u16 	%rs197, [%r195+34];
	// begin inline asm
	{  cvt.f32.f16 %f209, %rs197;}

	// end inline asm
	fma.rn.f32 	%f600, %f208, %f209, %f584;
	ld.shared.u16 	%rs198, [%r195+100];
	// begin inline asm
	{  cvt.f32.f16 %f210, %rs198;}

	// end inline asm
	fma.rn.f32 	%f601, %f208, %f210, %f585;
	ld.shared.u16 	%rs199, [%r195+166];
	// begin inline asm
	{  cvt.f32.f16 %f211, %rs199;}

	// end inline asm
	fma.rn.f32 	%f602, %f208, %f211, %f586;
	ld.shared.u16 	%rs200, [%r195+232];
	// begin inline asm
	{  cvt.f32.f16 %f212, %rs200;}

	// end inline asm
	fma.rn.f32 	%f603, %f208, %f212, %f587;
	ld.shared.u16 	%rs201, [%r193+100];
	// begin inline asm
	{  cvt.f32.f16 %f213, %rs201;}

	// end inline asm
	fma.rn.f32 	%f604, %f213, %f209, %f588;
	fma.rn.f32 	%f605, %f213, %f210, %f589;
	fma.rn.f32 	%f606, %f213, %f211, %f590;
	fma.rn.f32 	%f607, %f213, %f212, %f591;
	ld.shared.u16 	%rs202, [%r193+166];
	// begin inline asm
	{  cvt.f32.f16 %f214, %rs202;}

	// end inline asm
	fma.rn.f32 	%f608, %f214, %f209, %f592;
	fma.rn.f32 	%f609, %f214, %f210, %f593;
	fma.rn.f32 	%f610, %f214, %f211, %f594;
	fma.rn.f32 	%f611, %f214, %f212, %f595;
	ld.shared.u16 	%rs203, [%r193+232];
	// begin inline asm
	{  cvt.f32.f16 %f215, %rs203;}

	// end inline asm
	fma.rn.f32 	%f612, %f215, %f209, %f596;
	fma.rn.f32 	%f613, %f215, %f210, %f597;
	fma.rn.f32 	%f614, %f215, %f211, %f598;
	fma.rn.f32 	%f615, %f215, %f212, %f599;
	ld.shared.u16 	%rs204, [%r193+36];
	// begin inline asm
	{  cvt.f32.f16 %f216, %rs204;}

	// end inline asm
	ld.shared.u16 	%rs205, [%r195+36];
	// begin inline asm
	{  cvt.f32.f16 %f217, %rs205;}

	// end inline asm
	fma.rn.f32 	%f616, %f216, %f217, %f600;
	ld.shared.u16 	%rs206, [%r195+102];
	// begin inline asm
	{  cvt.f32.f16 %f218, %rs206;}

	// end inline asm
	fma.rn.f32 	%f617, %f216, %f218, %f601;
	ld.shared.u16 	%rs207, [%r195+168];
	// begin inline asm
	{  cvt.f32.f16 %f219, %rs207;}

	// end inline asm
	fma.rn.f32 	%f618, %f216, %f219, %f602;
	ld.shared.u16 	%rs208, [%r195+234];
	// begin inline asm
	{  cvt.f32.f16 %f220, %rs208;}

	// end inline asm
	fma.rn.f32 	%f619, %f216, %f220, %f603;
	ld.shared.u16 	%rs209, [%r193+102];
	// begin inline asm
	{  cvt.f32.f16 %f221, %rs209;}

	// end inline asm
	fma.rn.f32 	%f620, %f221, %f217, %f604;
	fma.rn.f32 	%f621, %f221, %f218, %f605;
	fma.rn.f32 	%f622, %f221, %f219, %f606;
	fma.rn.f32 	%f623, %f221, %f220, %f607;
	ld.shared.u16 	%rs210, [%r193+168];
	// begin inline asm
	{  cvt.f32.f16 %f222, %rs210;}

	// end inline asm
	fma.rn.f32 	%f624, %f222, %f217, %f608;
	fma.rn.f32 	%f625, %f222, %f218, %f609;
	fma.rn.f32 	%f626, %f222, %f219, %f610;
	fma.rn.f32 	%f627, %f222, %f220, %f611;
	ld.shared.u16 	%rs211, [%r193+234];
	// begin inline asm
	{  cvt.f32.f16 %f223, %rs211;}

	// end inline asm
	fma.rn.f32 	%f628, %f223, %f217, %f612;
	fma.rn.f32 	%f629, %f223, %f218, %f613;
	fma.rn.f32 	%f630, %f223, %f219, %f614;
	fma.rn.f32 	%f631, %f223, %f220, %f615;
	ld.shared.u16 	%rs212, [%r193+38];
	// begin inline asm
	{  cvt.f32.f16 %f224, %rs212;}

	// end inline asm
	ld.shared.u16 	%rs213, [%r195+38];
	// begin inline asm
	{  cvt.f32.f16 %f225, %rs213;}

	// end inline asm
	fma.rn.f32 	%f632, %f224, %f225, %f616;
	ld.shared.u16 	%rs214, [%r195+104];
	// begin inline asm
	{  cvt.f32.f16 %f226, %rs214;}

	// end inline asm
	fma.rn.f32 	%f633, %f224, %f226, %f617;
	ld.shared.u16 	%rs215, [%r195+170];
	// begin inline asm
	{  cvt.f32.f16 %f227, %rs215;}

	// end inline asm
	fma.rn.f32 	%f634, %f224, %f227, %f618;
	ld.shared.u16 	%rs216, [%r195+236];
	// begin inline asm
	{  cvt.f32.f16 %f228, %rs216;}

	// end inline asm
	fma.rn.f32 	%f635, %f224, %f228, %f619;
	ld.shared.u16 	%rs217, [%r193+104];
	// begin inline asm
	{  cvt.f32.f16 %f229, %rs217;}

	// end inline asm
	fma.rn.f32 	%f636, %f229, %f225, %f620;
	fma.rn.f32 	%f637, %f229, %f226, %f621;
	fma.rn.f32 	%f638, %f229, %f227, %f622;
	fma.rn.f32 	%f639, %f229, %f228, %f623;
	ld.shared.u16 	%rs218, [%r193+170];
	// begin inline asm
	{  cvt.f32.f16 %f230, %rs218;}

	// end inline asm
	fma.rn.f32 	%f640, %f230, %f225, %f624;
	fma.rn.f32 	%f641, %f230, %f226, %f625;
	fma.rn.f32 	%f642, %f230, %f227, %f626;
	fma.rn.f32 	%f643, %f230, %f228, %f627;
	ld.shared.u16 	%rs219, [%r193+236];
	// begin inline asm
	{  cvt.f32.f16 %f231, %rs219;}

	// end inline asm
	fma.rn.f32 	%f644, %f231, %f225, %f628;
	fma.rn.f32 	%f645, %f231, %f226, %f629;
	fma.rn.f32 	%f646, %f231, %f227, %f630;
	fma.rn.f32 	%f647, %f231, %f228, %f631;
	ld.shared.u16 	%rs220, [%r193+40];
	// begin inline asm
	{  cvt.f32.f16 %f232, %rs220;}

	// end inline asm
	ld.shared.u16 	%rs221, [%r195+40];
	// begin inline asm
	{  cvt.f32.f16 %f233, %rs221;}

	// end inline asm
	fma.rn.f32 	%f648, %f232, %f233, %f632;
	ld.shared.u16 	%rs222, [%r195+106];
	// begin inline asm
	{  cvt.f32.f16 %f234, %rs222;}

	// end inline asm
	fma.rn.f32 	%f649, %f232, %f234, %f633;
	ld.shared.u16 	%rs223, [%r195+172];
	// begin inline asm
	{  cvt.f32.f16 %f235, %rs223;}

	// end inline asm
	fma.rn.f32 	%f650, %f232, %f235, %f634;
	ld.shared.u16 	%rs224, [%r195+238];
	// begin inline asm
	{  cvt.f32.f16 %f236, %rs224;}

	// end inline asm
	fma.rn.f32 	%f651, %f232, %f236, %f635;
	ld.shared.u16 	%rs225, [%r193+106];
	// begin inline asm
	{  cvt.f32.f16 %f237, %rs225;}

	// end inline asm
	fma.rn.f32 	%f652, %f237, %f233, %f636;
	fma.rn.f32 	%f653, %f237, %f234, %f637;
	fma.rn.f32 	%f654, %f237, %f235, %f638;
	fma.rn.f32 	%f655, %f237, %f236, %f639;
	ld.shared.u16 	%rs226, [%r193+172];
	// begin inline asm
	{  cvt.f32.f16 %f238, %rs226;}

	// end inline asm
	fma.rn.f32 	%f656, %f238, %f233, %f640;
	fma.rn.f32 	%f657, %f238, %f234, %f641;
	fma.rn.f32 	%f658, %f238, %f235, %f642;
	fma.rn.f32 	%f659, %f238, %f236, %f643;
	ld.shared.u16 	%rs227, [%r193+238];
	// begin inline asm
	{  cvt.f32.f16 %f239, %rs227;}

	// end inline asm
	fma.rn.f32 	%f660, %f239, %f233, %f644;
	fma.rn.f32 	%f661, %f239, %f234, %f645;
	fma.rn.f32 	%f662, %f239, %f235, %f646;
	fma.rn.f32 	%f663, %f239, %f236, %f647;
	ld.shared.u16 	%rs228, [%r193+42];
	// begin inline asm
	{  cvt.f32.f16 %f240, %rs228;}

	// end inline asm
	ld.shared.u16 	%rs229, [%r195+42];
	// begin inline asm
	{  cvt.f32.f16 %f241, %rs229;}

	// end inline asm
	fma.rn.f32 	%f664, %f240, %f241, %f648;
	ld.shared.u16 	%rs230, [%r195+108];
	// begin inline asm
	{  cvt.f32.f16 %f242, %rs230;}

	// end inline asm
	fma.rn.f32 	%f665, %f240, %f242, %f649;
	ld.shared.u16 	%rs231, [%r195+174];
	// begin inline asm
	{  cvt.f32.f16 %f243, %rs231;}

	// end inline asm
	fma.rn.f32 	%f666, %f240, %f243, %f650;
	ld.shared.u16 	%rs232, [%r195+240];
	// begin inline asm
	{  cvt.f32.f16 %f244, %rs232;}

	// end inline asm
	fma.rn.f32 	%f667, %f240, %f244, %f651;
	ld.shared.u16 	%rs233, [%r193+108];
	// begin inline asm
	{  cvt.f32.f16 %f245, %rs233;}

	// end inline asm
	fma.rn.f32 	%f668, %f245, %f241, %f652;
	fma.rn.f32 	%f669, %f245, %f242, %f653;
	fma.rn.f32 	%f670, %f245, %f243, %f654;
	fma.rn.f32 	%f671, %f245, %f244, %f655;
	ld.shared.u16 	%rs234, [%r193+174];
	// begin inline asm
	{  cvt.f32.f16 %f246, %rs234;}

	// end inline asm
	fma.rn.f32 	%f672, %f246, %f241, %f656;
	fma.rn.f32 	%f673, %f246, %f242, %f657;
	fma.rn.f32 	%f674, %f246, %f243, %f658;
	fma.rn.f32 	%f675, %f246, %f244, %f659;
	ld.shared.u16 	%rs235, [%r193+240];
	// begin inline asm
	{  cvt.f32.f16 %f247, %rs235;}

	// end inline asm
	fma.rn.f32 	%f676, %f247, %f241, %f660;
	fma.rn.f32 	%f677, %f247, %f242, %f661;
	fma.rn.f32 	%f678, %f247, %f243, %f662;
	fma.rn.f32 	%f679, %f247, %f244, %f663;
	ld.shared.u16 	%rs236, [%r193+44];
	// begin inline asm
	{  cvt.f32.f16 %f248, %rs236;}

	// end inline asm
	ld.shared.u16 	%rs237, [%r195+44];
	// begin inline asm
	{  cvt.f32.f16 %f249, %rs237;}

	// end inline asm
	fma.rn.f32 	%f680, %f248, %f249, %f664;
	ld.shared.u16 	%rs238, [%r195+110];
	// begin inline asm
	{  cvt.f32.f16 %f250, %rs238;}

	// end inline asm
	fma.rn.f32 	%f681, %f248, %f250, %f665;
	ld.shared.u16 	%rs239, [%r195+176];
	// begin inline asm
	{  cvt.f32.f16 %f251, %rs239;}

	// end inline asm
	fma.rn.f32 	%f682, %f248, %f251, %f666;
	ld.shared.u16 	%rs240, [%r195+242];
	// begin inline asm
	{  cvt.f32.f16 %f252, %rs240;}

	// end inline asm
	fma.rn.f32 	%f683, %f248, %f252, %f667;
	ld.shared.u16 	%rs241, [%r193+110];
	// begin inline asm
	{  cvt.f32.f16 %f253, %rs241;}

	// end inline asm
	fma.rn.f32 	%f684, %f253, %f249, %f668;
	fma.rn.f32 	%f685, %f253, %f250, %f669;
	fma.rn.f32 	%f686, %f253, %f251, %f670;
	fma.rn.f32 	%f687, %f253, %f252, %f671;
	ld.shared.u16 	%rs242, [%r193+176];
	// begin inline asm
	{  cvt.f32.f16 %f254, %rs242;}

	// end inline asm
	fma.rn.f32 	%f688, %f254, %f249, %f672;
	fma.rn.f32 	%f689, %f254, %f250, %f673;
	fma.rn.f32 	%f690, %f254, %f251, %f674;
	fma.rn.f32 	%f691, %f254, %f252, %f675;
	ld.shared.u16 	%rs243, [%r193+242];
	// begin inline asm
	{  cvt.f32.f16 %f255, %rs243;}

	// end inline asm
	fma.rn.f32 	%f692, %f255, %f249, %f676;
	fma.rn.f32 	%f693, %f255, %f250, %f677;
	fma.rn.f32 	%f694, %f255, %f251, %f678;
	fma.rn.f32 	%f695, %f255, %f252, %f679;
	ld.shared.u16 	%rs244, [%r193+46];
	// begin inline asm
	{  cvt.f32.f16 %f256, %rs244;}

	// end inline asm
	ld.shared.u16 	%rs245, [%r195+46];
	// begin inline asm
	{  cvt.f32.f16 %f257, %rs245;}

	// end inline asm
	fma.rn.f32 	%f696, %f256, %f257, %f680;
	ld.shared.u16 	%rs246, [%r195+112];
	// begin inline asm
	{  cvt.f32.f16 %f258, %rs246;}

	// end inline asm
	fma.rn.f32 	%f697, %f256, %f258, %f681;
	ld.shared.u16 	%rs247, [%r195+178];
	// begin inline asm
	{  cvt.f32.f16 %f259, %rs247;}

	// end inline asm
	fma.rn.f32 	%f698, %f256, %f259, %f682;
	ld.shared.u16 	%rs248, [%r195+244];
	// begin inline asm
	{  cvt.f32.f16 %f260, %rs248;}

	// end inline asm
	fma.rn.f32 	%f699, %f256, %f260, %f683;
	ld.shared.u16 	%rs249, [%r193+112];
	// begin inline asm
	{  cvt.f32.f16 %f261, %rs249;}

	// end inline asm
	fma.rn.f32 	%f700, %f261, %f257, %f684;
	fma.rn.f32 	%f701, %f261, %f258, %f685;
	fma.rn.f32 	%f702, %f261, %f259, %f686;
	fma.rn.f32 	%f703, %f261, %f260, %f687;
	ld.shared.u16 	%rs250, [%r193+178];
	// begin inline asm
	{  cvt.f32.f16 %f262, %rs250;}

	// end inline asm
	fma.rn.f32 	%f704, %f262, %f257, %f688;
	fma.rn.f32 	%f705, %f262, %f258, %f689;
	fma.rn.f32 	%f706, %f262, %f259, %f690;
	fma.rn.f32 	%f707, %f262, %f260, %f691;
	ld.shared.u16 	%rs251, [%r193+244];
	// begin inline asm
	{  cvt.f32.f16 %f263, %rs251;}

	// end inline asm
	fma.rn.f32 	%f708, %f263, %f257, %f692;
	fma.rn.f32 	%f709, %f263, %f258, %f693;
	fma.rn.f32 	%f710, %f263, %f259, %f694;
	fma.rn.f32 	%f711, %f263, %f260, %f695;
	ld.shared.u16 	%rs252, [%r193+48];
	// begin inline asm
	{  cvt.f32.f16 %f264, %rs252;}

	// end inline asm
	ld.shared.u16 	%rs253, [%r195+48];
	// begin inline asm
	{  cvt.f32.f16 %f265, %rs253;}

	// end inline asm
	fma.rn.f32 	%f712, %f264, %f265, %f696;
	ld.shared.u16 	%rs254, [%r195+114];
	// begin inline asm
	{  cvt.f32.f16 %f266, %rs254;}

	// end inline asm
	fma.rn.f32 	%f713, %f264, %f266, %f697;
	ld.shared.u16 	%rs255, [%r195+180];
	// begin inline asm
	{  cvt.f32.f16 %f267, %rs255;}

	// end inline asm
	fma.rn.f32 	%f714, %f264, %f267, %f698;
	ld.shared.u16 	%rs256, [%r195+246];
	// begin inline asm
	{  cvt.f32.f16 %f268, %rs256;}

	// end inline asm
	fma.rn.f32 	%f715, %f264, %f268, %f699;
	ld.shared.u16 	%rs257, [%r193+114];
	// begin inline asm
	{  cvt.f32.f16 %f269, %rs257;}

	// end inline asm
	fma.rn.f32 	%f716, %f269, %f265, %f700;
	fma.rn.f32 	%f717, %f269, %f266, %f701;
	fma.rn.f32 	%f718, %f269, %f267, %f702;
	fma.rn.f32 	%f719, %f269, %f268, %f703;
	ld.shared.u16 	%rs258, [%r193+180];
	// begin inline asm
	{  cvt.f32.f16 %f270, %rs258;}

	// end inline asm
	fma.rn.f32 	%f720, %f270, %f265, %f704;
	fma.rn.f32 	%f721, %f270, %f266, %f705;
	fma.rn.f32 	%f722, %f270, %f267, %f706;
	fma.rn.f32 	%f723, %f270, %f268, %f707;
	ld.shared.u16 	%rs259, [%r193+246];
	// begin inline asm
	{  cvt.f32.f16 %f271, %rs259;}

	// end inline asm
	fma.rn.f32 	%f724, %f271, %f265, %f708;
	fma.rn.f32 	%f725, %f271, %f266, %f709;
	fma.rn.f32 	%f726, %f271, %f267, %f710;
	fma.rn.f32 	%f727, %f271, %f268, %f711;
	ld.shared.u16 	%rs260, [%r193+50];
	// begin inline asm
	{  cvt.f32.f16 %f272, %rs260;}

	// end inline asm
	ld.shared.u16 	%rs261, [%r195+50];
	// begin inline asm
	{  cvt.f32.f16 %f273, %rs261;}

	// end inline asm
	fma.rn.f32 	%f728, %f272, %f273, %f712;
	ld.shared.u16 	%rs262, [%r195+116];
	// begin inline asm
	{  cvt.f32.f16 %f274, %rs262;}

	// end inline asm
	fma.rn.f32 	%f729, %f272, %f274, %f713;
	ld.shared.u16 	%rs263, [%r195+182];
	// begin inline asm
	{  cvt.f32.f16 %f275, %rs263;}

	// end inline asm
	fma.rn.f32 	%f730, %f272, %f275, %f714;
	ld.shared.u16 	%rs264, [%r195+248];
	// begin inline asm
	{  cvt.f32.f16 %f276, %rs264;}

	// end inline asm
	fma.rn.f32 	%f731, %f272, %f276, %f715;
	ld.shared.u16 	%rs265, [%r193+116];
	// begin inline asm
	{  cvt.f32.f16 %f277, %rs265;}

	// end inline asm
	fma.rn.f32 	%f732, %f277, %f273, %f716;
	fma.rn.f32 	%f733, %f277, %f274, %f717;
	fma.rn.f32 	%f734, %f277, %f275, %f718;
	fma.rn.f32 	%f735, %f277, %f276, %f719;
	ld.shared.u16 	%rs266, [%r193+182];
	// begin inline asm
	{  cvt.f32.f16 %f278, %rs266;}

	// end inline asm
	fma.rn.f32 	%f736, %f278, %f273, %f720;
	fma.rn.f32 	%f737, %f278, %f274, %f721;
	fma.rn.f32 	%f738, %f278, %f275, %f722;
	fma.rn.f32 	%f739, %f278, %f276, %f723;
	ld.shared.u16 	%rs267, [%r193+248];
	// begin inline asm
	{  cvt.f32.f16 %f279, %rs267;}

	// end inline asm
	fma.rn.f32 	%f740, %f279, %f273, %f724;
	fma.rn.f32 	%f741, %f279, %f274, %f725;
	fma.rn.f32 	%f742, %f279, %f275, %f726;
	fma.rn.f32 	%f743, %f279, %f276, %f727;
	ld.shared.u16 	%rs268, [%r193+52];
	// begin inline asm
	{  cvt.f32.f16 %f280, %rs268;}

	// end inline asm
	ld.shared.u16 	%rs269, [%r195+52];
	// begin inline asm
	{  cvt.f32.f16 %f281, %rs269;}

	// end inline asm
	fma.rn.f32 	%f744, %f280, %f281, %f728;
	ld.shared.u16 	%rs270, [%r195+118];
	// begin inline asm
	{  cvt.f32.f16 %f282, %rs270;}

	// end inline asm
	fma.rn.f32 	%f745, %f280, %f282, %f729;
	ld.shared.u16 	%rs271, [%r195+184];
	// begin inline asm
	{  cvt.f32.f16 %f283, %rs271;}

	// end inline asm
	fma.rn.f32 	%f746, %f280, %f283, %f730;
	ld.shared.u16 	%rs272, [%r195+250];
	// begin inline asm
	{  cvt.f32.f16 %f284, %rs272;}

	// end inline asm
	fma.rn.f32 	%f747, %f280, %f284, %f731;
	ld.shared.u16 	%rs273, [%r193+118];
	// begin inline asm
	{  cvt.f32.f16 %f285, %rs273;}

	// end inline asm
	fma.rn.f32 	%f748, %f285, %f281, %f732;
	fma.rn.f32 	%f749, %f285, %f282, %f733;
	fma.rn.f32 	%f750, %f285, %f283, %f734;
	fma.rn.f32 	%f751, %f285, %f284, %f735;
	ld.shared.u16 	%rs274, [%r193+184];
	// begin inline asm
	{  cvt.f32.f16 %f286, %rs274;}

	// end inline asm
	fma.rn.f32 	%f752, %f286, %f281, %f736;
	fma.rn.f32 	%f753, %f286, %f282, %f737;
	fma.rn.f32 	%f754, %f286, %f283, %f738;
	fma.rn.f32 	%f755, %f286, %f284, %f739;
	ld.shared.u16 	%rs275, [%r193+250];
	// begin inline asm
	{  cvt.f32.f16 %f287, %rs275;}

	// end inline asm
	fma.rn.f32 	%f756, %f287, %f281, %f740;
	fma.rn.f32 	%f757, %f287, %f282, %f741;
	fma.rn.f32 	%f758, %f287, %f283, %f742;
	fma.rn.f32 	%f759, %f287, %f284, %f743;
	ld.shared.u16 	%rs276, [%r193+54];
	// begin inline asm
	{  cvt.f32.f16 %f288, %rs276;}

	// end inline asm
	ld.shared.u16 	%rs277, [%r195+54];
	// begin inline asm
	{  cvt.f32.f16 %f289, %rs277;}

	// end inline asm
	fma.rn.f32 	%f760, %f288, %f289, %f744;
	ld.shared.u16 	%rs278, [%r195+120];
	// begin inline asm
	{  cvt.f32.f16 %f290, %rs278;}

	// end inline asm
	fma.rn.f32 	%f761, %f288, %f290, %f745;
	ld.shared.u16 	%rs279, [%r195+186];
	// begin inline asm
	{  cvt.f32.f16 %f291, %rs279;}

	// end inline asm
	fma.rn.f32 	%f762, %f288, %f291, %f746;
	ld.shared.u16 	%rs280, [%r195+252];
	// begin inline asm
	{  cvt.f32.f16 %f292, %rs280;}

	// end inline asm
	fma.rn.f32 	%f763, %f288, %f292, %f747;
	ld.shared.u16 	%rs281, [%r193+120];
	// begin inline asm
	{  cvt.f32.f16 %f293, %rs281;}

	// end inline asm
	fma.rn.f32 	%f764, %f293, %f289, %f748;
	fma.rn.f32 	%f765, %f293, %f290, %f749;
	fma.rn.f32 	%f766, %f293, %f291, %f750;
	fma.rn.f32 	%f767, %f293, %f292, %f751;
	ld.shared.u16 	%rs282, [%r193+186];
	// begin inline asm
	{  cvt.f32.f16 %f294, %rs282;}

	// end inline asm
	fma.rn.f32 	%f768, %f294, %f289, %f752;
	fma.rn.f32 	%f769, %f294, %f290, %f753;
	fma.rn.f32 	%f770, %f294, %f291, %f754;
	fma.rn.f32 	%f771, %f294, %f292, %f755;
	ld.shared.u16 	%rs283, [%r193+252];
	// begin inline asm
	{  cvt.f32.f16 %f295, %rs283;}

	// end inline asm
	fma.rn.f32 	%f772, %f295, %f289, %f756;
	fma.rn.f32 	%f773, %f295, %f290, %f757;
	fma.rn.f32 	%f774, %f295, %f291, %f758;
	fma.rn.f32 	%f775, %f295, %f292, %f759;
	ld.shared.u16 	%rs284, [%r193+56];
	// begin inline asm
	{  cvt.f32.f16 %f296, %rs284;}

	// end inline asm
	ld.shared.u16 	%rs285, [%r195+56];
	// begin inline asm
	{  cvt.f32.f16 %f297, %rs285;}

	// end inline asm
	fma.rn.f32 	%f776, %f296, %f297, %f760;
	ld.shared.u16 	%rs286, [%r195+122];
	// begin inline asm
	{  cvt.f32.f16 %f298, %rs286;}

	// end inline asm
	fma.rn.f32 	%f777, %f296, %f298, %f761;
	ld.shared.u16 	%rs287, [%r195+188];
	// begin inline asm
	{  cvt.f32.f16 %f299, %rs287;}

	// end inline asm
	fma.rn.f32 	%f778, %f296, %f299, %f762;
	ld.shared.u16 	%rs288, [%r195+254];
	// begin inline asm
	{  cvt.f32.f16 %f300, %rs288;}

	// end inline asm
	fma.rn.f32 	%f779, %f296, %f300, %f763;
	ld.shared.u16 	%rs289, [%r193+122];
	// begin inline asm
	{  cvt.f32.f16 %f301, %rs289;}

	// end inline asm
	fma.rn.f32 	%f780, %f301, %f297, %f764;
	fma.rn.f32 	%f781, %f301, %f298, %f765;
	fma.rn.f32 	%f782, %f301, %f299, %f766;
	fma.rn.f32 	%f783, %f301, %f300, %f767;
	ld.shared.u16 	%rs290, [%r193+188];
	// begin inline asm
	{  cvt.f32.f16 %f302, %rs290;}

	// end inline asm
	fma.rn.f32 	%f784, %f302, %f297, %f768;
	fma.rn.f32 	%f785, %f302, %f298, %f769;
	fma.rn.f32 	%f786, %f302, %f299, %f770;
	fma.rn.f32 	%f787, %f302, %f300, %f771;
	ld.shared.u16 	%rs291, [%r193+254];
	// begin inline asm
	{  cvt.f32.f16 %f303, %rs291;}

	// end inline asm
	fma.rn.f32 	%f788, %f303, %f297, %f772;
	fma.rn.f32 	%f789, %f303, %f298, %f773;
	fma.rn.f32 	%f790, %f303, %f299, %f774;
	fma.rn.f32 	%f791, %f303, %f300, %f775;
	ld.shared.u16 	%rs292, [%r193+58];
	// begin inline asm
	{  cvt.f32.f16 %f304, %rs292;}

	// end inline asm
	ld.shared.u16 	%rs293, [%r195+58];
	// begin inline asm
	{  cvt.f32.f16 %f305, %rs293;}

	// end inline asm
	fma.rn.f32 	%f792, %f304, %f305, %f776;
	ld.shared.u16 	%rs294, [%r195+124];
	// begin inline asm
	{  cvt.f32.f16 %f306, %rs294;}

	// end inline asm
	fma.rn.f32 	%f793, %f304, %f306, %f777;
	ld.shared.u16 	%rs295, [%r195+190];
	// begin inline asm
	{  cvt.f32.f16 %f307, %rs295;}

	// end inline asm
	fma.rn.f32 	%f794, %f304, %f307, %f778;
	ld.shared.u16 	%rs296, [%r195+256];
	// begin inline asm
	{  cvt.f32.f16 %f308, %rs296;}

	// end inline asm
	fma.rn.f32 	%f795, %f304, %f308, %f779;
	ld.shared.u16 	%rs297, [%r193+124];
	// begin inline asm
	{  cvt.f32.f16 %f309, %rs297;}

	// end inline asm
	fma.rn.f32 	%f796, %f309, %f305, %f780;
	fma.rn.f32 	%f797, %f309, %f306, %f781;
	fma.rn.f32 	%f798, %f309, %f307, %f782;
	fma.rn.f32 	%f799, %f309, %f308, %f783;
	ld.shared.u16 	%rs298, [%r193+190];
	// begin inline asm
	{  cvt.f32.f16 %f310, %rs298;}

	// end inline asm
	fma.rn.f32 	%f800, %f310, %f305, %f784;
	fma.rn.f32 	%f801, %f310, %f306, %f785;
	fma.rn.f32 	%f802, %f310, %f307, %f786;
	fma.rn.f32 	%f803, %f310, %f308, %f787;
	ld.shared.u16 	%rs299, [%r193+256];
	// begin inline asm
	{  cvt.f32.f16 %f311, %rs299;}

	// end inline asm
	fma.rn.f32 	%f804, %f311, %f305, %f788;
	fma.rn.f32 	%f805, %f311, %f306, %f789;
	fma.rn.f32 	%f806, %f311, %f307, %f790;
	fma.rn.f32 	%f807, %f311, %f308, %f791;
	ld.shared.u16 	%rs300, [%r193+60];
	// begin inline asm
	{  cvt.f32.f16 %f312, %rs300;}

	// end inline asm
	ld.shared.u16 	%rs301, [%r195+60];
	// begin inline asm
	{  cvt.f32.f16 %f313, %rs301;}

	// end inline asm
	fma.rn.f32 	%f808, %f312, %f313, %f792;
	ld.shared.u16 	%rs302, [%r195+126];
	// begin inline asm
	{  cvt.f32.f16 %f314, %rs302;}

	// end inline asm
	fma.rn.f32 	%f809, %f312, %f314, %f793;
	ld.shared.u16 	%rs303, [%r195+192];
	// begin inline asm
	{  cvt.f32.f16 %f315, %rs303;}

	// end inline asm
	fma.rn.f32 	%f810, %f312, %f315, %f794;
	ld.shared.u16 	%rs304, [%r195+258];
	// begin inline asm
	{  cvt.f32.f16 %f316, %rs304;}

	// end inline asm
	fma.rn.f32 	%f811, %f312, %f316, %f795;
	ld.shared.u16 	%rs305, [%r193+126];
	// begin inline asm
	{  cvt.f32.f16 %f317, %rs305;}

	// end inline asm
	fma.rn.f32 	%f812, %f317, %f313, %f796;
	fma.rn.f32 	%f813, %f317, %f314, %f797;
	fma.rn.f32 	%f814, %f317, %f315, %f798;
	fma.rn.f32 	%f815, %f317, %f316, %f799;
	ld.shared.u16 	%rs306, [%r193+192];
	// begin inline asm
	{  cvt.f32.f16 %f318, %rs306;}

	// end inline asm
	fma.rn.f32 	%f816, %f318, %f313, %f800;
	fma.rn.f32 	%f817, %f318, %f314, %f801;
	fma.rn.f32 	%f818, %f318, %f315, %f802;
	fma.rn.f32 	%f819, %f318, %f316, %f803;
	ld.shared.u16 	%rs307, [%r193+258];
	// begin inline asm
	{  cvt.f32.f16 %f319, %rs307;}

	// end inline asm
	fma.rn.f32 	%f820, %f319, %f313, %f804;
	fma.rn.f32 	%f821, %f319, %f314, %f805;
	fma.rn.f32 	%f822, %f319, %f315, %f806;
	fma.rn.f32 	%f823, %f319, %f316, %f807;
	ld.shared.u16 	%rs308, [%r193+62];
	// begin inline asm
	{  cvt.f32.f16 %f320, %rs308;}

	// end inline asm
	ld.shared.u16 	%rs309, [%r195+62];
	// begin inline asm
	{  cvt.f32.f16 %f321, %rs309;}

	// end inline asm
	fma.rn.f32 	%f855, %f320, %f321, %f808;
	ld.shared.u16 	%rs310, [%r195+128];
	// begin inline asm
	{  cvt.f32.f16 %f322, %rs310;}

	// end inline asm
	fma.rn.f32 	%f854, %f320, %f322, %f809;
	ld.shared.u16 	%rs311, [%r195+194];
	// begin inline asm
	{  cvt.f32.f16 %f323, %rs311;}

	// end inline asm
	fma.rn.f32 	%f853, %f320, %f323, %f810;
	ld.shared.u16 	%rs312, [%r195+260];
	// begin inline asm
	{  cvt.f32.f16 %f324, %rs312;}

	// end inline asm
	fma.rn.f32 	%f852, %f320, %f324, %f811;
	ld.shared.u16 	%rs313, [%r193+128];
	// begin inline asm
	{  cvt.f32.f16 %f325, %rs313;}

	// end inline asm
	fma.rn.f32 	%f851, %f325, %f321, %f812;
	fma.rn.f32 	%f850, %f325, %f322, %f813;
	fma.rn.f32 	%f849, %f325, %f323, %f814;
	fma.rn.f32 	%f848, %f325, %f324, %f815;
	ld.shared.u16 	%rs314, [%r193+194];
	// begin inline asm
	{  cvt.f32.f16 %f326, %rs314;}

	// end inline asm
	fma.rn.f32 	%f847, %f326, %f321, %f816;
	fma.rn.f32 	%f846, %f326, %f322, %f817;
	fma.rn.f32 	%f845, %f326, %f323, %f818;
	fma.rn.f32 	%f844, %f326, %f324, %f819;
	ld.shared.u16 	%rs315, [%r193+260];
	// begin inline asm
	{  cvt.f32.f16 %f327, %rs315;}

	// end inline asm
	fma.rn.f32 	%f843, %f327, %f321, %f820;
	fma.rn.f32 	%f842, %f327, %f322, %f821;
	fma.rn.f32 	%f841, %f327, %f323, %f822;
	fma.rn.f32 	%f840, %f327, %f324, %f823;
	bar.sync 	0;
	add.s32 	%r201, %r201, 32;
	setp.lt.s32 	%p52, %r201, %r100;
	@%p52 bra 	$L__BB0_2;
$L__BB0_54:
	add.s32 	%r48, %r4, %r2;
	add.s32 	%r196, %r5, %r3;
	setp.lt.s32 	%p53, %r48, %r98;
	mul.lo.s32 	%r50, %r48, %r99;
	setp.lt.s32 	%p54, %r196, %r99;
	and.pred  	%p55, %p53, %p54;
	@%p55 bra 	$L__BB0_55;
	bra.uni 	$L__BB0_56;
$L__BB0_55:
	// begin inline asm
	{  cvt.rn.f16.f32 %rs316, %f855;}

	// end inline asm
	add.s32 	%r197, %r196, %r50;
	mul.wide.u32 	%rd56, %r197, 2;
	add.s64 	%rd57, %rd4, %rd56;
	st.global.u16 	[%rd57], %rs316;
$L__BB0_56:
	setp.ge.s32 	%p56, %r48, %r98;
	add.s32 	%r89, %r196, 1;
	setp.ge.s32 	%p57, %r89, %r99;
	cvt.u64.u32 	%rd58, %r50;
	cvt.u64.u32 	%rd5, %r196;
	add.s64 	%rd59, %rd5, %rd58;
	shl.b64 	%rd60, %rd59, 1;
	add.s64 	%rd6, %rd4, %rd60;
	or.pred  	%p58, %p56, %p57;
	@%p58 bra 	$L__BB0_58;
	// begin inline asm
	{  cvt.rn.f16.f32 %rs317, %f854;}

	// end inline asm
	st.global.u16 	[%rd6+2], %rs317;
$L__BB0_58:
	setp.ge.s32 	%p59, %r48, %r98;
	add.s32 	%r90, %r196, 2;
	setp.ge.s32 	%p60, %r90, %r99;
	or.pred  	%p61, %p59, %p60;
	@%p61 bra 	$L__BB0_60;
	// begin inline asm
	{  cvt.rn.f16.f32 %rs318, %f853;}

	// end inline asm
	st.global.u16 	[%rd6+4], %rs318;
$L__BB0_60:
	setp.ge.s32 	%p62, %r48, %r98;
	add.s32 	%r91, %r196, 3;
	setp.ge.s32 	%p63, %r91, %r99;
	or.pred  	%p64, %p62, %p63;
	@%p64 bra 	$L__BB0_62;
	// begin inline asm
	{  cvt.rn.f16.f32 %rs319, %f852;}

	// end inline asm
	st.global.u16 	[%rd6+6], %rs319;
$L__BB0_62:
	setp.ge.s32 	%p65, %r196, %r99;
	add.s32 	%r92, %r48, 1;
	setp.ge.s32 	%p66, %r92, %r98;
	add.s32 	%r93, %r50, %r99;
	or.pred  	%p67, %p66, %p65;
	@%p67 bra 	$L__BB0_64;
	// begin inline asm
	{  cvt.rn.f16.f32 %rs320, %f851;}

	// end inline asm
	add.s32 	%r198, %r196, %r93;
	mul.wide.u32 	%rd61, %r198, 2;
	add.s64 	%rd62, %rd4, %rd61;
	st.global.u16 	[%rd62], %rs320;
$L__BB0_64:
	setp.ge.s32 	%p68, %r92, %r98;
	setp.ge.s32 	%p69, %r89, %r99;
	cvt.u64.u32 	%rd63, %r93;
	add.s64 	%rd64, %rd5, %rd63;
	shl.b64 	%rd65, %rd64, 1;
	add.s64 	%rd7, %rd4, %rd65;
	or.pred  	%p70, %p68, %p69;
	@%p70 bra 	$L__BB0_66;
	// begin inline asm
	{  cvt.rn.f16.f32 %rs321, %f850;}

	// end inline asm
	st.global.u16 	[%rd7+2], %rs321;
$L__BB0_66:
	setp.ge.s32 	%p71, %r92, %r98;
	setp.ge.s32 	%p72, %r90, %r99;
	or.pred  	%p73, %p71, %p72;
	@%p73 bra 	$L__BB0_68;
	// begin inline asm
	{  cvt.rn.f16.f32 %rs322, %f849;}

	// end inline asm
	st.global.u16 	[%rd7+4], %rs322;
$L__BB0_68:
	setp.ge.s32 	%p74, %r92, %r98;
	setp.ge.s32 	%p75, %r91, %r99;
	or.pred  	%p76, %p74, %p75;
	@%p76 bra 	$L__BB0_70;
	// begin inline asm
	{  cvt.rn.f16.f32 %rs323, %f848;}

	// end inline asm
	st.global.u16 	[%rd7+6], %rs323;
$L__BB0_70:
	setp.ge.s32 	%p77, %r196, %r99;
	add.s32 	%r94, %r48, 2;
	setp.ge.s32 	%p78, %r94, %r98;
	add.s32 	%r95, %r93, %r99;
	or.pred  	%p79, %p78, %p77;
	@%p79 bra 	$L__BB0_72;
	// begin inline asm
	{  cvt.rn.f16.f32 %rs324, %f847;}

	// end inline asm
	add.s32 	%r199, %r196, %r95;
	mul.wide.u32 	%rd66, %r199, 2;
	add.s64 	%rd67, %rd4, %rd66;
	st.global.u16 	[%rd67], %rs324;
$L__BB0_72:
	setp.ge.s32 	%p80, %r94, %r98;
	setp.ge.s32 	%p81, %r89, %r99;
	cvt.u64.u32 	%rd68, %r95;
	add.s64 	%rd69, %rd5, %rd68;
	shl.b64 	%rd70, %rd69, 1;
	add.s64 	%rd8, %rd4, %rd70;
	or.pred  	%p82, %p80, %p81;
	@%p82 bra 	$L__BB0_74;
	// begin inline asm
	{  cvt.rn.f16.f32 %rs325, %f846;}

	// end inline asm
	st.global.u16 	[%rd8+2], %rs325;
$L__BB0_74:
	setp.ge.s32 	%p83, %r94, %r98;
	setp.ge.s32 	%p84, %r90, %r99;
	or.pred  	%p85, %p83, %p84;
	@%p85 bra 	$L__BB0_76;
	// begin inline asm
	{  cvt.rn.f16.f32 %rs326, %f845;}

	// end inline asm
	st.global.u16 	[%rd8+4], %rs326;
$L__BB0_76:
	setp.ge.s32 	%p86, %r94, %r98;
	setp.ge.s32 	%p87, %r91, %r99;
	or.pred  	%p88, %p86, %p87;
	@%p88 bra 	$L__BB0_78;
	// begin inline asm
	{  cvt.rn.f16.f32 %rs327, %f844;}

	// end inline asm
	st.global.u16 	[%rd8+6], %rs327;
$L__BB0_78:
	setp.ge.s32 	%p89, %r196, %r99;
	add.s32 	%r96, %r48, 3;
	setp.ge.s32 	%p90, %r96, %r98;
	add.s32 	%r97, %r95, %r99;
	or.pred  	%p91, %p90, %p89;
	@%p91 bra 	$L__BB0_80;
	// begin inline asm
	{  cvt.rn.f16.f32 %rs328, %f843;}

	// end inline asm
	add.s32 	%r200, %r196, %r97;
	mul.wide.u32 	%rd71, %r200, 2;
	add.s64 	%rd72, %rd4, %rd71;
	st.global.u16 	[%rd72], %rs328;
$L__BB0_80:
	setp.ge.s32 	%p92, %r96, %r98;
	setp.ge.s32 	%p93, %r89, %r99;
	cvt.u64.u32 	%rd73, %r97;
	add.s64 	%rd74, %rd5, %rd73;
	shl.b64 	%rd75, %rd74, 1;
	add.s64 	%rd9, %rd4, %rd75;
	or.pred  	%p94, %p92, %p93;
	@%p94 bra 	$L__BB0_82;
	// begin inline asm
	{  cvt.rn.f16.f32 %rs329, %f842;}

	// end inline asm
	st.global.u16 	[%rd9+2], %rs329;
$L__BB0_82:
	setp.ge.s32 	%p95, %r96, %r98;
	setp.ge.s32 	%p96, %r90, %r99;
	or.pred  	%p97, %p95, %p96;
	@%p97 bra 	$L__BB0_84;
	// begin inline asm
	{  cvt.rn.f16.f32 %rs330, %f841;}

	// end inline asm
	st.global.u16 	[%rd9+4], %rs330;
$L__BB0_84:
	setp.ge.s32 	%p98, %r96, %r98;
	setp.ge.s32 	%p99, %r91, %r99;
	or.pred  	%p100, %p98, %p99;
	@%p100 bra 	$L__BB0_86;
	// begin inline asm
	{  cvt.rn.f16.f32 %rs331, %f840;}

	// end inline asm
	st.global.u16 	[%rd9+6], %rs331;
$L__BB0_86:
	ret;

}
	// .globl	_Z25blockwise_fp8_gemm_kernelI13__nv_bfloat16EvPKT_PK13__nv_fp8_e4m3PKfPS1_iiiiii
.visible .entry _Z25blockwise_fp8_gemm_kernelI13__nv_bfloat16EvPKT_PK13__nv_fp8_e4m3PKfPS1_iiiiii(
	.param .u64 .ptr .align 1 _Z25blockwise_fp8_gemm_kernelI13__nv_bfloat16EvPKT_PK13__nv_fp8_e4m3PKfPS1_iiiiii_param_0,
	.param .u64 .ptr .align 1 _Z25blockwise_fp8_gemm_kernelI13__nv_bfloat16EvPKT_PK13__nv_fp8_e4m3PKfPS1_iiiiii_param_1,
	.param .u64 .ptr .align 1 _Z25blockwise_fp8_gemm_kernelI13__nv_bfloat16EvPKT_PK13__nv_fp8_e4m3PKfPS1_iiiiii_param_2,
	.param .u64 .ptr .align 1 _Z25blockwise_fp8_gemm_kernelI13__nv_bfloat16EvPKT_PK13__nv_fp8_e4m3PKfPS1_iiiiii_param_3,
	.param .u32 _Z25blockwise_fp8_gemm_kernelI13__nv_bfloat16EvPKT_PK13__nv_fp8_e4m3PKfPS1_iiiiii_param_4,
	.param .u32 _Z25blockwise_fp8_gemm_kernelI13__nv_bfloat16EvPKT_PK13__nv_fp8_e4m3PKfPS1_iiiiii_param_5,
	.param .u32 _Z25blockwise_fp8_gemm_kernelI13__nv_bfloat16EvPKT_PK13__nv_fp8_e4m3PKfPS1_iiiiii_param_6,
	.param .u32 _Z25blockwise_fp8_gemm_kernelI13__nv_bfloat16EvPKT_PK13__nv_fp8_e4m3PKfPS1_iiiiii_param_7,
	.param .u32 _Z25blockwise_fp8_gemm_kernelI13__nv_bfloat16EvPKT_PK13__nv_fp8_e4m3PKfPS1_iiiiii_param_8,
	.param .u32 _Z25blockwise_fp8_gemm_kernelI13__nv_bfloat16EvPKT_PK13__nv_fp8_e4m3PKfPS1_iiiiii_param_9
)
{
	.reg .pred 	%p<101>;
	.reg .b16 	%rs<336>;
	.reg .b32 	%r<218>;
	.reg .b32 	%f<872>;
	.reg .b64 	%rd<76>;
	// demoted variable
	.shared .align 2 .b8 _ZZ25blockwise_fp8_gemm_kernelI13__nv_bfloat16EvPKT_PK13__nv_fp8_e4m3PKfPS1_iiiiiiE7s_input[4224];
	// demoted variable
	.shared .align 2 .b8 _ZZ25blockwise_fp8_gemm_kernelI13__nv_bfloat16EvPKT_PK13__nv_fp8_e4m3PKfPS1_iiiiiiE8s_weight[4224];
	ld.param.u64 	%rd10, [_Z25blockwise_fp8_gemm_kernelI13__nv_bfloat16EvPKT_PK13__nv_fp8_e4m3PKfPS1_iiiiii_param_0];
	ld.param.u64 	%rd11, [_Z25blockwise_fp8_gemm_kernelI13__nv_bfloat16EvPKT_PK13__nv_fp8_e4m3PKfPS1_iiiiii_param_1];
	ld.param.u64 	%rd12, [_Z25blockwise_fp8_gemm_kernelI13__nv_bfloat16EvPKT_PK13__nv_fp8_e4m3PKfPS1_iiiiii_param_2];
	ld.param.u64 	%rd13, [_Z25blockwise_fp8_gemm_kernelI13__nv_bfloat16EvPKT_PK13__nv_fp8_e4m3PKfPS1_iiiiii_param_3];
	ld.param.u32 	%r98, [_Z25blockwise_fp8_gemm_kernelI13__nv_bfloat16EvPKT_PK13__nv_fp8_e4m3PKfPS1_iiiiii_param_4];
	ld.param.u32 	%r99, [_Z25blockwise_fp8_gemm_kernelI13__nv_bfloat16EvPKT_PK13__nv_fp8_e4m3PKfPS1_iiiiii_param_5];
	ld.param.u32 	%r100, [_Z25blockwise_fp8_gemm_kernelI13__nv_bfloat16EvPKT_PK13__nv_fp8_e4m3PKfPS1_iiiiii_param_6];
	ld.param.u32 	%r101, [_Z25blockwise_fp8_gemm_kernelI13__nv_bfloat16EvPKT_PK13__nv_fp8_e4m3PKfPS1_iiiiii_param_7];
	ld.param.u32 	%r102, [_Z25blockwise_fp8_gemm_kernelI13__nv_bfloat16EvPKT_PK13__nv_fp8_e4m3PKfPS1_iiiiii_param_8];
	ld.param.u32 	%r103, [_Z25blockwise_fp8_gemm_kernelI13__nv_bfloat16EvPKT_PK13__nv_fp8_e4m3PKfPS1_iiiiii_param_9];
	cvta.to.global.u64 	%rd1, %rd10;
	cvta.to.global.u64 	%rd2, %rd11;
	cvta.to.global.u64 	%rd3, %rd12;
	cvta.to.global.u64 	%rd4, %rd13;
	mov.u32 	%r104, %ctaid.y;
	mov.u32 	%r105, %ctaid.x;
	mov.u32 	%r1, %tid.x;
	shl.b32 	%r2, %r104, 6;
	shl.b32 	%r3, %r105, 6;
	shr.u32 	%r106, %r1, 2;
	and.b32  	%r4, %r106, 252;
	shl.b32 	%r107, %r1, 2;
	and.b32  	%r5, %r107, 60;
	setp.lt.s32 	%p1, %r100, 1;
	mov.f32 	%f840, 0f00000000;
	mov.f32 	%f841, %f840;
	mov.f32 	%f842, %f840;
	mov.f32 	%f843, %f840;
	mov.f32 	%f844, %f840;
	mov.f32 	%f845, %f840;
	mov.f32 	%f846, %f840;
	mov.f32 	%f847, %f840;
	mov.f32 	%f848, %f840;
	mov.f32 	%f849, %f840;
	mov.f32 	%f850, %f840;
	mov.f32 	%f851, %f840;
	mov.f32 	%f852, %f840;
	mov.f32 	%f853, %f840;
	mov.f32 	%f854, %f840;
	mov.f32 	%f855, %f840;
	@%p1 bra 	$L__BB1_54;
	and.b32  	%r6, %r1, 31;
	shr.u32 	%r109, %r1, 8;
	neg.s32 	%r110, %r109;
	and.b32  	%r7, %r110, 3;
	shr.u32 	%r111, %r1, 5;
	add.s32 	%r8, %r111, %r2;
	mul.lo.s32 	%r112, %r111, 66;
	mov.u32 	%r113, _ZZ25blockwise_fp8_gemm_kernelI13__nv_bfloat16EvPKT_PK13__nv_fp8_e4m3PKfPS1_iiiiiiE7s_input;
	shl.b32 	%r114, %r1, 1;
	and.b32  	%r115, %r114, 62;
	add.s32 	%r30, %r113, %r115;
	add.s32 	%r9, %r30, %r112;
	mul.lo.s32 	%r10, %r8, %r100;
	add.s32 	%r11, %r1, 256;
	shr.u32 	%r116, %r11, 5;
	add.s32 	%r12, %r116, %r2;
	mul.lo.s32 	%r117, %r116, 66;
	add.s32 	%r13, %r30, %r117;
	mul.lo.s32 	%r14, %r12, %r100;
	add.s32 	%r15, %r1, 512;
	shr.u32 	%r118, %r15, 5;
	add.s32 	%r16, %r118, %r2;
	mul.lo.s32 	%r119, %r118, 66;
	add.s32 	%r17, %r30, %r119;
	mul.lo.s32 	%r18, %r16, %r100;
	add.s32 	%r19, %r1, 768;
	add.s32 	%r20, %r111, %r3;
	mov.u32 	%r120, _ZZ25blockwise_fp8_gemm_kernelI13__nv_bfloat16EvPKT_PK13__nv_fp8_e4m3PKfPS1_iiiiiiE8s_weight;
	add.s32 	%r29, %r120, %r115;
	add.s32 	%r21, %r29, %r112;
	mul.lo.s32 	%r22, %r20, %r100;
	add.s32 	%r23, %r116, %r3;
	add.s32 	%r24, %r29, %r117;
	mul.lo.s32 	%r25, %r23, %r100;
	add.s32 	%r26, %r118, %r3;
	add.s32 	%r27, %r29, %r119;
	mul.lo.s32 	%r28, %r26, %r100;
	shl.b32 	%r31, %r100, 5;
	mov.b32 	%r201, 0;
	mov.f32 	%f840, 0f00000000;
$L__BB1_2:
	setp.eq.s32 	%p2, %r7, 0;
	mov.u32 	%r202, %r1;
	@%p2 bra 	$L__BB1_14;
	setp.lt.s32 	%p3, %r8, %r98;
	add.s32 	%r33, %r6, %r201;
	setp.lt.s32 	%p4, %r33, %r100;
	and.pred  	%p5, %p3, %p4;
	@%p5 bra 	$L__BB1_5;
	mov.b32 	%r122, 0;
	// begin inline asm
	cvt.rn.bf16.s32 %rs332, %r122;
	// end inline asm
	bra.uni 	$L__BB1_6;
$L__BB1_5:
	add.s32 	%r123, %r10, %r33;
	mul.wide.u32 	%rd14, %r123, 2;
	add.s64 	%rd15, %rd1, %rd14;
	ld.global.nc.u16 	%rs332, [%rd15];
$L__BB1_6:
	setp.eq.s32 	%p6, %r7, 1;
	st.shared.u16 	[%r9], %rs332;
	mov.u32 	%r202, %r11;
	@%p6 bra 	$L__BB1_14;
	setp.lt.s32 	%p8, %r12, %r98;
	and.pred  	%p9, %p8, %p4;
	@%p9 bra 	$L__BB1_9;
	mov.b32 	%r124, 0;
	// begin inline asm
	cvt.rn.bf16.s32 %rs333, %r124;
	// end inline asm
	bra.uni 	$L__BB1_10;
$L__BB1_9:
	add.s32 	%r125, %r14, %r33;
	mul.wide.u32 	%rd16, %r125, 2;
	add.s64 	%rd17, %rd1, %rd16;
	ld.global.nc.u16 	%rs333, [%rd17];
$L__BB1_10:
	setp.eq.s32 	%p10, %r7, 2;
	st.shared.u16 	[%r13], %rs333;
	mov.u32 	%r202, %r15;
	@%p10 bra 	$L__BB1_14;
	setp.lt.s32 	%p12, %r16, %r98;
	and.pred  	%p13, %p12, %p4;
	@%p13 bra 	$L__BB1_13;
	mov.b32 	%r126, 0;
	// begin inline asm
	cvt.rn.bf16.s32 %rs15, %r126;
	// end inline asm
	st.shared.u16 	[%r17], %rs15;
	mov.u32 	%r202, %r19;
	bra.uni 	$L__BB1_14;
$L__BB1_13:
	add.s32 	%r127, %r18, %r33;
	mul.wide.u32 	%rd18, %r127, 2;
	add.s64 	%rd19, %rd1, %rd18;
	ld.global.nc.u16 	%rs16, [%rd19];
	st.shared.u16 	[%r17], %rs16;
	mov.u32 	%r202, %r19;
$L__BB1_14:
	add.s32 	%r35, %r6, %r201;
	add.s32 	%r128, %r202, 768;
	shr.u32 	%r129, %r128, 5;
	mad.lo.s32 	%r214, %r129, 66, %r30;
	add.s32 	%r212, %r2, %r129;
	mad.lo.s32 	%r213, %r100, %r212, %r35;
	add.s32 	%r130, %r202, 512;
	shr.u32 	%r131, %r130, 5;
	mad.lo.s32 	%r211, %r131, 66, %r30;
	add.s32 	%r209, %r2, %r131;
	mad.lo.s32 	%r210, %r100, %r209, %r35;
	add.s32 	%r132, %r202, 256;
	shr.u32 	%r133, %r132, 5;
	mad.lo.s32 	%r208, %r133, 66, %r30;
	add.s32 	%r206, %r2, %r133;
	mad.lo.s32 	%r207, %r100, %r206, %r35;
	shr.u32 	%r134, %r202, 5;
	mad.lo.s32 	%r205, %r134, 66, %r30;
	add.s32 	%r203, %r2, %r134;
	mad.lo.s32 	%r204, %r100, %r203, %r35;
$L__BB1_15:
	setp.ge.s32 	%p14, %r35, %r100;
	setp.ge.s32 	%p15, %r203, %r98;
	or.pred  	%p16, %p15, %p14;
	@%p16 bra 	$L__BB1_17;
	mul.wide.u32 	%rd20, %r204, 2;
	add.s64 	%rd21, %rd1, %rd20;
	ld.global.nc.u16 	%rs18, [%rd21];
	st.shared.u16 	[%r205], %rs18;
	bra.uni 	$L__BB1_18;
$L__BB1_17:
	mov.b32 	%r135, 0;
	// begin inline asm
	cvt.rn.bf16.s32 %rs17, %r135;
	// end inline asm
	st.shared.u16 	[%r205], %rs17;
$L__BB1_18:
	setp.lt.s32 	%p17, %r35, %r100;
	setp.lt.s32 	%p18, %r206, %r98;
	and.pred  	%p19, %p18, %p17;
	@%p19 bra 	$L__BB1_20;
	mov.b32 	%r136, 0;
	// begin inline asm
	cvt.rn.bf16.s32 %rs19, %r136;
	// end inline asm
	st.shared.u16 	[%r208], %rs19;
	bra.uni 	$L__BB1_21;
$L__BB1_20:
	mul.wide.u32 	%rd22, %r207, 2;
	add.s64 	%rd23, %rd1, %rd22;
	ld.global.nc.u16 	%rs20, [%rd23];
	st.shared.u16 	[%r208], %rs20;
$L__BB1_21:
	setp.lt.s32 	%p21, %r209, %r98;
	and.pred  	%p22, %p21, %p17;
	@%p22 bra 	$L__BB1_23;
	mov.b32 	%r137, 0;
	// begin inline asm
	cvt.rn.bf16.s32 %rs21, %r137;
	// end inline asm
	st.shared.u16 	[%r211], %rs21;
	bra.uni 	$L__BB1_24;
$L__BB1_23:
	mul.wide.u32 	%rd24, %r210, 2;
	add.s64 	%rd25, %rd1, %rd24;
	ld.global.nc.u16 	%rs22, [%rd25];
	st.shared.u16 	[%r211], %rs22;
$L__BB1_24:
	setp.lt.s32 	%p24, %r212, %r98;
	and.pred  	%p25, %p24, %p17;
	@%p25 bra 	$L__BB1_26;
	mov.b32 	%r138, 0;
	// begin inline asm
	cvt.rn.bf16.s32 %rs23, %r138;
	// end inline asm
	st.shared.u16 	[%r214], %rs23;
	bra.uni 	$L__BB1_27;
$L__BB1_26:
	mul.wide.u32 	%rd26, %r213, 2;
	add.s64 	%rd27, %rd1, %rd26;
	ld.global.nc.u16 	%rs24, [%rd27];
	st.shared.u16 	[%r214], %rs24;
$L__BB1_27:
	add.s32 	%r64, %r202, 1024;
	add.s32 	%r214, %r214, 2112;
	add.s32 	%r213, %r213, %r31;
	add.s32 	%r212, %r212, 32;
	add.s32 	%r211, %r211, 2112;
	add.s32 	%r210, %r210, %r31;
	add.s32 	%r209, %r209, 32;
	add.s32 	%r208, %r208, 2112;
	add.s32 	%r207, %r207, %r31;
	add.s32 	%r206, %r206, 32;
	add.s32 	%r205, %r205, 2112;
	add.s32 	%r204, %r204, %r31;
	add.s32 	%r203, %r203, 32;
	setp.lt.u32 	%p26, %r202, 1024;
	mov.u32 	%r202, %r64;
	@%p26 bra 	$L__BB1_15;
	mov.u32 	%r216, %r1;
	@%p2 bra 	$L__BB1_40;
	setp.lt.s32 	%p29, %r20, %r99;
	and.pred  	%p30, %p29, %p17;
	@%p30 bra 	$L__BB1_31;
	mov.b32 	%r139, 0;
	// begin inline asm
	cvt.rn.bf16.s32 %rs334, %r139;
	// end inline asm
	bra.uni 	$L__BB1_32;
$L__BB1_31:
	div.s32 	%r141, %r20, %r101;
	div.s32 	%r142, %r35, %r102;
	mad.lo.s32 	%r143, %r141, %r103, %r142;
	mul.wide.s32 	%rd28, %r143, 4;
	add.s64 	%rd29, %rd3, %rd28;
	ld.global.nc.f32 	%f53, [%rd29];
	add.s32 	%r144, %r22, %r35;
	cvt.u64.u32 	%rd30, %r144;
	add.s64 	%rd31, %rd2, %rd30;
	ld.global.nc.u8 	%rs29, [%rd31];
	cvt.u16.u8 	%rs26, %rs29;
	// begin inline asm
	{cvt.rn.f16x2.e4m3x2 %r140, %rs26;}

	// end inline asm
	cvt.u16.u32 	%rs27, %r140;
	// begin inline asm
	{  cvt.f32.f16 %f51, %rs27;}

	// end inline asm
	mul.f32 	%f52, %f53, %f51;
	// begin inline asm
	{  cvt.rn.bf16.f32 %rs334, %f52;}

	// end inline asm
$L__BB1_32:
	setp.eq.s32 	%p31, %r7, 1;
	st.shared.u16 	[%r21], %rs334;
	mov.u32 	%r216, %r11;
	@%p31 bra 	$L__BB1_40;
	setp.lt.s32 	%p33, %r23, %r99;
	and.pred  	%p34, %p33, %p17;
	@%p34 bra 	$L__BB1_35;
	mov.b32 	%r145, 0;
	// begin inline asm
	cvt.rn.bf16.s32 %rs335, %r145;
	// end inline asm
	bra.uni 	$L__BB1_36;
$L__BB1_35:
	div.s32 	%r147, %r23, %r101;
	div.s32 	%r148, %r35, %r102;
	mad.lo.s32 	%r149, %r147, %r103, %r148;
	mul.wide.s32 	%rd32, %r149, 4;
	add.s64 	%rd33, %rd3, %rd32;
	ld.global.nc.f32 	%f56, [%rd33];
	add.s32 	%r150, %r25, %r35;
	cvt.u64.u32 	%rd34, %r150;
	add.s64 	%rd35, %rd2, %rd34;
	ld.global.nc.u8 	%rs34, [%rd35];
	cvt.u16.u8 	%rs31, %rs34;
	// begin inline asm
	{cvt.rn.f16x2.e4m3x2 %r146, %rs31;}

	// end inline asm
	cvt.u16.u32 	%rs32, %r146;
	// begin inline asm
	{  cvt.f32.f16 %f54, %rs32;}

	// end inline asm
	mul.f32 	%f55, %f56, %f54;
	// begin inline asm
	{  cvt.rn.bf16.f32 %rs335, %f55;}

	// end inline asm
$L__BB1_36:
	setp.eq.s32 	%p35, %r7, 2;
	st.shared.u16 	[%r24], %rs335;
	mov.u32 	%r216, %r15;
	@%p35 bra 	$L__BB1_40;
	setp.lt.s32 	%p37, %r26, %r99;
	and.pred  	%p38, %p37, %p17;
	@%p38 bra 	$L__BB1_39;
	mov.b32 	%r151, 0;
	// begin inline asm
	cvt.rn.bf16.s32 %rs35, %r151;
	// end inline asm
	st.shared.u16 	[%r27], %rs35;
	mov.u32 	%r216, %r19;
	bra.uni 	$L__BB1_40;
$L__BB1_39:
	div.s32 	%r153, %r26, %r101;
	div.s32 	%r154, %r35, %r102;
	mad.lo.s32 	%r155, %r153, %r103, %r154;
	mul.wide.s32 	%rd36, %r155, 4;
	add.s64 	%rd37, %rd3, %rd36;
	ld.global.nc.f32 	%f59, [%rd37];
	add.s32 	%r156, %r28, %r35;
	cvt.u64.u32 	%rd38, %r156;
	add.s64 	%rd39, %rd2, %rd38;
	ld.global.nc.u8 	%rs39, [%rd39];
	cvt.u16.u8 	%rs36, %rs39;
	// begin inline asm
	{cvt.rn.f16x2.e4m3x2 %r152, %rs36;}

	// end inline asm
	cvt.u16.u32 	%rs37, %r152;
	// begin inline asm
	{  cvt.f32.f16 %f57, %rs37;}

	// end inline asm
	mul.f32 	%f58, %f59, %f57;
	// begin inline asm
	{  cvt.rn.bf16.f32 %rs38, %f58;}

	// end inline asm
	st.shared.u16 	[%r27], %rs38;
	mov.u32 	%r216, %r19;
$L__BB1_40:
	shr.u32 	%r79, %r216, 5;
	add.s32 	%r80, %r79, %r3;
	setp.ge.s32 	%p40, %r80, %r99;
	or.pred  	%p41, %p40, %p14;
	@%p41 bra 	$L__BB1_42;
	div.s32 	%r160, %r80, %r101;
	div.s32 	%r161, %r35, %r102;
	mad.lo.s32 	%r162, %r160, %r103, %r161;
	mul.wide.s32 	%rd40, %r162, 4;
	add.s64 	%rd41, %rd3, %rd40;
	ld.global.nc.f32 	%f62, [%rd41];
	mad.lo.s32 	%r163, %r80, %r100, %r35;
	cvt.u64.u32 	%rd42, %r163;
	add.s64 	%rd43, %rd2, %rd42;
	ld.global.nc.u8 	%rs44, [%rd43];
	cvt.u16.u8 	%rs41, %rs44;
	// begin inline asm
	{cvt.rn.f16x2.e4m3x2 %r159, %rs41;}

	// end inline asm
	cvt.u16.u32 	%rs42, %r159;
	// begin inline asm
	{  cvt.f32.f16 %f60, %rs42;}

	// end inline asm
	mul.f32 	%f61, %f62, %f60;
	// begin inline asm
	{  cvt.rn.bf16.f32 %rs43, %f61;}

	// end inline asm
	mad.lo.s32 	%r164, %r79, 66, %r29;
	st.shared.u16 	[%r164], %rs43;
	bra.uni 	$L__BB1_43;
$L__BB1_42:
	mov.b32 	%r157, 0;
	// begin inline asm
	cvt.rn.bf16.s32 %rs40, %r157;
	// end inline asm
	mad.lo.s32 	%r158, %r79, 66, %r29;
	st.shared.u16 	[%r158], %rs40;
$L__BB1_43:
	add.s32 	%r165, %r216, 256;
	shr.u32 	%r81, %r165, 5;
	add.s32 	%r82, %r81, %r3;
	setp.lt.s32 	%p43, %r82, %r99;
	and.pred  	%p44, %p43, %p17;
	@%p44 bra 	$L__BB1_45;
	mov.b32 	%r166, 0;
	// begin inline asm
	cvt.rn.bf16.s32 %rs45, %r166;
	// end inline asm
	mad.lo.s32 	%r167, %r81, 66, %r29;
	st.shared.u16 	[%r167], %rs45;
	bra.uni 	$L__BB1_46;
$L__BB1_45:
	div.s32 	%r169, %r82, %r101;
	div.s32 	%r170, %r35, %r102;
	mad.lo.s32 	%r171, %r169, %r103, %r170;
	mul.wide.s32 	%rd44, %r171, 4;
	add.s64 	%rd45, %rd3, %rd44;
	ld.global.nc.f32 	%f65, [%rd45];
	mad.lo.s32 	%r172, %r82, %r100, %r35;
	cvt.u64.u32 	%rd46, %r172;
	add.s64 	%rd47, %rd2, %rd46;
	ld.global.nc.u8 	%rs49, [%rd47];
	cvt.u16.u8 	%rs46, %rs49;
	// begin inline asm
	{cvt.rn.f16x2.e4m3x2 %r168, %rs46;}

	// end inline asm
	cvt.u16.u32 	%rs47, %r168;
	// begin inline asm
	{  cvt.f32.f16 %f63, %rs47;}

	// end inline asm
	mul.f32 	%f64, %f65, %f63;
	// begin inline asm
	{  cvt.rn.bf16.f32 %rs48, %f64;}

	// end inline asm
	mad.lo.s32 	%r173, %r81, 66, %r29;
	st.shared.u16 	[%r173], %rs48;
$L__BB1_46:
	add.s32 	%r174, %r216, 512;
	shr.u32 	%r83, %r174, 5;
	add.s32 	%r84, %r83, %r3;
	setp.lt.s32 	%p46, %r84, %r99;
	and.pred  	%p47, %p46, %p17;
	@%p47 bra 	$L__BB1_48;
	mov.b32 	%r175, 0;
	// begin inline asm
	cvt.rn.bf16.s32 %rs50, %r175;
	// end inline asm
	mad.lo.s32 	%r176, %r83, 66, %r29;
	st.shared.u16 	[%r176], %rs50;
	bra.uni 	$L__BB1_49;
$L__BB1_48:
	div.s32 	%r178, %r84, %r101;
	div.s32 	%r179, %r35, %r102;
	mad.lo.s32 	%r180, %r178, %r103, %r179;
	mul.wide.s32 	%rd48, %r180, 4;
	add.s64 	%rd49, %rd3, %rd48;
	ld.global.nc.f32 	%f68, [%rd49];
	mad.lo.s32 	%r181, %r84, %r100, %r35;
	cvt.u64.u32 	%rd50, %r181;
	add.s64 	%rd51, %rd2, %rd50;
	ld.global.nc.u8 	%rs54, [%rd51];
	cvt.u16.u8 	%rs51, %rs54;
	// begin inline asm
	{cvt.rn.f16x2.e4m3x2 %r177, %rs51;}

	// end inline asm
	cvt.u16.u32 	%rs52, %r177;
	// begin inline asm
	{  cvt.f32.f16 %f66, %rs52;}

	// end inline asm
	mul.f32 	%f67, %f68, %f66;
	// begin inline asm
	{  cvt.rn.bf16.f32 %rs53, %f67;}

	// end inline asm
	mad.lo.s32 	%r182, %r83, 66, %r29;
	st.shared.u16 	[%r182], %rs53;
$L__BB1_49:
	add.s32 	%r183, %r216, 768;
	shr.u32 	%r85, %r183, 5;
	add.s32 	%r86, %r85, %r3;
	setp.lt.s32 	%p49, %r86, %r99;
	and.pred  	%p50, %p49, %p17;
	@%p50 bra 	$L__BB1_51;
	mov.b32 	%r184, 0;
	// begin inline asm
	cvt.rn.bf16.s32 %rs55, %r184;
	// end inline asm
	mad.lo.s32 	%r185, %r85, 66, %r29;
	st.shared.u16 	[%r185], %rs55;
	bra.uni 	$L__BB1_52;
$L__BB1_51:
	div.s32 	%r187, %r86, %r101;
	div.s32 	%r188, %r35, %r102;
	mad.lo.s32 	%r189, %r187, %r103, %r188;
	mul.wide.s32 	%rd52, %r189, 4;
	add.s64 	%rd53, %rd3, %rd52;
	ld.global.nc.f32 	%f71, [%rd53];
	mad.lo.s32 	%r190, %r86, %r100, %r35;
	cvt.u64.u32 	%rd54, %r190;
	add.s64 	%rd55, %rd2, %rd54;
	ld.global.nc.u8 	%rs59, [%rd55];
	cvt.u16.u8 	%rs56, %rs59;
	// begin inline asm
	{cvt.rn.f16x2.e4m3x2 %r186, %rs56;}

	// end inline asm
	cvt.u16.u32 	%rs57, %r186;
	// begin inline asm
	{  cvt.f32.f16 %f69, %rs57;}

	// end inline asm
	mul.f32 	%f70, %f71, %f69;
	// begin inline asm
	{  cvt.rn.bf16.f32 %rs58, %f70;}

	// end inline asm
	mad.lo.s32 	%r191, %r85, 66, %r29;
	st.shared.u16 	[%r191], %rs58;
$L__BB1_52:
	add.s32 	%r87, %r216, 1024;
	setp.lt.u32 	%p51, %r216, 1024;
	mov.u32 	%r216, %r87;
	@%p51 bra 	$L__BB1_40;
	bar.sync 	0;
	mov.u32 	%r192, _ZZ25blockwise_fp8_gemm_kernelI13__nv_bfloat16EvPKT_PK13__nv_fp8_e4m3PKfPS1_iiiiiiE7s_input;
	mad.lo.s32 	%r193, %r4, 66, %r192;
	ld.shared.u16 	%rs60, [%r193];
	// begin inline asm
	{ cvt.f32.bf16 %f72, %rs60;}

	// end inline asm
	mov.u32 	%r194, _ZZ25blockwise_fp8_gemm_kernelI13__nv_bfloat16EvPKT_PK13__nv_fp8_e4m3PKfPS1_iiiiiiE8s_weight;
	mad.lo.s32 	%r195, %r5, 66, %r194;
	ld.shared.u16 	%rs61, [%r195];
	// begin inline asm
	{ cvt.f32.bf16 %f73, %rs61;}

	// end inline asm
	fma.rn.f32 	%f328, %f72, %f73, %f855;
	ld.shared.u16 	%rs62, [%r195+66];
	// begin inline asm
	{ cvt.f32.bf16 %f74, %rs62;}

	// end inline asm
	fma.rn.f32 	%f329, %f72, %f74, %f854;
	ld.shared.u16 	%rs63, [%r195+132];
	// begin inline asm
	{ cvt.f32.bf16 %f75, %rs63;}

	// end inline asm
	fma.rn.f32 	%f330, %f72, %f75, %f853;
	ld.shared.u16 	%rs64, [%r195+198];
	// begin inline asm
	{ cvt.f32.bf16 %f76, %rs64;}

	// end inline asm
	fma.rn.f32 	%f331, %f72, %f76, %f852;
	ld.shared.u16 	%rs65, [%r193+66];
	// begin inline asm
	{ cvt.f32.bf16 %f77, %rs65;}

	// end inline asm
	fma.rn.f32 	%f332, %f77, %f73, %f851;
	fma.rn.f32 	%f333, %f77, %f74, %f850;
	fma.rn.f32 	%f334, %f77, %f75, %f849;
	fma.rn.f32 	%f335, %f77, %f76, %f848;
	ld.shared.u16 	%rs66, [%r193+132];
	// begin inline asm
	{ cvt.f32.bf16 %f78, %rs66;}

	// end inline asm
	fma.rn.f32 	%f336, %f78, %f73, %f847;
	fma.rn.f32 	%f337, %f78, %f74, %f846;
	fma.rn.f32 	%f338, %f78, %f75, %f845;
	fma.rn.f32 	%f339, %f78, %f76, %f844;
	ld.shared.u16 	%rs67, [%r193+198];
	// begin inline asm
	{ cvt.f32.bf16 %f79, %rs67;}

	// end inline asm
	fma.rn.f32 	%f340, %f79, %f73, %f843;
	fma.rn.f32 	%f341, %f79, %f74, %f842;
	fma.rn.f32 	%f342, %f79, %f75, %f841;
	fma.rn.f32 	%f343, %f79, %f76, %f840;
	ld.shared.u16 	%rs68, [%r193+2];
	// begin inline asm
	{ cvt.f32.bf16 %f80, %rs68;}

	// end inline asm
	ld.shared.u16 	%rs69, [%r195+2];
	// begin inline asm
	{ cvt.f32.bf16 %f81, %rs69;}

	// end inline asm
	fma.rn.f32 	%f344, %f80, %f81, %f328;
	ld.shared.u16 	%rs70, [%r195+68];
	// begin inline asm
	{ cvt.f32.bf16 %f82, %rs70;}

	// end inline asm
	fma.rn.f32 	%f345, %f80, %f82, %f329;
	ld.shared.u16 	%rs71, [%r195+134];
	// begin inline asm
	{ cvt.f32.bf16 %f83, %rs71;}

	// end inline asm
	fma.rn.f32 	%f346, %f80, %f83, %f330;
	ld.shared.u16 	%rs72, [%r195+200];
	// begin inline asm
	{ cvt.f32.bf16 %f84, %rs72;}

	// end inline asm
	fma.rn.f32 	%f347, %f80, %f84, %f331;
	ld.shared.u16 	%rs73, [%r193+68];
	// begin inline asm
	{ cvt.f32.bf16 %f85, %rs73;}

	// end inline asm
	fma.rn.f32 	%f348, %f85, %f81, %f332;
	fma.rn.f32 	%f349, %f85, %f82, %f333;
	fma.rn.f32 	%f350, %f85, %f83, %f334;
	fma.rn.f32 	%f351, %f85, %f84, %f335;
	ld.shared.u16 	%rs74, [%r193+134];
	// begin inline asm
	{ cvt.f32.bf16 %f86, %rs74;}

	// end inline asm
	fma.rn.f32 	%f352, %f86, %f81, %f336;
	fma.rn.f32 	%f353, %f86, %f82, %f337;
	fma.rn.f32 	%f354, %f86, %f83, %f338;
	fma.rn.f32 	%f355, %f86, %f84, %f339;
	ld.shared.u16 	%rs75, [%r193+200];
	// begin inline asm
	{ cvt.f32.bf16 %f87, %rs75;}

	// end inline asm
	fma.rn.f32 	%f356, %f87, %f81, %f340;
	fma.rn.f32 	%f357, %f87, %f82, %f341;
	fma.rn.f32 	%f358, %f87, %f83, %f342;
	fma.rn.f32 	%f359, %f87, %f84, %f343;
	ld.shared.u16 	%rs76, [%r193+4];
	// begin inline asm
	{ cvt.f32.bf16 %f88, %rs76;}

	// end inline asm
	ld.shared.u16 	%rs77, [%r195+4];
	// begin inline asm
	{ cvt.f32.bf16 %f89, %rs77;}

	// end inline asm
	fma.rn.f32 	%f360, %f88, %f89, %f344;
	ld.shared.u16 	%rs78, [%r195+70];
	// begin inline asm
	{ cvt.f32.bf16 %f90, %rs78;}

	// end inline asm
	fma.rn.f32 	%f361, %f88, %f90, %f345;
	ld.shared.u16 	%rs79, [%r195+136];
	// begin inline asm
	{ cvt.f32.bf16 %f91, %rs79;}

	// end inline asm
	fma.rn.f32 	%f362, %f88, %f91, %f346;
	ld.shared.u16 	%rs80, [%r195+202];
	// begin inline asm
	{ cvt.f32.bf16 %f92, %rs80;}

	// end inline asm
	fma.rn.f32 	%f363, %f88, %f92, %f347;
	ld.shared.u16 	%rs81, [%r193+70];
	// begin inline asm
	{ cvt.f32.bf16 %f93, %rs81;}

	// end inline asm
	fma.rn.f32 	%f364, %f93, %f89, %f348;
	fma.rn.f32 	%f365, %f93, %f90, %f349;
	fma.rn.f32 	%f366, %f93, %f91, %f350;
	fma.rn.f32 	%f367, %f93, %f92, %f351;
	ld.shared.u16 	%rs82, [%r193+136];
	// begin inline asm
	{ cvt.f32.bf16 %f94, %rs82;}

	// end inline asm
	fma.rn.f32 	%f368, %f94, %f89, %f352;
	fma.rn.f32 	%f369, %f94, %f90, %f353;
	fma.rn.f32 	%f370, %f94, %f91, %f354;
	fma.rn.f32 	%f371, %f94, %f92, %f355;
	ld.shared.u16 	%rs83, [%r193+202];
	// begin inline asm
	{ cvt.f32.bf16 %f95, %rs83;}

	// end inline asm
	fma.rn.f32 	%f372, %f95, %f89, %f356;
	fma.rn.f32 	%f373, %f95, %f90, %f357;
	fma.rn.f32 	%f374, %f95, %f91, %f358;
	fma.rn.f32 	%f375, %f95, %f92, %f359;
	ld.shared.u16 	%rs84, [%r193+6];
	// begin inline asm
	{ cvt.f32.bf16 %f96, %rs84;}

	// end inline asm
	ld.shared.u16 	%rs85, [%r195+6];
	// begin inline asm
	{ cvt.f32.bf16 %f97, %rs85;}

	// end inline asm
	fma.rn.f32 	%f376, %f96, %f97, %f360;
	ld.shared.u16 	%rs86, [%r195+72];
	// begin inline asm
	{ cvt.f32.bf16 %f98, %rs86;}

	// end inline asm
	fma.rn.f32 	%f377, %f96, %f98, %f361;
	ld.shared.u16 	%rs87, [%r195+138];
	// begin inline asm
	{ cvt.f32.bf16 %f99, %rs87;}

	// end inline asm
	fma.rn.f32 	%f378, %f96, %f99, %f362;
	ld.shared.u16 	%rs88, [%r195+204];
	// begin inline asm
	{ cvt.f32.bf16 %f100, %rs88;}

	// end inline asm
	fma.rn.f32 	%f379, %f96, %f100, %f363;
	ld.shared.u16 	%rs89, [%r193+72];
	// begin inline asm
	{ cvt.f32.bf16 %f101, %rs89;}

	// end inline asm
	fma.rn.f32 	%f380, %f101, %f97, %f364;
	fma.rn.f32 	%f381, %f101, %f98, %f365;
	fma.rn.f32 	%f382, %f101, %f99, %f366;
	fma.rn.f32 	%f383, %f101, %f100, %f367;
	ld.shared.u16 	%rs90, [%r193+138];
	// begin inline asm
	{ cvt.f32.bf16 %f102, %rs90;}

	// end inline asm
	fma.rn.f32 	%f384, %f102, %f97, %f368;
	fma.rn.f32 	%f385, %f102, %f98, %f369;
	fma.rn.f32 	%f386, %f102, %f99, %f370;
	fma.rn.f32 	%f387, %f102, %f100, %f371;
	ld.shared.u16 	%rs91, [%r193+204];
	// begin inline asm
	{ cvt.f32.bf16 %f103, %rs91;}

	// end inline asm
	fma.rn.f32 	%f388, %f103, %f97, %f372;
	fma.rn.f32 	%f389, %f103, %f98, %f373;
	fma.rn.f32 	%f390, %f103, %f99, %f374;
	fma.rn.f32 	%f391, %f103, %f100, %f375;
	ld.shared.u16 	%rs92, [%r193+8];
	// begin inline asm
	{ cvt.f32.bf16 %f104, %rs92;}

	// end inline asm
	ld.shared.u16 	%rs93, [%r195+8];
	// begin inline asm
	{ cvt.f32.bf16 %f105, %rs93;}

	// end inline asm
	fma.rn.f32 	%f392, %f104, %f105, %f376;
	ld.shared.u16 	%rs94, [%r195+74];
	// begin inline asm
	{ cvt.f32.bf16 %f106, %rs94;}

	// end inline asm
	fma.rn.f32 	%f393, %f104, %f106, %f377;
	ld.shared.u16 	%rs95, [%r195+140];
	// begin inline asm
	{ cvt.f32.bf16 %f107, %rs95;}

	// end inline asm
	fma.rn.f32 	%f394, %f104, %f107, %f378;
	ld.shared.u16 	%rs96, [%r195+206];
	// begin inline asm
	{ cvt.f32.bf16 %f108, %rs96;}

	// end inline asm
	fma.rn.f32 	%f395, %f104, %f108, %f379;
	ld.shared.u16 	%rs97, [%r193+74];
	// begin inline asm
	{ cvt.f32.bf16 %f109, %rs97;}

	// end inline asm
	fma.rn.f32 	%f396, %f109, %f105, %f380;
	fma.rn.f32 	%f397, %f109, %f106, %f381;
	fma.rn.f32 	%f398, %f109, %f107, %f382;
	fma.rn.f32 	%f399, %f109, %f108, %f383;
	ld.shared.u16 	%rs98, [%r193+140];
	// begin inline asm
	{ cvt.f32.bf16 %f110, %rs98;}

	// end inline asm
	fma.rn.f32 	%f400, %f110, %f105, %f384;
	fma.rn.f32 	%f401, %f110, %f106, %f385;
	fma.rn.f32 	%f402, %f110, %f107, %f386;
	fma.rn.f32 	%f403, %f110, %f108, %f387;
	ld.shared.u16 	%rs99, [%r193+206];
	// begin inline asm
	{ cvt.f32.bf16 %f111, %rs99;}

	// end inline asm
	fma.rn.f32 	%f404, %f111, %f105, %f388;
	fma.rn.f32 	%f405, %f111, %f106, %f389;
	fma.rn.f32 	%f406, %f111, %f107, %f390;
	fma.rn.f32 	%f407, %f111, %f108, %f391;
	ld.shared.u16 	%rs100, [%r193+10];
	// begin inline asm
	{ cvt.f32.bf16 %f112, %rs100;}

	// end inline asm
	ld.shared.u16 	%rs101, [%r195+10];
	// begin inline asm
	{ cvt.f32.bf16 %f113, %rs101;}

	// end inline asm
	fma.rn.f32 	%f408, %f112, %f113, %f392;
	ld.shared.u16 	%rs102, [%r195+76];
	// begin inline asm
	{ cvt.f32.bf16 %f114, %rs102;}

	// end inline asm
	fma.rn.f32 	%f409, %f112, %f114, %f393;
	ld.shared.u16 	%rs103, [%r195+142];
	// begin inline asm
	{ cvt.f32.bf16 %f115, %rs103;}

	// end inline asm
	fma.rn.f32 	%f410, %f112, %f115, %f394;
	ld.shared.u16 	%rs104, [%r195+208];
	// begin inline asm
	{ cvt.f32.bf16 %f116, %rs104;}

	// end inline asm
	fma.rn.f32 	%f411, %f112, %f116, %f395;
	ld.shared.u16 	%rs105, [%r193+76];
	// begin inline asm
	{ cvt.f32.bf16 %f117, %rs105;}

	// end inline asm
	fma.rn.f32 	%f412, %f117, %f113, %f396;
	fma.rn.f32 	%f413, %f117, %f114, %f397;
	fma.rn.f32 	%f414, %f117, %f115, %f398;
	fma.rn.f32 	%f415, %f117, %f116, %f399;
	ld.shared.u16 	%rs106, [%r193+142];
	// begin inline asm
	{ cvt.f32.bf16 %f118, %rs106;}

	// end inline asm
	fma.rn.f32 	%f416, %f118, %f113, %f400;
	fma.rn.f32 	%f417, %f118, %f114, %f401;
	fma.rn.f32 	%f418, %f118, %f115, %f402;
	fma.rn.f32 	%f419, %f118, %f116, %f403;
	ld.shared.u16 	%rs107, [%r193+208];
	// begin inline asm
	{ cvt.f32.bf16 %f119, %rs107;}

	// end inline asm
	fma.rn.f32 	%f420, %f119, %f113, %f404;
	fma.rn.f32 	%f421, %f119, %f114, %f405;
	fma.rn.f32 	%f422, %f119, %f115, %f406;
	fma.rn.f32 	%f423, %f119, %f116, %f407;
	ld.shared.u16 	%rs108, [%r193+12];
	// begin inline asm
	{ cvt.f32.bf16 %f120, %rs108;}

	// end inline asm
	ld.shared.u16 	%rs109, [%r195+12];
	// begin inline asm
	{ cvt.f32.bf16 %f121, %rs109;}

	// end inline asm
	fma.rn.f32 	%f424, %f120, %f121, %f408;
	ld.shared.u16 	%rs110, [%r195+78];
	// begin inline asm
	{ cvt.f32.bf16 %f122, %rs110;}

	// end inline asm
	fma.rn.f32 	%f425, %f120, %f122, %f409;
	ld.shared.u16 	%rs111, [%r195+144];
	// begin inline asm
	{ cvt.f32.bf16 %f123, %rs111;}

	// end inline asm
	fma.rn.f32 	%f426, %f120, %f123, %f410;
	ld.shared.u16 	%rs112, [%r195+210];
	// begin inline asm
	{ cvt.f32.bf16 %f124, %rs112;}

	// end inline asm
	fma.rn.f32 	%f427, %f120, %f124, %f411;
	ld.shared.u16 	%rs113, [%r193+78];
	// begin inline asm
	{ cvt.f32.bf16 %f125, %rs113;}

	// end inline asm
	fma.rn.f32 	%f428, %f125, %f121, %f412;
	fma.rn.f32 	%f429, %f125, %f122, %f413;
	fma.rn.f32 	%f430, %f125, %f123, %f414;
	fma.rn.f32 	%f431, %f125, %f124, %f415;
	ld.shared.u16 	%rs114, [%r193+144];
	// begin inline asm
	{ cvt.f32.bf16 %f126, %rs114;}

	// end inline asm
	fma.rn.f32 	%f432, %f126, %f121, %f416;
	fma.rn.f32 	%f433, %f126, %f122, %f417;
	fma.rn.f32 	%f434, %f126, %f123, %f418;
	fma.rn.f32 	%f435, %f126, %f124, %f419;
	ld.shared.u16 	%rs115, [%r193+210];
	// begin inline asm
	{ cvt.f32.bf16 %f127, %rs115;}

	// end inline asm
	fma.rn.f32 	%f436, %f127, %f121, %f420;
	fma.rn.f32 	%f437, %f127, %f122, %f421;
	fma.rn.f32 	%f438, %f127, %f123, %f422;
	fma.rn.f32 	%f439, %f127, %f124, %f423;
	ld.shared.u16 	%rs116, [%r193+14];
	// begin inline asm
	{ cvt.f32.bf16 %f128, %rs116;}

	// end inline asm
	ld.shared.u16 	%rs117, [%r195+14];
	// begin inline asm
	{ cvt.f32.bf16 %f129, %rs117;}

	// end inline asm
	fma.rn.f32 	%f440, %f128, %f129, %f424;
	ld.shared.u16 	%rs118, [%r195+80];
	// begin inline asm
	{ cvt.f32.bf16 %f130, %rs118;}

	// end inline asm
	fma.rn.f32 	%f441, %f128, %f130, %f425;
	ld.shared.u16 	%rs119, [%r195+146];
	// begin inline asm
	{ cvt.f32.bf16 %f131, %rs119;}

	// end inline asm
	fma.rn.f32 	%f442, %f128, %f131, %f426;
	ld.shared.u16 	%rs120, [%r195+212];
	// begin inline asm
	{ cvt.f32.bf16 %f132, %rs120;}

	// end inline asm
	fma.rn.f32 	%f443, %f128, %f132, %f427;
	ld.shared.u16 	%rs121, [%r193+80];
	// begin inline asm
	{ cvt.f32.bf16 %f133, %rs121;}

	// end inline asm
	fma.rn.f32 	%f444, %f133, %f129, %f428;
	fma.rn.f32 	%f445, %f133, %f130, %f429;
	fma.rn.f32 	%f446, %f133, %f131, %f430;
	fma.rn.f32 	%f447, %f133, %f132, %f431;
	ld.shared.u16 	%rs122, [%r193+146];
	// begin inline asm
	{ cvt.f32.bf16 %f134, %rs122;}

	// end inline asm
	fma.rn.f32 	%f448, %f134, %f129, %f432;
	fma.rn.f32 	%f449, %f134, %f130, %f433;
	fma.rn.f32 	%f450, %f134, %f131, %f434;
	fma.rn.f32 	%f451, %f134, %f132, %f435;
	ld.shared.u16 	%rs123, [%r193+212];
	// begin inline asm
	{ cvt.f32.bf16 %f135, %rs123;}

	// end inline asm
	fma.rn.f32 	%f452, %f135, %f129, %f436;
	fma.rn.f32 	%f453, %f135, %f130, %f437;
	fma.rn.f32 	%f454, %f135, %f131, %f438;
	fma.rn.f32 	%f455, %f135, %f132, %f439;
	ld.shared.u16 	%rs124, [%r193+16];
	// begin inline asm
	{ cvt.f32.bf16 %f136, %rs124;}

	// end inline asm
	ld.shared.u16 	%rs125, [%r195+16];
	// begin inline asm
	{ cvt.f32.bf16 %f137, %rs125;}

	// end inline asm
	fma.rn.f32 	%f456, %f136, %f137, %f440;
	ld.shared.u16 	%rs126, [%r195+82];
	// begin inline asm
	{ cvt.f32.bf16 %f138, %rs126;}

	// end inline asm
	fma.rn.f32 	%f457, %f136, %f138, %f441;
	ld.shared.u16 	%rs127, [%r195+148];
	// begin inline asm
	{ cvt.f32.bf16 %f139, %rs127;}

	// end inline asm
	fma.rn.f32 	%f458, %f136, %f139, %f442;
	ld.shared.u16 	%rs128, [%r195+214];
	// begin inline asm
	{ cvt.f32.bf16 %f140, %rs128;}

	// end inline asm
	fma.rn.f32 	%f459, %f136, %f140, %f443;
	ld.shared.u16 	%rs129, [%r193+82];
	// begin inline asm
	{ cvt.f32.bf16 %f141, %rs129;}

	// end inline asm
	fma.rn.f32 	%f460, %f141, %f137, %f444;
	fma.rn.f32 	%f461, %f141, %f138, %f445;
	fma.rn.f32 	%f462, %f141, %f139, %f446;
	fma.rn.f32 	%f463, %f141, %f140, %f447;
	ld.shared.u16 	%rs130, [%r193+148];
	// begin inline asm
	{ cvt.f32.bf16 %f142, %rs130;}

	// end inline asm
	fma.rn.f32 	%f464, %f142, %f137, %f448;
	fma.rn.f32 	%f465, %f142, %f138, %f449;
	fma.rn.f32 	%f466, %f142, %f139, %f450;
	fma.rn.f32 	%f467, %f142, %f140, %f451;
	ld.shared.u16 	%rs131, [%r193+214];
	// begin inline asm
	{ cvt.f32.bf16 %f143, %rs131;}

	// end inline asm
	fma.rn.f32 	%f468, %f143, %f137, %f452;
	fma.rn.f32 	%f469, %f143, %f138, %f453;
	fma.rn.f32 	%f470, %f143, %f139, %f454;
	fma.rn.f32 	%f471, %f143, %f140, %f455;
	ld.shared.u16 	%rs132, [%r193+18];
	// begin inline asm
	{ cvt.f32.bf16 %f144, %rs132;}

	// end inline asm
	ld.shared.u16 	%rs133, [%r195+18];
	// begin inline asm
	{ cvt.f32.bf16 %f145, %rs133;}

	// end inline asm
	fma.rn.f32 	%f472, %f144, %f145, %f456;
	ld.shared.u16 	%rs134, [%r195+84];
	// begin inline asm
	{ cvt.f32.bf16 %f146, %rs134;}

	// end inline asm
	fma.rn.f32 	%f473, %f144, %f146, %f457;
	ld.shared.u16 	%rs135, [%r195+150];
	// begin inline asm
	{ cvt.f32.bf16 %f147, %rs135;}

	// end inline asm
	fma.rn.f32 	%f474, %f144, %f147, %f458;
	ld.shared.u16 	%rs136, [%r195+216];
	// begin inline asm
	{ cvt.f32.bf16 %f148, %rs136;}

	// end inline asm
	fma.rn.f32 	%f475, %f144, %f148, %f459;
	ld.shared.u16 	%rs137, [%r193+84];
	// begin inline asm
	{ cvt.f32.bf16 %f149, %rs137;}

	// end inline asm
	fma.rn.f32 	%f476, %f149, %f145, %f460;
	fma.rn.f32 	%f477, %f149, %f146, %f461;
	fma.rn.f32 	%f478, %f149, %f147, %f462;
	fma.rn.f32 	%f479, %f149, %f148, %f463;
	ld.shared.u16 	%rs138, [%r193+150];
	// begin inline asm
	{ cvt.f32.bf16 %f150, %rs138;}

	// end inline asm
	fma.rn.f32 	%f480, %f150, %f145, %f464;
	fma.rn.f32 	%f481, %f150, %f146, %f465;
	fma.rn.f32 	%f482, %f150, %f147, %f466;
	fma.rn.f32 	%f483, %f150, %f148, %f467;
	ld.shared.u16 	%rs139, [%r193+216];
	// begin inline asm
	{ cvt.f32.bf16 %f151, %rs139;}

	// end inline asm
	fma.rn.f32 	%f484, %f151, %f145, %f468;
	fma.rn.f32 	%f485, %f151, %f146, %f469;
	fma.rn.f32 	%f486, %f151, %f147, %f470;
	fma.rn.f32 	%f487, %f151, %f148, %f471;
	ld.shared.u16 	%rs140, [%r193+20];
	// begin inline asm
	{ cvt.f32.bf16 %f152, %rs140;}

	// end inline asm
	ld.shared.u16 	%rs141, [%r195+20];
	// begin inline asm
	{ cvt.f32.bf16 %f153, %rs141;}

	// end inline asm
	fma.rn.f32 	%f488, %f152, %f153, %f472;
	ld.shared.u16 	%rs142, [%r195+86];
	// begin inline asm
	{ cvt.f32.bf16 %f154, %rs142;}

	// end inline asm
	fma.rn.f32 	%f489, %f152, %f154, %f473;
	ld.shared.u16 	%rs143, [%r195+152];
	// begin inline asm
	{ cvt.f32.bf16 %f155, %rs143;}

	// end inline asm
	fma.rn.f32 	%f490, %f152, %f155, %f474;
	ld.shared.u16 	%rs144, [%r195+218];
	// begin inline asm
	{ cvt.f32.bf16 %f156, %rs144;}

	// end inline asm
	fma.rn.f32 	%f491, %f152, %f156, %f475;
	ld.shared.u16 	%rs145, [%r193+86];
	// begin inline asm
	{ cvt.f32.bf16 %f157, %rs145;}

	// end inline asm
	fma.rn.f32 	%f492, %f157, %f153, %f476;
	fma.rn.f32 	%f493, %f157, %f154, %f477;
	fma.rn.f32 	%f494, %f157, %f155, %f478;
	fma.rn.f32 	%f495, %f157, %f156, %f479;
	ld.shared.u16 	%rs146, [%r193+152];
	// begin inline asm
	{ cvt.f32.bf16 %f158, %rs146;}

	// end inline asm
	fma.rn.f32 	%f496, %f158, %f153, %f480;
	fma.rn.f32 	%f497, %f158, %f154, %f481;
	fma.rn.f32 	%f498, %f158, %f155, %f482;
	fma.rn.f32 	%f499, %f158, %f156, %f483;
	ld.shared.u16 	%rs147, [%r193+218];
	// begin inline asm
	{ cvt.f32.bf16 %f159, %rs147;}

	// end inline asm
	fma.rn.f32 	%f500, %f159, %f153, %f484;
	fma.rn.f32 	%f501, %f159, %f154, %f485;
	fma.rn.f32 	%f502, %f159, %f155, %f486;
	fma.rn.f32 	%f503, %f159, %f156, %f487;
	ld.shared.u16 	%rs148, [%r193+22];
	// begin inline asm
	{ cvt.f32.bf16 %f160, %rs148;}

	// end inline asm
	ld.shared.u16 	%rs149, [%r195+22];
	// begin inline asm
	{ cvt.f32.bf16 %f161, %rs149;}

	// end inline asm
	fma.rn.f32 	%f504, %f160, %f161, %f488;
	ld.shared.u16 	%rs150, [%r195+88];
	// begin inline asm
	{ cvt.f32.bf16 %f162, %rs150;}

	// end inline asm
	fma.rn.f32 	%f505, %f160, %f162, %f489;
	ld.shared.u16 	%rs151, [%r195+154];
	// begin inline asm
	{ cvt.f32.bf16 %f163, %rs151;}

	// end inline asm
	fma.rn.f32 	%f506, %f160, %f163, %f490;
	ld.shared.u16 	%rs152, [%r195+220];
	// begin inline asm
	{ cvt.f32.bf16 %f164, %rs152;}

	// end inline asm
	fma.rn.f32 	%f507, %f160, %f164, %f491;
	ld.shared.u16 	%rs153, [%r193+88];
	// begin inline asm
	{ cvt.f32.bf16 %f165, %rs153;}

	// end inline asm
	fma.rn.f32 	%f508, %f165, %f161, %f492;
	fma.rn.f32 	%f509, %f165, %f162, %f493;
	fma.rn.f32 	%f510, %f165, %f163, %f494;
	fma.rn.f32 	%f511, %f165, %f164, %f495;
	ld.shared.u16 	%rs154, [%r193+154];
	// begin inline asm
	{ cvt.f32.bf16 %f166, %rs154;}

	// end inline asm
	fma.rn.f32 	%f512, %f166, %f161, %f496;
	fma.rn.f32 	%f513, %f166, %f162, %f497;
	fma.rn.f32 	%f514, %f166, %f163, %f498;
	fma.rn.f32 	%f515, %f166, %f164, %f499;
	ld.shared.u16 	%rs155, [%r193+220];
	// begin inline asm
	{ cvt.f32.bf16 %f167, %rs155;}

	// end inline asm
	fma.rn.f32 	%f516, %f167, %f161, %f500;
	fma.rn.f32 	%f517, %f167, %f162, %f501;
	fma.rn.f32 	%f518, %f167, %f163, %f502;
	fma.rn.f32 	%f519, %f167, %f164, %f503;
	ld.shared.u16 	%rs156, [%r193+24];
	// begin inline asm
	{ cvt.f32.bf16 %f168, %rs156;}

	// end inline asm
	ld.shared.u16 	%rs157, [%r195+24];
	// begin inline asm
	{ cvt.f32.bf16 %f169, %rs157;}

	// end inline asm
	fma.rn.f32 	%f520, %f168, %f169, %f504;
	ld.shared.u16 	%rs158, [%r195+90];
	// begin inline asm
	{ cvt.f32.bf16 %f170, %rs158;}

	// end inline asm
	fma.rn.f32 	%f521, %f168, %f170, %f505;
	ld.shared.u16 	%rs159, [%r195+156];
	// begin inline asm
	{ cvt.f32.bf16 %f171, %rs159;}

	// end inline asm
	fma.rn.f32 	%f522, %f168, %f171, %f506;
	ld.shared.u16 	%rs160, [%r195+222];
	// begin inline asm
	{ cvt.f32.bf16 %f172, %rs160;}

	// end inline asm
	fma.rn.f32 	%f523, %f168, %f172, %f507;
	ld.shared.u16 	%rs161, [%r193+90];
	// begin inline asm
	{ cvt.f32.bf16 %f173, %rs161;}

	// end inline asm
	fma.rn.f32 	%f524, %f173, %f169, %f508;
	fma.rn.f32 	%f525, %f173, %f170, %f509;
	fma.rn.f32 	%f526, %f173, %f171, %f510;
	fma.rn.f32 	%f527, %f173, %f172, %f511;
	ld.shared.u16 	%rs162, [%r193+156];
	// begin inline asm
	{ cvt.f32.bf16 %f174, %rs162;}

	// end inline asm
	fma.rn.f32 	%f528, %f174, %f169, %f512;
	fma.rn.f32 	%f529, %f174, %f170, %f513;
	fma.rn.f32 	%f530, %f174, %f171, %f514;
	fma.rn.f32 	%f531, %f174, %f172, %f515;
	ld.shared.u16 	%rs163, [%r193+222];
	// begin inline asm
	{ cvt.f32.bf16 %f175, %rs163;}

	// end inline asm
	fma.rn.f32 	%f532, %f175, %f169, %f516;
	fma.rn.f32 	%f533, %f175, %f170, %f517;
	fma.rn.f32 	%f534, %f175, %f171, %f518;
	fma.rn.f32 	%f535, %f175, %f172, %f519;
	ld.shared.u16 	%rs164, [%r193+26];
	// begin inline asm
	{ cvt.f32.bf16 %f176, %rs164;}

	// end inline asm
	ld.shared.u16 	%rs165, [%r195+26];
	// begin inline asm
	{ cvt.f32.bf16 %f177, %rs165;}

	// end inline asm
	fma.rn.f32 	%f536, %f176, %f177, %f520;
	ld.shared.u16 	%rs166, [%r195+92];
	// begin inline asm
	{ cvt.f32.bf16 %f178, %rs166;}

	// end inline asm
	fma.rn.f32 	%f537, %f176, %f178, %f521;
	ld.shared.u16 	%rs167, [%r195+158];
	// begin inline asm
	{ cvt.f32.bf16 %f179, %rs167;}

	// end inline asm
	fma.rn.f32 	%f538, %f176, %f179, %f522;
	ld.shared.u16 	%rs168, [%r195+224];
	// begin inline asm
	{ cvt.f32.bf16 %f180, %rs168;}

	// end inline asm
	fma.rn.f32 	%f539, %f176, %f180, %f523;
	ld.shared.u16 	%rs169, [%r193+92];
	// begin inline asm
	{ cvt.f32.bf16 %f181, %rs169;}

	// end inline asm
	fma.rn.f32 	%f540, %f181, %f177, %f524;
	fma.rn.f32 	%f541, %f181, %f178, %f525;
	fma.rn.f32 	%f542, %f181, %f179, %f526;
	fma.rn.f32 	%f543, %f181, %f180, %f527;
	ld.shared.u16 	%rs170, [%r193+158];
	// begin inline asm
	{ cvt.f32.bf16 %f182, %rs170;}

	// end inline asm
	fma.rn.f32 	%f544, %f182, %f177, %f528;
	fma.rn.f32 	%f545, %f182, %f178, %f529;
	fma.rn.f32 	%f546, %f182, %f179, %f530;
	fma.rn.f32 	%f547, %f182, %f180, %f531;
	ld.shared.u16 	%rs171, [%r193+224];
	// begin inline asm
	{ cvt.f32.bf16 %f183, %rs171;}

	// end inline asm
	fma.rn.f32 	%f548, %f183, %f177, %f532;
	fma.rn.f32 	%f549, %f183, %f178, %f533;
	fma.rn.f32 	%f550, %f183, %f179, %f534;
	fma.rn.f32 	%f551, %f183, %f180, %f535;
	ld.shared.u16 	%rs172, [%r193+28];
	// begin inline asm
	{ cvt.f32.bf16 %f184, %rs172;}

	// end inline asm
	ld.shared.u16 	%rs173, [%r195+28];
	// begin inline asm
	{ cvt.f32.bf16 %f185, %rs173;}

	// end inline asm
	fma.rn.f32 	%f552, %f184, %f185, %f536;
	ld.shared.u16 	%rs174, [%r195+94];
	// begin inline asm
	{ cvt.f32.bf16 %f186, %rs174;}

	// end inline asm
	fma.rn.f32 	%f553, %f184, %f186, %f537;
	ld.shared.u16 	%rs175, [%r195+160];
	// begin inline asm
	{ cvt.f32.bf16 %f187, %rs175;}

	// end inline asm
	fma.rn.f32 	%f554, %f184, %f187, %f538;
	ld.shared.u16 	%rs176, [%r195+226];
	// begin inline asm
	{ cvt.f32.bf16 %f188, %rs176;}

	// end inline asm
	fma.rn.f32 	%f555, %f184, %f188, %f539;
	ld.shared.u16 	%rs177, [%r193+94];
	// begin inline asm
	{ cvt.f32.bf16 %f189, %rs177;}

	// end inline asm
	fma.rn.f32 	%f556, %f189, %f185, %f540;
	fma.rn.f32 	%f557, %f189, %f186, %f541;
	fma.rn.f32 	%f558, %f189, %f187, %f542;
	fma.rn.f32 	%f559, %f189, %f188, %f543;
	ld.shared.u16 	%rs178, [%r193+160];
	// begin inline asm
	{ cvt.f32.bf16 %f190, %rs178;}

	// end inline asm
	fma.rn.f32 	%f560, %f190, %f185, %f544;
	fma.rn.f32 	%f561, %f190, %f186, %f545;
	fma.rn.f32 	%f562, %f190, %f187, %f546;
	fma.rn.f32 	%f563, %f190, %f188, %f547;
	ld.shared.u16 	%rs179, [%r193+226];
	// begin inline asm
	{ cvt.f32.bf16 %f191, %rs179;}

	// end inline asm
	fma.rn.f32 	%f564, %f191, %f185, %f548;
	fma.rn.f32 	%f565, %f191, %f186, %f549;
	fma.rn.f32 	%f566, %f191, %f187, %f550;
	fma.rn.f32 	%f567, %f191, %f188, %f551;
	ld.shared.u16 	%rs180, [%r193+30];
	// begin inline asm
	{ cvt.f32.bf16 %f192, %rs180;}

	// end inline asm
	ld.shared.u16 	%rs181, [%r195+30];
	// begin inline asm
	{ cvt.f32.bf16 %f193, %rs181;}

	// end inline asm
	fma.rn.f32 	%f568, %f192, %f193, %f552;
	ld.shared.u16 	%rs182, [%r195+96];
	// begin inline asm
	{ cvt.f32.bf16 %f194, %rs182;}

	// end inline asm
	fma.rn.f32 	%f569, %f192, %f194, %f553;
	ld.shared.u16 	%rs183, [%r195+162];
	// begin inline asm
	{ cvt.f32.bf16 %f195, %rs183;}

	// end inline asm
	fma.rn.f32 	%f570, %f192, %f195, %f554;
	ld.shared.u16 	%rs184, [%r195+228];
	// begin inline asm
	{ cvt.f32.bf16 %f196, %rs184;}

	// end inline asm
	fma.rn.f32 	%f571, %f192, %f196, %f555;
	ld.shared.u16 	%rs185, [%r193+96];
	// begin inline asm
	{ cvt.f32.bf16 %f197, %rs185;}

	// end inline asm
	fma.rn.f32 	%f572, %f197, %f193, %f556;
	fma.rn.f32 	%f573, %f197, %f194, %f557;
	fma.rn.f32 	%f574, %f197, %f195, %f558;
	fma.rn.f32 	%f575, %f197, %f196, %f559;
	ld.shared.u16 	%rs186, [%r193+162];
	// begin inline asm
	{ cvt.f32.bf16 %f198, %rs186;}

	// end inline asm
	fma.rn.f32 	%f576, %f198, %f193, %f560;
	fma.rn.f32 	%f577, %f198, %f194, %f561;
	fma.rn.f32 	%f578, %f198, %f195, %f562;
	fma.rn.f32 	%f579, %f198, %f196, %f563;
	ld.shared.u16 	%rs187, [%r193+228];
	// begin inline asm
	{ cvt.f32.bf16 %f199, %rs187;}

	// end inline asm
	fma.rn.f32 	%f580, %f199, %f193, %f564;
	fma.rn.f32 	%f581, %f199, %f194, %f565;
	fma.rn.f32 	%f582, %f199, %f195, %f566;
	fma.rn.f32 	%f583, %f199, %f196, %f567;
	ld.shared.u16 	%rs188, [%r193+32];
	// begin inline asm
	{ cvt.f32.bf16 %f200, %rs188;}

	// end inline asm
	ld.shared.u16 	%rs189, [%r195+32];
	// begin inline asm
	{ cvt.f32.bf16 %f201, %rs189;}

	// end inline asm
	fma.rn.f32 	%f584, %f200, %f201, %f568;
	ld.shared.u16 	%rs190, [%r195+98];
	// begin inline asm
	{ cvt.f32.bf16 %f202, %rs190;}

	// end inline asm
	fma.rn.f32 	%f585, %f200, %f202, %f569;
	ld.shared.u16 	%rs191, [%r195+164];
	// begin inline asm
	{ cvt.f32.bf16 %f203, %rs191;}

	// end inline asm
	fma.rn.f32 	%f586, %f200, %f203, %f570;
	ld.shared.u16 	%rs192, [%r195+230];
	// begin inline asm
	{ cvt.f32.bf16 %f204, %rs192;}

	// end inline asm
	fma.rn.f32 	%f587, %f200, %f204, %f571;
	ld.shared.u16 	%rs193, [%r193+98];
	// begin inline asm
	{ cvt.f32.bf16 %f205, %rs193;}

	// end inline asm
	fma.rn.f32 	%f588, %f205, %f201, %f572;
	fma.rn.f32 	%f589, %f205, %f202, %f573;
	fma.rn.f32 	%f590, %f205, %f203, %f574;
	fma.rn.f32 	%f591, %f205, %f204, %f575;
	ld.shared.u16 	%rs194, [%r193+164];
	// begin inline asm
	{ cvt.f32.bf16 %f206, %rs194;}

	// end inline asm
	fma.rn.f32 	%f592, %f206, %f201, %f576;
	fma.rn.f32 	%f593, %f206, %f202, %f577;
	fma.rn.f32 	%f594, %f206, %f203, %f578;
	fma.rn.f32 	%f595, %f206, %f204, %f579;
	ld.shared.u16 	%rs195, [%r193+230];
	// begin inline asm
	{ cvt.f32.bf16 %f207, %rs195;}

	// end inline asm
	fma.rn.f32 	%f596, %f207, %f201, %f580;
	fma.rn.f32 	%f597, %f207, %f202, %f581;
	fma.rn.f32 	%f598, %f207, %f203, %f582;
	fma.rn.f32 	%f599, %f207, %f204, %f583;
	ld.shared.u16 	%rs196, [%r193+34];
	// begin inline asm
	{ cvt.f32.bf16 %f208, %rs196;}

	// end inline asm
	ld.shared.u16 	%rs197, [%r195+34];
	// begin inline asm
	{ cvt.f32.bf16 %f209, %rs197;}

	// end inline asm
	fma.rn.f32 	%f600, %f208, %f209, %f584;
	ld.shared.u16 	%rs198, [%r195+100];
	// begin inline asm
	{ cvt.f32.bf16 %f210, %rs198;}

	// end inline asm
	fma.rn.f32 	%f601, %f208, %f210, %f585;
	ld.shared.u16 	%rs199, [%r195+166];
	// begin inline asm
	{ cvt.f32.bf16 %f211, %rs199;}

	// end inline asm
	fma.rn.f32 	%f602, %f208, %f211, %f586;
	ld.shared.u16 	%rs200, [%r195+232];
	// begin inline asm
	{ cvt.f32.bf16 %f212, %rs200;}

	// end inline asm
	fma.rn.f32 	%f603, %f208, %f212, %f587;
	ld.shared.u16 	%rs201, [%r193+100];
	// begin inline asm
	{ cvt.f32.bf16 %f213, %rs201;}

	// end inline asm
	fma.rn.f32 	%f604, %f213, %f209, %f588;
	fma.rn.f32 	%f605, %f213, %f210, %f589;
	fma.rn.f32 	%f606, %f213, %f211, %f590;
	fma.rn.f32 	%f607, %f213, %f212, %f591;
	ld.shared.u16 	%rs202, [%r193+166];
	// begin inline asm
	{ cvt.f32.bf16 %f214, %rs202;}

	// end inline asm
	fma.rn.f32 	%f608, %f214, %f209, %f592;
	fma.rn.f32 	%f609, %f214, %f210, %f593;
	fma.rn.f32 	%f610, %f214, %f211, %f594;
	fma.rn.f32 	%f611, %f214, %f212, %f595;
	ld.shared.u16 	%rs203, [%r193+232];
	// begin inline asm
	{ cvt.f32.bf16 %f215, %rs203;}

	// end inline asm
	fma.rn.f32 	%f612, %f215, %f209, %f596;
	fma.rn.f32 	%f613, %f215, %f210, %f597;
	fma.rn.f32 	%f614, %f215, %f211, %f598;
	fma.rn.f32 	%f615, %f215, %f212, %f599;
	ld.shared.u16 	%rs204, [%r193+36];
	// begin inline asm
	{ cvt.f32.bf16 %f216, %rs204;}

	// end inline asm
	ld.shared.u16 	%rs205, [%r195+36];
	// begin inline asm
	{ cvt.f32.bf16 %f217, %rs205;}

	// end inline asm
	fma.rn.f32 	%f616, %f216, %f217, %f600;
	ld.shared.u16 	%rs206, [%r195+102];
	// begin inline asm
	{ cvt.f32.bf16 %f218, %rs206;}

	// end inline asm
	fma.rn.f32 	%f617, %f216, %f218, %f601;
	ld.shared.u16 	%rs207, [%r195+168];
	// begin inline asm
	{ cvt.f32.bf16 %f219, %rs207;}

	// end inline asm
	fma.rn.f32 	%f618, %f216, %f219, %f602;
	ld.shared.u16 	%rs208, [%r195+234];
	// begin inline asm
	{ cvt.f32.bf16 %f220, %rs208;}

	// end inline asm
	fma.rn.f32 	%f619, %f216, %f220, %f603;
	ld.shared.u16 	%rs209, [%r193+102];
	// begin inline asm
	{ cvt.f32.bf16 %f221, %rs209;}

	// end inline asm
	fma.rn.f32 	%f620, %f221, %f217, %f604;
	fma.rn.f32 	%f621, %f221, %f218, %f605;
	fma.rn.f32 	%f622, %f221, %f219, %f606;
	fma.rn.f32 	%f623, %f221, %f220, %f607;
	ld.shared.u16 	%rs210, [%r193+168];
	// begin inline asm
	{ cvt.f32.bf16 %f222, %rs210;}

	// end inline asm
	fma.rn.f32 	%f624, %f222, %f217, %f608;
	fma.rn.f32 	%f625, %f222, %f218, %f609;
	fma.rn.f32 	%f626, %f222, %f219, %f610;
	fma.rn.f32 	%f627, %f222, %f220, %f611;
	ld.shared.u16 	%rs211, [%r193+234];
	// begin inline asm
	{ cvt.f32.bf16 %f223, %rs211;}

	// end inline asm
	fma.rn.f32 	%f628, %f223, %f217, %f612;
	fma.rn.f32 	%f629, %f223, %f218, %f613;
	fma.rn.f32 	%f630, %f223, %f219, %f614;
	fma.rn.f32 	%f631, %f223, %f220, %f615;
	ld.shared.u16 	%rs212, [%r193+38];
	// begin inline asm
	{ cvt.f32.bf16 %f224, %rs212;}

	// end inline asm
	ld.shared.u16 	%rs213, [%r195+38];
	// begin inline asm
	{ cvt.f32.bf16 %f225, %rs213;}

	// end inline asm
	fma.rn.f32 	%f632, %f224, %f225, %f616;
	ld.shared.u16 	%rs214, [%r195+104];
	// begin inline asm
	{ cvt.f32.bf16 %f226, %rs214;}

	// end inline asm
	fma.rn.f32 	%f633, %f224, %f226, %f617;
	ld.shared.u16 	%rs215, [%r195+170];
	// begin inline asm
	{ cvt.f32.bf16 %f227, %rs215;}

	// end inline asm
	fma.rn.f32 	%f634, %f224, %f227, %f618;
	ld.shared.u16 	%rs216, [%r195+236];
	// begin inline asm
	{ cvt.f32.bf16 %f228, %rs216;}

	// end inline asm
	fma.rn.f32 	%f635, %f224, %f228, %f619;
	ld.shared.u16 	%rs217, [%r193+104];
	// begin inline asm
	{ cvt.f32.bf16 %f229, %rs217;}

	// end inline asm
	fma.rn.f32 	%f636, %f229, %f225, %f620;
	fma.rn.f32 	%f637, %f229, %f226, %f621;
	fma.rn.f32 	%f638, %f229, %f227, %f622;
	fma.rn.f32 	%f639, %f229, %f228, %f623;
	ld.shared.u16 	%rs218, [%r193+170];
	// begin inline asm
	{ cvt.f32.bf16 %f230, %rs218;}

	// end inline asm
	fma.rn.f32 	%f640, %f230, %f225, %f624;
	fma.rn.f32 	%f641, %f230, %f226, %f625;
	fma.rn.f32 	%f642, %f230, %f227, %f626;
	fma.rn.f32 	%f643, %f230, %f228, %f627;
	ld.shared.u16 	%rs219, [%r193+236];
	// begin inline asm
	{ cvt.f32.bf16 %f231, %rs219;}

	// end inline asm
	fma.rn.f32 	%f644, %f231, %f225, %f628;
	fma.rn.f32 	%f645, %f231, %f226, %f629;
	fma.rn.f32 	%f646, %f231, %f227, %f630;
	fma.rn.f32 	%f647, %f231, %f228, %f631;
	ld.shared.u16 	%rs220, [%r193+40];
	// begin inline asm
	{ cvt.f32.bf16 %f232, %rs220;}

	// end inline asm
	ld.shared.u16 	%rs221, [%r195+40];
	// begin inline asm
	{ cvt.f32.bf16 %f233, %rs221;}

	// end inline asm
	fma.rn.f32 	%f648, %f232, %f233, %f632;
	ld.shared.u16 	%rs222, [%r195+106];
	// begin inline asm
	{ cvt.f32.bf16 %f234, %rs222;}

	// end inline asm
	fma.rn.f32 	%f649, %f232, %f234, %f633;
	ld.shared.u16 	%rs223, [%r195+172];
	// begin inline asm
	{ cvt.f32.bf16 %f235, %rs223;}

	// end inline asm
	fma.rn.f32 	%f650, %f232, %f235, %f634;
	ld.shared.u16 	%rs224, [%r195+238];
	// begin inline asm
	{ cvt.f32.bf16 %f236, %rs224;}

	// end inline asm
	fma.rn.f32 	%f651, %f232, %f236, %f635;
	ld.shared.u16 	%rs225, [%r193+106];
	// begin inline asm
	{ cvt.f32.bf16 %f237, %rs225;}

	// end inline asm
	fma.rn.f32 	%f652, %f237, %f233, %f636;
	fma.rn.f32 	%f653, %f237, %f234, %f637;
	fma.rn.f32 	%f654, %f237, %f235, %f638;
	fma.rn.f32 	%f655, %f237, %f236, %f639;
	ld.shared.u16 	%rs226, [%r193+172];
	// begin inline asm
	{ cvt.f32.bf16 %f238, %rs226;}

	// end inline asm
	fma.rn.f32 	%f656, %f238, %f233, %f640;
	fma.rn.f32 	%f657, %f238, %f234, %f641;
	fma.rn.f32 	%f658, %f238, %f235, %f642;
	fma.rn.f32 	%f659, %f238, %f236, %f643;
	ld.shared.u16 	%rs227, [%r193+238];
	// begin inline asm
	{ cvt.f32.bf16 %f239, %rs227;}

	// end inline asm
	fma.rn.f32 	%f660, %f239, %f233, %f644;
	fma.rn.f32 	%f661, %f239, %f234, %f645;
	fma.rn.f32 	%f662, %f239, %f235, %f646;
	fma.rn.f32 	%f663, %f239, %f236, %f647;
	ld.shared.u16 	%rs228, [%r193+42];
	// begin inline asm
	{ cvt.f32.bf16 %f240, %rs228;}

	// end inline asm
	ld.shared.u16 	%rs229, [%r195+42];
	// begin inline asm
	{ cvt.f32.bf16 %f241, %rs229;}

	// end inline asm
	fma.rn.f32 	%f664, %f240, %f241, %f648;
	ld.shared.u16 	%rs230, [%r195+108];
	// begin inline asm
	{ cvt.f32.bf16 %f242, %rs230;}

	// end inline asm
	fma.rn.f32 	%f665, %f240, %f242, %f649;
	ld.shared.u16 	%rs231, [%r195+174];
	// begin inline asm
	{ cvt.f32.bf16 %f243, %rs231;}

	// end inline asm
	fma.rn.f32 	%f666, %f240, %f243, %f650;
	ld.shared.u16 	%rs232, [%r195+240];
	// begin inline asm
	{ cvt.f32.bf16 %f244, %rs232;}

	// end inline asm
	fma.rn.f32 	%f667, %f240, %f244, %f651;
	ld.shared.u16 	%rs233, [%r193+108];
	// begin inline asm
	{ cvt.f32.bf16 %f245, %rs233;}

	// end inline asm
	fma.rn.f32 	%f668, %f245, %f241, %f652;
	fma.rn.f32 	%f669, %f245, %f242, %f653;
	fma.rn.f32 	%f670, %f245, %f243, %f654;
	fma.rn.f32 	%f671, %f245, %f244, %f655;
	ld.shared.u16 	%rs234, [%r193+174];
	// begin inline asm
	{ cvt.f32.bf16 %f246, %rs234;}

	// end inline asm
	fma.rn.f32 	%f672, %f246, %f241, %f656;
	fma.rn.f32 	%f673, %f246, %f242, %f657;
	fma.rn.f32 	%f674, %f246, %f243, %f658;
	fma.rn.f32 	%f675, %f246, %f244, %f659;
	ld.shared.u16 	%rs235, [%r193+240];
	// begin inline asm
	{ cvt.f32.bf16 %f247, %rs235;}

	// end inline asm
	fma.rn.f32 	%f676, %f247, %f241, %f660;
	fma.rn.f32 	%f677, %f247, %f242, %f661;
	fma.rn.f32 	%f678, %f247, %f243, %f662;
	fma.rn.f32 	%f679, %f247, %f244, %f663;
	ld.shared.u16 	%rs236, [%r193+44];
	// begin inline asm
	{ cvt.f32.bf16 %f248, %rs236;}

	// end inline asm
	ld.shared.u16 	%rs237, [%r195+44];
	// begin inline asm
	{ cvt.f32.bf16 %f249, %rs237;}

	// end inline asm
	fma.rn.f32 	%f680, %f248, %f249, %f664;
	ld.shared.u16 	%rs238, [%r195+110];
	// begin inline asm
	{ cvt.f32.bf16 %f250, %rs238;}

	// end inline asm
	fma.rn.f32 	%f681, %f248, %f250, %f665;
	ld.shared.u16 	%rs239, [%r195+176];
	// begin inline asm
	{ cvt.f32.bf16 %f251, %rs239;}

	// end inline asm
	fma.rn.f32 	%f682, %f248, %f251, %f666;
	ld.shared.u16 	%rs240, [%r195+242];
	// begin inline asm
	{ cvt.f32.bf16 %f252, %rs240;}

	// end inline asm
	fma.rn.f32 	%f683, %f248, %f252, %f667;
	ld.shared.u16 	%rs241, [%r193+110];
	// begin inline asm
	{ cvt.f32.bf16 %f253, %rs241;}

	// end inline asm
	fma.rn.f32 	%f684, %f253, %f249, %f668;
	fma.rn.f32 	%f685, %f253, %f250, %f669;
	fma.rn.f32 	%f686, %f253, %f251, %f670;
	fma.rn.f32 	%f687, %f253, %f252, %f671;
	ld.shared.u16 	%rs242, [%r193+176];
	// begin inline asm
	{ cvt.f32.bf16 %f254, %rs242;}

	// end inline asm
	fma.rn.f32 	%f688, %f254, %f249, %f672;
	fma.rn.f32 	%f689, %f254, %f250, %f673;
	fma.rn.f32 	%f690, %f254, %f251, %f674;
	fma.rn.f32 	%f691, %f254, %f252, %f675;
	ld.shared.u16 	%rs243, [%r193+242];
	// begin inline asm
	{ cvt.f32.bf16 %f255, %rs243;}

	// end inline asm
	fma.rn.f32 	%f692, %f255, %f249, %f676;
	fma.rn.f32 	%f693, %f255, %f250, %f677;
	fma.rn.f32 	%f694, %f255, %f251, %f678;
	fma.rn.f32 	%f695, %f255, %f252, %f679;
	ld.shared.u16 	%rs244, [%r193+46];
	// begin inline asm
	{ cvt.f32.bf16 %f256, %rs244;}

	// end inline asm
	ld.shared.u16 	%rs245, [%r195+46];
	// begin inline asm
	{ cvt.f32.bf16 %f257, %rs245;}

	// end inline asm
	fma.rn.f32 	%f696, %f256, %f257, %f680;
	ld.shared.u16 	%rs246, [%r195+112];
	// begin inline asm
	{ cvt.f32.bf16 %f258, %rs246;}

	// end inline asm
	fma.rn.f32 	%f697, %f256, %f258, %f681;
	ld.shared.u16 	%rs247, [%r195+178];
	// begin inline asm
	{ cvt.f32.bf16 %f259, %rs247;}

	// end inline asm
	fma.rn.f32 	%f698, %f256, %f259, %f682;
	ld.shared.u16 	%rs248, [%r195+244];
	// begin inline asm
	{ cvt.f32.bf16 %f260, %rs248;}

	// end inline asm
	fma.rn.f32 	%f699, %f256, %f260, %f683;
	ld.shared.u16 	%rs249, [%r193+112];
	// begin inline asm
	{ cvt.f32.bf16 %f261, %rs249;}

	// end inline asm
	fma.rn.f32 	%f700, %f261, %f257, %f684;
	fma.rn.f32 	%f701, %f261, %f258, %f685;
	fma.rn.f32 	%f702, %f261, %f259, %f686;
	fma.rn.f32 	%f703, %f261, %f260, %f687;
	ld.shared.u16 	%rs250, [%r193+178];
	// begin inline asm
	{ cvt.f32.bf16 %f262, %rs250;}

	// end inline asm
	fma.rn.f32 	%f704, %f262, %f257, %f688;
	fma.rn.f32 	%f705, %f262, %f258, %f689;
	fma.rn.f32 	%f706, %f262, %f259, %f690;
	fma.rn.f32 	%f707, %f262, %f260, %f691;
	ld.shared.u16 	%rs251, [%r193+244];
	// begin inline asm
	{ cvt.f32.bf16 %f263, %rs251;}

	// end inline asm
	fma.rn.f32 	%f708, %f263, %f257, %f692;
	fma.rn.f32 	%f709, %f263, %f258, %f693;
	fma.rn.f32 	%f710, %f263, %f259, %f694;
	fma.rn.f32 	%f711, %f263, %f260, %f695;
	ld.shared.u16 	%rs252, [%r193+48];
	// begin inline asm
	{ cvt.f32.bf16 %f264, %rs252;}

	// end inline asm
	ld.shared.u16 	%rs253, [%r195+48];
	// begin inline asm
	{ cvt.f32.bf16 %f265, %rs253;}

	// end inline asm
	fma.rn.f32 	%f712, %f264, %f265, %f696;
	ld.shared.u16 	%rs254, [%r195+114];
	// begin inline asm
	{ cvt.f32.bf16 %f266, %rs254;}

	// end inline asm
	fma.rn.f32 	%f713, %f264, %f266, %f697;
	ld.shared.u16 	%rs255, [%r195+180];
	// begin inline asm
	{ cvt.f32.bf16 %f267, %rs255;}

	// end inline asm
	fma.rn.f32 	%f714, %f264, %f267, %f698;
	ld.shared.u16 	%rs256, [%r195+246];
	// begin inline asm
	{ cvt.f32.bf16 %f268, %rs256;}

	// end inline asm
	fma.rn.f32 	%f715, %f264, %f268, %f699;
	ld.shared.u16 	%rs257, [%r193+114];
	// begin inline asm
	{ cvt.f32.bf16 %f269, %rs257;}

	// end inline asm
	fma.rn.f32 	%f716, %f269, %f265, %f700;
	fma.rn.f32 	%f717, %f269, %f266, %f701;
	fma.rn.f32 	%f718, %f269, %f267, %f702;
	fma.rn.f32 	%f719, %f269, %f268, %f703;
	ld.shared.u16 	%rs258, [%r193+180];
	// begin inline asm
	{ cvt.f32.bf16 %f270, %rs258;}

	// end inline asm
	fma.rn.f32 	%f720, %f270, %f265, %f704;
	fma.rn.f32 	%f721, %f270, %f266, %f705;
	fma.rn.f32 	%f722, %f270, %f267, %f706;
	fma.rn.f32 	%f723, %f270, %f268, %f707;
	ld.shared.u16 	%rs259, [%r193+246];
	// begin inline asm
	{ cvt.f32.bf16 %f271, %rs259;}

	// end inline asm
	fma.rn.f32 	%f724, %f271, %f265, %f708;
	fma.rn.f32 	%f725, %f271, %f266, %f709;
	fma.rn.f32 	%f726, %f271, %f267, %f710;
	fma.rn.f32 	%f727, %f271, %f268, %f711;
	ld.shared.u16 	%rs260, [%r193+50];
	// begin inline asm
	{ cvt.f32.bf16 %f272, %rs260;}

	// end inline asm
	ld.shared.u16 	%rs261, [%r195+50];
	// begin inline asm
	{ cvt.f32.bf16 %f273, %rs261;}

	// end inline asm
	fma.rn.f32 	%f728, %f272, %f273, %f712;
	ld.shared.u16 	%rs262, [%r195+116];
	// begin inline asm
	{ cvt.f32.bf16 %f274, %rs262;}

	// end inline asm
	fma.rn.f32 	%f729, %f272, %f274, %f713;
	ld.shared.u16 	%rs263, [%r195+182];
	// begin inline asm
	{ cvt.f32.bf16 %f275, %rs263;}

	// end inline asm
	fma.rn.f32 	%f730, %f272, %f275, %f714;
	ld.shared.u16 	%rs264, [%r195+248];
	// begin inline asm
	{ cvt.f32.bf16 %f276, %rs264;}

	// end inline asm
	fma.rn.f32 	%f731, %f272, %f276, %f715;
	ld.shared.u16 	%rs265, [%r193+116];
	// begin inline asm
	{ cvt.f32.bf16 %f277, %rs265;}

	// end inline asm
	fma.rn.f32 	%f732, %f277, %f273, %f716;
	fma.rn.f32 	%f733, %f277, %f274, %f717;
	fma.rn.f32 	%f734, %f277, %f275, %f718;
	fma.rn.f32 	%f735, %f277, %f276, %f719;
	ld.shared.u16 	%rs266, [%r193+182];
	// begin inline asm
	{ cvt.f32.bf16 %f278, %rs266;}

	// end inline asm
	fma.rn.f32 	%f736, %f278, %f273, %f720;
	fma.rn.f32 	%f737, %f278, %f274, %f721;
	fma.rn.f32 	%f738, %f278, %f275, %f722;
	fma.rn.f32 	%f739, %f278, %f276, %f723;
	ld.shared.u16 	%rs267, [%r193+248];
	// begin inline asm
	{ cvt.f32.bf16 %f279, %rs267;}

	// end inline asm
	fma.rn.f32 	%f740, %f279, %f273, %f724;
	fma.rn.f32 	%f741, %f279, %f274, %f725;
	fma.rn.f32 	%f742, %f279, %f275, %f726;
	fma.rn.f32 	%f743, %f279, %f276, %f727;
	ld.shared.u16 	%rs268, [%r193+52];
	// begin inline asm
	{ cvt.f32.bf16 %f280, %rs268;}

	// end inline asm
	ld.shared.u16 	%rs269, [%r195+52];
	// begin inline asm
	{ cvt.f32.bf16 %f281, %rs269;}

	// end inline asm
	fma.rn.f32 	%f744, %f280, %f281, %f728;
	ld.shared.u16 	%rs270, [%r195+118];
	// begin inline asm
	{ cvt.f32.bf16 %f282, %rs270;}

	// end inline asm
	fma.rn.f32 	%f745, %f280, %f282, %f729;
	ld.shared.u16 	%rs271, [%r195+184];
	// begin inline asm
	{ cvt.f32.bf16 %f283, %rs271;}

	// end inline asm
	fma.rn.f32 	%f746, %f280, %f283, %f730;
	ld.shared.u16 	%rs272, [%r195+250];
	// begin inline asm
	{ cvt.f32.bf16 %f284, %rs272;}

	// end inline asm
	fma.rn.f32 	%f747, %f280, %f284, %f731;
	ld.shared.u16 	%rs273, [%r193+118];
	// begin inline asm
	{ cvt.f32.bf16 %f285, %rs273;}

	// end inline asm
	fma.rn.f32 	%f748, %f285, %f281, %f732;
	fma.rn.f32 	%f749, %f285, %f282, %f733;
	fma.rn.f32 	%f750, %f285, %f283, %f734;
	fma.rn.f32 	%f751, %f285, %f284, %f735;
	ld.shared.u16 	%rs274, [%r193+184];
	// begin inline asm
	{ cvt.f32.bf16 %f286, %rs274;}

	// end inline asm
	fma.rn.f32 	%f752, %f286, %f281, %f736;
	fma.rn.f32 	%f753, %f286, %f282, %f737;
	fma.rn.f32 	%f754, %f286, %f283, %f738;
	fma.rn.f32 	%f755, %f286, %f284, %f739;
	ld.shared.u16 	%rs275, [%r193+250];
	// begin inline asm
	{ cvt.f32.bf16 %f287, %rs275;}

	// end inline asm
	fma.rn.f32 	%f756, %f287, %f281, %f740;
	fma.rn.f32 	%f757, %f287, %f282, %f741;
	fma.rn.f32 	%f758, %f287, %f283, %f742;
	fma.rn.f32 	%f759, %f287, %f284, %f743;
	ld.shared.u16 	%rs276, [%r193+54];
	// begin inline asm
	{ cvt.f32.bf16 %f288, %rs276;}

	// end inline asm
	ld.shared.u16 	%rs277, [%r195+54];
	// begin inline asm
	{ cvt.f32.bf16 %f289, %rs277;}

	// end inline asm
	fma.rn.f32 	%f760, %f288, %f289, %f744;
	ld.shared.u16 	%rs278, [%r195+120];
	// begin inline asm
	{ cvt.f32.bf16 %f290, %rs278;}

	// end inline asm
	fma.rn.f32 	%f761, %f288, %f290, %f745;
	ld.shared.u16 	%rs279, [%r195+186];
	// begin inline asm
	{ cvt.f32.bf16 %f291, %rs279;}

	// end inline asm
	fma.rn.f32 	%f762, %f288, %f291, %f746;
	ld.shared.u16 	%rs280, [%r195+252];
	// begin inline asm
	{ cvt.f32.bf16 %f292, %rs280;}

	// end inline asm
	fma.rn.f32 	%f763, %f288, %f292, %f747;
	ld.shared.u16 	%rs281, [%r193+120];
	// begin inline asm
	{ cvt.f32.bf16 %f293, %rs281;}

	// end inline asm
	fma.rn.f32 	%f764, %f293, %f289, %f748;
	fma.rn.f32 	%f765, %f293, %f290, %f749;
	fma.rn.f32 	%f766, %f293, %f291, %f750;
	fma.rn.f32 	%f767, %f293, %f292, %f751;
	ld.shared.u16 	%rs282, [%r193+186];
	// begin inline asm
	{ cvt.f32.bf16 %f294, %rs282;}

	// end inline asm
	fma.rn.f32 	%f768, %f294, %f289, %f752;
	fma.rn.f32 	%f769, %f294, %f290, %f753;
	fma.rn.f32 	%f770, %f294, %f291, %f754;
	fma.rn.f32 	%f771, %f294, %f292, %f755;
	ld.shared.u16 	%rs283, [%r193+252];
	// begin inline asm
	{ cvt.f32.bf16 %f295, %rs283;}

	// end inline asm
	fma.rn.f32 	%f772, %f295, %f289, %f756;
	fma.rn.f32 	%f773, %f295, %f290, %f757;
	fma.rn.f32 	%f774, %f295, %f291, %f758;
	fma.rn.f32 	%f775, %f295, %f292, %f759;
	ld.shared.u16 	%rs284, [%r193+56];
	// begin inline asm
	{ cvt.f32.bf16 %f296, %rs284;}

	// end inline asm
	ld.shared.u16 	%rs285, [%r195+56];
	// begin inline asm
	{ cvt.f32.bf16 %f297, %rs285;}

	// end inline asm
	fma.rn.f32 	%f776, %f296, %f297, %f760;
	ld.shared.u16 	%rs286, [%r195+122];
	// begin inline asm
	{ cvt.f32.bf16 %f298, %rs286;}

	// end inline asm
	fma.rn.f32 	%f777, %f296, %f298, %f761;
	ld.shared.u16 	%rs287, [%r195+188];
	// begin inline asm
	{ cvt.f32.bf16 %f299, %rs287;}

	// end inline asm
	fma.rn.f32 	%f778, %f296, %f299, %f762;
	ld.shared.u16 	%rs288, [%r195+254];
	// begin inline asm
	{ cvt.f32.bf16 %f300, %rs288;}

	// end inline asm
	fma.rn.f32 	%f779, %f296, %f300, %f763;
	ld.shared.u16 	%rs289, [%r193+122];
	// begin inline asm
	{ cvt.f32.bf16 %f301, %rs289;}

	// end inline asm
	fma.rn.f32 	%f780, %f301, %f297, %f764;
	fma.rn.f32 	%f781, %f301, %f298, %f765;
	fma.rn.f32 	%f782, %f301, %f299, %f766;
	fma.rn.f32 	%f783, %f301, %f300, %f767;
	ld.shared.u16 	%rs290, [%r193+188];
	// begin inline asm
	{ cvt.f32.bf16 %f302, %rs290;}

	// end inline asm
	fma.rn.f32 	%f784, %f302, %f297, %f768;
	fma.rn.f32 	%f785, %f302, %f298, %f769;
	fma.rn.f32 	%f786, %f302, %f299, %f770;
	fma.rn.f32 	%f787, %f302, %f300, %f771;
	ld.shared.u16 	%rs291, [%r193+254];
	// begin inline asm
	{ cvt.f32.bf16 %f303, %rs291;}

	// end inline asm
	fma.rn.f32 	%f788, %f303, %f297, %f772;
	fma.rn.f32 	%f789, %f303, %f298, %f773;
	fma.rn.f32 	%f790, %f303, %f299, %f774;
	fma.rn.f32 	%f791, %f303, %f300, %f775;
	ld.shared.u16 	%rs292, [%r193+58];
	// begin inline asm
	{ cvt.f32.bf16 %f304, %rs292;}

	// end inline asm
	ld.shared.u16 	%rs293, [%r195+58];
	// begin inline asm
	{ cvt.f32.bf16 %f305, %rs293;}

	// end inline asm
	fma.rn.f32 	%f792, %f304, %f305, %f776;
	ld.shared.u16 	%rs294, [%r195+124];
	// begin inline asm
	{ cvt.f32.bf16 %f306, %rs294;}

	// end inline asm
	fma.rn.f32 	%f793, %f304, %f306, %f777;
	ld.shared.u16 	%rs295, [%r195+190];
	// begin inline asm
	{ cvt.f32.bf16 %f307, %rs295;}

	// end inline asm
	fma.rn.f32 	%f794, %f304, %f307, %f778;
	ld.shared.u16 	%rs296, [%r195+256];
	// begin inline asm
	{ cvt.f32.bf16 %f308, %rs296;}

	// end inline asm
	fma.rn.f32 	%f795, %f304, %f308, %f779;
	ld.shared.u16 	%rs297, [%r193+124];
	// begin inline asm
	{ cvt.f32.bf16 %f309, %rs297;}

	// end inline asm
	fma.rn.f32 	%f796, %f309, %f305, %f780;
	fma.rn.f32 	%f797, %f309, %f306, %f781;
	fma.rn.f32 	%f798, %f309, %f307, %f782;
	fma.rn.f32 	%f799, %f309, %f308, %f783;
	ld.shared.u16 	%rs298, [%r193+190];
	// begin inline asm
	{ cvt.f32.bf16 %f310, %rs298;}

	// end inline asm
	fma.rn.f32 	%f800, %f310, %f305, %f784;
	fma.rn.f32 	%f801, %f310, %f306, %f785;
	fma.rn.f32 	%f802, %f310, %f307, %f786;
	fma.rn.f32 	%f803, %f310, %f308, %f787;
	ld.shared.u16 	%rs299, [%r193+256];
	// begin inline asm
	{ cvt.f32.bf16 %f311, %rs299;}

	// end inline asm
	fma.rn.f32 	%f804, %f311, %f305, %f788;
	fma.rn.f32 	%f805, %f311, %f306, %f789;
	fma.rn.f32 	%f806, %f311, %f307, %f790;
	fma.rn.f32 	%f807, %f311, %f308, %f791;
	ld.shared.u16 	%rs300, [%r193+60];
	// begin inline asm
	{ cvt.f32.bf16 %f312, %rs300;}

	// end inline asm
	ld.shared.u16 	%rs301, [%r195+60];
	// begin inline asm
	{ cvt.f32.bf16 %f313, %rs301;}

	// end inline asm
	fma.rn.f32 	%f808, %f312, %f313, %f792;
	ld.shared.u16 	%rs302, [%r195+126];
	// begin inline asm
	{ cvt.f32.bf16 %f314, %rs302;}

	// end inline asm
	fma.rn.f32 	%f809, %f312, %f314, %f793;
	ld.shared.u16 	%rs303, [%r195+192];
	// begin inline asm
	{ cvt.f32.bf16 %f315, %rs303;}

	// end inline asm
	fma.rn.f32 	%f810, %f312, %f315, %f794;
	ld.shared.u16 	%rs304, [%r195+258];
	// begin inline asm
	{ cvt.f32.bf16 %f316, %rs304;}

	// end inline asm
	fma.rn.f32 	%f811, %f312, %f316, %f795;
	ld.shared.u16 	%rs305, [%r193+126];
	// begin inline asm
	{ cvt.f32.bf16 %f317, %rs305;}

	// end inline asm
	fma.rn.f32 	%f812, %f317, %f313, %f796;
	fma.rn.f32 	%f813, %f317, %f314, %f797;
	fma.rn.f32 	%f814, %f317, %f315, %f798;
	fma.rn.f32 	%f815, %f317, %f316, %f799;
	ld.shared.u16 	%rs306, [%r193+192];
	// begin inline asm
	{ cvt.f32.bf16 %f318, %rs306;}

	// end inline asm
	fma.rn.f32 	%f816, %f318, %f313, %f800;
	fma.rn.f32 	%f817, %f318, %f314, %f801;
	fma.rn.f32 	%f818, %f318, %f315, %f802;
	fma.rn.f32 	%f819, %f318, %f316, %f803;
	ld.shared.u16 	%rs307, [%r193+258];
	// begin inline asm
	{ cvt.f32.bf16 %f319, %rs307;}

	// end inline asm
	fma.rn.f32 	%f820, %f319, %f313, %f804;
	fma.rn.f32 	%f821, %f319, %f314, %f805;
	fma.rn.f32 	%f822, %f319, %f315, %f806;
	fma.rn.f32 	%f823, %f319, %f316, %f807;
	ld.shared.u16 	%rs308, [%r193+62];
	// begin inline asm
	{ cvt.f32.bf16 %f320, %rs308;}

	// end inline asm
	ld.shared.u16 	%rs309, [%r195+62];
	// begin inline asm
	{ cvt.f32.bf16 %f321, %rs309;}

	// end inline asm
	fma.rn.f32 	%f855, %f320, %f321, %f808;
	ld.shared.u16 	%rs310, [%r195+128];
	// begin inline asm
	{ cvt.f32.bf16 %f322, %rs310;}

	// end inline asm
	fma.rn.f32 	%f854, %f320, %f322, %f809;
	ld.shared.u16 	%rs311, [%r195+194];
	// begin inline asm
	{ cvt.f32.bf16 %f323, %rs311;}

	// end inline asm
	fma.rn.f32 	%f853, %f320, %f323, %f810;
	ld.shared.u16 	%rs312, [%r195+260];
	// begin inline asm
	{ cvt.f32.bf16 %f324, %rs312;}

	// end inline asm
	fma.rn.f32 	%f852, %f320, %f324, %f811;
	ld.shared.u16 	%rs313, [%r193+128];
	// begin inline asm
	{ cvt.f32.bf16 %f325, %rs313;}

	// end inline asm
	fma.rn.f32 	%f851, %f325, %f321, %f812;
	fma.rn.f32 	%f850, %f325, %f322, %f813;
	fma.rn.f32 	%f849, %f325, %f323, %f814;
	fma.rn.f32 	%f848, %f325, %f324, %f815;
	ld.shared.u16 	%rs314, [%r193+194];
	// begin inline asm
	{ cvt.f32.bf16 %f326, %rs314;}

	// end inline asm
	fma.rn.f32 	%f847, %f326, %f321, %f816;
	fma.rn.f32 	%f846, %f326, %f322, %f817;
	fma.rn.f32 	%f845, %f326, %f323, %f818;
	fma.rn.f32 	%f844, %f326, %f324, %f819;
	ld.shared.u16 	%rs315, [%r193+260];
	// begin inline asm
	{ cvt.f32.bf16 %f327, %rs315;}

	// end inline asm
	fma.rn.f32 	%f843, %f327, %f321, %f820;
	fma.rn.f32 	%f842, %f327, %f322, %f821;
	fma.rn.f32 	%f841, %f327, %f323, %f822;
	fma.rn.f32 	%f840, %f327, %f324, %f823;
	bar.sync 	0;
	add.s32 	%r201, %r201, 32;
	setp.lt.s32 	%p52, %r201, %r100;
	@%p52 bra 	$L__BB1_2;
$L__BB1_54:
	add.s32 	%r48, %r4, %r2;
	add.s32 	%r196, %r5, %r3;
	setp.lt.s32 	%p53, %r48, %r98;
	mul.lo.s32 	%r50, %r48, %r99;
	setp.lt.s32 	%p54, %r196, %r99;
	and.pred  	%p55, %p53, %p54;
	@%p55 bra 	$L__BB1_55;
	bra.uni 	$L__BB1_56;
$L__BB1_55:
	// begin inline asm
	{  cvt.rn.bf16.f32 %rs316, %f855;}

	// end inline asm
	add.s32 	%r197, %r196, %r50;
	mul.wide.u32 	%rd56, %r197, 2;
	add.s64 	%rd57, %rd4, %rd56;
	st.global.u16 	[%rd57], %rs316;
$L__BB1_56:
	setp.ge.s32 	%p56, %r48, %r98;
	add.s32 	%r89, %r196, 1;
	setp.ge.s32 	%p57, %r89, %r99;
	cvt.u64.u32 	%rd58, %r50;
	cvt.u64.u32 	%rd5, %r196;
	add.s64 	%rd59, %rd5, %rd58;
	shl.b64 	%rd60, %rd59, 1;
	add.s64 	%rd6, %rd4, %rd60;
	or.pred  	%p58, %p56, %p57;
	@%p58 bra 	$L__BB1_58;
	// begin inline asm
	{  cvt.rn.bf16.f32 %rs317, %f854;}

	// end inline asm
	st.global.u16 	[%rd6+2], %rs317;
$L__BB1_58:
	setp.ge.s32 	%p59, %r48, %r98;
	add.s32 	%r90, %r196, 2;
	setp.ge.s32 	%p60, %r90, %r99;
	or.pred  	%p61, %p59, %p60;
	@%p61 bra 	$L__BB1_60;
	// begin inline asm
	{  cvt.rn.bf16.f32 %rs318, %f853;}

	// end inline asm
	st.global.u16 	[%rd6+4], %rs318;
$L__BB1_60:
	setp.ge.s32 	%p62, %r48, %r98;
	add.s32 	%r91, %r196, 3;
	setp.ge.s32 	%p63, %r91, %r99;
	or.pred  	%p64, %p62, %p63;
	@%p64 bra 	$L__BB1_62;
	// begin inline asm
	{  cvt.rn.bf16.f32 %rs319, %f852;}

	// end inline asm
	st.global.u16 	[%rd6+6], %rs319;
$L__BB1_62:
	setp.ge.s32 	%p65, %r196, %r99;
	add.s32 	%r92, %r48, 1;
	setp.ge.s32 	%p66, %r92, %r98;
	add.s32 	%r93, %r50, %r99;
	or.pred  	%p67, %p66, %p65;
	@%p67 bra 	$L__BB1_64;
	// begin inline asm
	{  cvt.rn.bf16.f32 %rs320, %f851;}

	// end inline asm
	add.s32 	%r198, %r196, %r93;
	mul.wide.u32 	%rd61, %r198, 2;
	add.s64 	%rd62, %rd4, %rd61;
	st.global.u16 	[%rd62], %rs320;
$L__BB1_64:
	setp.ge.s32 	%p68, %r92, %r98;
	setp.ge.s32 	%p69, %r89, %r99;
	cvt.u64.u32 	%rd63, %r93;
	add.s64 	%rd64, %rd5, %rd63;
	shl.b64 	%rd65, %rd64, 1;
	add.s64 	%rd7, %rd4, %rd65;
	or.pred  	%p70, %p68, %p69;
	@%p70 bra 	$L__BB1_66;
	// begin inline asm
	{  cvt.rn.bf16.f32 %rs321, %f850;}

	// end inline asm
	st.global.u16 	[%rd7+2], %rs321;
$L__BB1_66:
	setp.ge.s32 	%p71, %r92, %r98;
	setp.ge.s32 	%p72, %r90, %r99;
	or.pred  	%p73, %p71, %p72;
	@%p73 bra 	$L__BB1_68;
	// begin inline asm
	{  cvt.rn.bf16.f32 %rs322, %f849;}

	// end inline asm
	st.global.u16 	[%rd7+4], %rs322;
$L__BB1_68:
	setp.ge.s32 	%p74, %r92, %r98;
	setp.ge.s32 	%p75, %r91, %r99;
	or.pred  	%p76, %p74, %p75;
	@%p76 bra 	$L__BB1_70;
	// begin inline asm
	{  cvt.rn.bf16.f32 %rs323, %f848;}

	// end inline asm
	st.global.u16 	[%rd7+6], %rs323;
$L__BB1_70:
	setp.ge.s32 	%p77, %r196, %r99;
	add.s32 	%r94, %r48, 2;
	setp.ge.s32 	%p78, %r94, %r98;
	add.s32 	%r95, %r93, %r99;
	or.pred  	%p79, %p78, %p77;
	@%p79 bra 	$L__BB1_72;
	// begin inline asm
	{  cvt.rn.bf16.f32 %rs324, %f847;}

	// end inline asm
	add.s32 	%r199, %r196, %r95;
	mul.wide.u32 	%rd66, %r199, 2;
	add.s64 	%rd67, %rd4, %rd66;
	st.global.u16 	[%rd67], %rs324;
$L__BB1_72:
	setp.ge.s32 	%p80, %r94, %r98;
	setp.ge.s32 	%p81, %r89, %r99;
	cvt.u64.u32 	%rd68, %r95;
	add.s64 	%rd69, %rd5, %rd68;
	shl.b64 	%rd70, %rd69, 1;
	add.s64 	%rd8, %rd4, %rd70;
	or.pred  	%p82, %p80, %p81;
	@%p82 bra 	$L__BB1_74;
	// begin inline asm
	{  cvt.rn.bf16.f32 %rs325, %f846;}

	// end inline asm
	st.global.u16 	[%rd8+2], %rs325;
$L__BB1_74:
	setp.ge.s32 	%p83, %r94, %r98;
	setp.ge.s32 	%p84, %r90, %r99;
	or.pred  	%p85, %p83, %p84;
	@%p85 bra 	$L__BB1_76;
	// begin inline asm
	{  cvt.rn.bf16.f32 %rs326, %f845;}

	// end inline asm
	st.global.u16 	[%rd8+4], %rs326;
$L__BB1_76:
	setp.ge.s32 	%p86, %r94, %r98;
	setp.ge.s32 	%p87, %r91, %r99;
	or.pred  	%p88, %p86, %p87;
	@%p88 bra 	$L__BB1_78;
	// begin inline asm
	{  cvt.rn.bf16.f32 %rs327, %f844;}

	// end inline asm
	st.global.u16 	[%rd8+6], %rs327;
$L__BB1_78:
	setp.ge.s32 	%p89, %r196, %r99;
	add.s32 	%r96, %r48, 3;
	setp.ge.s32 	%p90, %r96, %r98;
	add.s32 	%r97, %r95, %r99;
	or.pred  	%p91, %p90, %p89;
	@%p91 bra 	$L__BB1_80;
	// begin inline asm
	{  cvt.rn.bf16.f32 %rs328, %f843;}

	// end inline asm
	add.s32 	%r200, %r196, %r97;
	mul.wide.u32 	%rd71, %r200, 2;
	add.s64 	%rd72, %rd4, %rd71;
	st.global.u16 	[%rd72], %rs328;
$L__BB1_80:
	setp.ge.s32 	%p92, %r96, %r98;
	setp.ge.s32 	%p93, %r89, %r99;
	cvt.u64.u32 	%rd73, %r97;
	add.s64 	%rd74, %rd5, %rd73;
	shl.b64 	%rd75, %rd74, 1;
	add.s64 	%rd9, %rd4, %rd75;
	or.pred  	%p94, %p92, %p93;
	@%p94 bra 	$L__BB1_82;
	// begin inline asm
	{  cvt.rn.bf16.f32 %rs329, %f842;}

	// end inline asm
	st.global.u16 	[%rd9+2], %rs329;
$L__BB1_82:
	setp.ge.s32 	%p95, %r96, %r98;
	setp.ge.s32 	%p96, %r90, %r99;
	or.pred  	%p97, %p95, %p96;
	@%p97 bra 	$L__BB1_84;
	// begin inline asm
	{  cvt.rn.bf16.f32 %rs330, %f841;}

	// end inline asm
	st.global.u16 	[%rd9+4], %rs330;
$L__BB1_84:
	setp.ge.s32 	%p98, %r96, %r98;
	setp.ge.s32 	%p99, %r91, %r99;
	or.pred  	%p100, %p98, %p99;
	@%p100 bra 	$L__BB1_86;
	// begin inline asm
	{  cvt.rn.bf16.f32 %rs331, %f840;}

	// end inline asm
	st.global.u16 	[%rd9+6], %rs331;
$L__BB1_86:
	ret;

}
	// .globl	_Z25blockwise_fp8_gemm_kernelIfEvPKT_PK13__nv_fp8_e4m3PKfPS0_iiiiii
.visible .entry _Z25blockwise_fp8_gemm_kernelIfEvPKT_PK13__nv_fp8_e4m3PKfPS0_iiiiii(
	.param .u64 .ptr .align 1 _Z25blockwise_fp8_gemm_kernelIfEvPKT_PK13__nv_fp8_e4m3PKfPS0_iiiiii_param_0,
	.param .u64 .ptr .align 1 _Z25blockwise_fp8_gemm_kernelIfEvPKT_PK13__nv_fp8_e4m3PKfPS0_iiiiii_param_1,
	.param .u64 .ptr .align 1 _Z25blockwise_fp8_gemm_kernelIfEvPKT_PK13__nv_fp8_e4m3PKfPS0_iiiiii_param_2,
	.param .u64 .ptr .align 1 _Z25blockwise_fp8_gemm_kernelIfEvPKT_PK13__nv_fp8_e4m3PKfPS0_iiiiii_param_3,
	.param .u32 _Z25blockwise_fp8_gemm_kernelIfEvPKT_PK13__nv_fp8_e4m3PKfPS0_iiiiii_param_4,
	.param .u32 _Z25blockwise_fp8_gemm_kernelIfEvPKT_PK13__nv_fp8_e4m3PKfPS0_iiiiii_param_5,
	.param .u32 _Z25blockwise_fp8_gemm_kernelIfEvPKT_PK13__nv_fp8_e4m3PKfPS0_iiiiii_param_6,
	.param .u32 _Z25blockwise_fp8_gemm_kernelIfEvPKT_PK13__nv_fp8_e4m3PKfPS0_iiiiii_param_7,
	.param .u32 _Z25blockwise_fp8_gemm_kernelIfEvPKT_PK13__nv_fp8_e4m3PKfPS0_iiiiii_param_8,
	.param .u32 _Z25blockwise_fp8_gemm_kernelIfEvPKT_PK13__nv_fp8_e4m3PKfPS0_iiiiii_param_9
)
{
	.reg .pred 	%p<101>;
	.reg .b16 	%rs<22>;
	.reg .b32 	%r<219>;
	.reg .b32 	%f<875>;
	.reg .b64 	%rd<76>;
	// demoted variable
	.shared .align 4 .b8 _ZZ25blockwise_fp8_gemm_kernelIfEvPKT_PK13__nv_fp8_e4m3PKfPS0_iiiiiiE7s_input[8448];
	// demoted variable
	.shared .align 4 .b8 _ZZ25blockwise_fp8_gemm_kernelIfEvPKT_PK13__nv_fp8_e4m3PKfPS0_iiiiiiE8s_weight[8448];
	ld.param.u64 	%rd10, [_Z25blockwise_fp8_gemm_kernelIfEvPKT_PK13__nv_fp8_e4m3PKfPS0_iiiiii_param_0];
	ld.param.u64 	%rd11, [_Z25blockwise_fp8_gemm_kernelIfEvPKT_PK13__nv_fp8_e4m3PKfPS0_iiiiii_param_1];
	ld.param.u64 	%rd12, [_Z25blockwise_fp8_gemm_kernelIfEvPKT_PK13__nv_fp8_e4m3PKfPS0_iiiiii_param_2];
	ld.param.u64 	%rd13, [_Z25blockwise_fp8_gemm_kernelIfEvPKT_PK13__nv_fp8_e4m3PKfPS0_iiiiii_param_3];
	ld.param.u32 	%r98, [_Z25blockwise_fp8_gemm_kernelIfEvPKT_PK13__nv_fp8_e4m3PKfPS0_iiiiii_param_4];
	ld.param.u32 	%r99, [_Z25blockwise_fp8_gemm_kernelIfEvPKT_PK13__nv_fp8_e4m3PKfPS0_iiiiii_param_5];
	ld.param.u32 	%r100, [_Z25blockwise_fp8_gemm_kernelIfEvPKT_PK13__nv_fp8_e4m3PKfPS0_iiiiii_param_6];
	ld.param.u32 	%r101, [_Z25blockwise_fp8_gemm_kernelIfEvPKT_PK13__nv_fp8_e4m3PKfPS0_iiiiii_param_7];
	ld.param.u32 	%r102, [_Z25blockwise_fp8_gemm_kernelIfEvPKT_PK13__nv_fp8_e4m3PKfPS0_iiiiii_param_8];
	ld.param.u32 	%r103, [_Z25blockwise_fp8_gemm_kernelIfEvPKT_PK13__nv_fp8_e4m3PKfPS0_iiiiii_param_9];
	cvta.to.global.u64 	%rd1, %rd10;
	cvta.to.global.u64 	%rd2, %rd11;
	cvta.to.global.u64 	%rd3, %rd12;
	cvta.to.global.u64 	%rd4, %rd13;
	mov.u32 	%r104, %ctaid.y;
	mov.u32 	%r105, %ctaid.x;
	mov.u32 	%r1, %tid.x;
	shl.b32 	%r2, %r104, 6;
	shl.b32 	%r3, %r105, 6;
	shr.u32 	%r106, %r1, 2;
	and.b32  	%r4, %r106, 252;
	shl.b32 	%r107, %r1, 2;
	and.b32  	%r5, %r107, 60;
	setp.lt.s32 	%p1, %r100, 1;
	mov.f32 	%f839, 0f00000000;
	mov.f32 	%f840, %f839;
	mov.f32 	%f841, %f839;
	mov.f32 	%f842, %f839;
	mov.f32 	%f843, %f839;
	mov.f32 	%f844, %f839;
	mov.f32 	%f845, %f839;
	mov.f32 	%f846, %f839;
	mov.f32 	%f847, %f839;
	mov.f32 	%f848, %f839;
	mov.f32 	%f849, %f839;
	mov.f32 	%f850, %f839;
	mov.f32 	%f851, %f839;
	mov.f32 	%f852, %f839;
	mov.f32 	%f853, %f839;
	mov.f32 	%f854, %f839;
	@%p1 bra 	$L__BB2_50;
	and.b32  	%r6, %r1, 31;
	shr.u32 	%r109, %r1, 8;
	neg.s32 	%r110, %r109;
	mov.u32 	%r111, _ZZ25blockwise_fp8_gemm_kernelIfEvPKT_PK13__nv_fp8_e4m3PKfPS0_iiiiiiE7s_input;
	mad.lo.s32 	%r112, %r4, 132, %r111;
	add.s32 	%r7, %r112, 124;
	and.b32  	%r8, %r110, 3;
	shr.u32 	%r113, %r1, 5;
	add.s32 	%r9, %r113, %r2;
	mul.lo.s32 	%r114, %r113, 132;
	add.s32 	%r115, %r111, %r114;
	and.b32  	%r117, %r107, 124;
	add.s32 	%r10, %r115, %r117;
	mul.lo.s32 	%r11, %r9, %r100;
	add.s32 	%r12, %r1, 256;
	shr.u32 	%r118, %r12, 5;
	add.s32 	%r13, %r118, %r2;
	mul.lo.s32 	%r119, %r118, 132;
	add.s32 	%r120, %r111, %r119;
	add.s32 	%r14, %r120, %r117;
	mul.lo.s32 	%r15, %r13, %r100;
	add.s32 	%r16, %r1, 512;
	shr.u32 	%r121, %r16, 5;
	add.s32 	%r17, %r121, %r2;
	mul.lo.s32 	%r122, %r121, 132;
	add.s32 	%r123, %r111, %r122;
	add.s32 	%r18, %r123, %r117;
	mul.lo.s32 	%r19, %r17, %r100;
	add.s32 	%r20, %r1, 768;
	add.s32 	%r21, %r113, %r3;
	mov.u32 	%r124, _ZZ25blockwise_fp8_gemm_kernelIfEvPKT_PK13__nv_fp8_e4m3PKfPS0_iiiiiiE8s_weight;
	add.s32 	%r30, %r124, %r117;
	add.s32 	%r22, %r30, %r114;
	mul.lo.s32 	%r23, %r21, %r100;
	add.s32 	%r24, %r118, %r3;
	add.s32 	%r25, %r30, %r119;
	mul.lo.s32 	%r26, %r24, %r100;
	add.s32 	%r27, %r121, %r3;
	add.s32 	%r28, %r30, %r122;
	mul.lo.s32 	%r29, %r27, %r100;
	shl.b32 	%r31, %r100, 5;
	mov.b32 	%r202, 0;
	mov.f32 	%f839, 0f00000000;
$L__BB2_2:
	setp.eq.s32 	%p2, %r8, 0;
	mov.u32 	%r203, %r1;
	@%p2 bra 	$L__BB2_12;
	setp.ge.s32 	%p3, %r9, %r98;
	add.s32 	%r33, %r6, %r202;
	setp.ge.s32 	%p4, %r33, %r100;
	mov.f32 	%f855, 0f00000000;
	or.pred  	%p5, %p3, %p4;
	@%p5 bra 	$L__BB2_5;
	add.s32 	%r126, %r11, %r33;
	mul.wide.u32 	%rd14, %r126, 4;
	add.s64 	%rd15, %rd1, %rd14;
	ld.global.nc.f32 	%f855, [%rd15];
$L__BB2_5:
	setp.eq.s32 	%p6, %r8, 1;
	st.shared.f32 	[%r10], %f855;
	mov.u32 	%r203, %r12;
	@%p6 bra 	$L__BB2_12;
	setp.ge.s32 	%p8, %r13, %r98;
	mov.f32 	%f856, 0f00000000;
	or.pred  	%p9, %p8, %p4;
	@%p9 bra 	$L__BB2_8;
	add.s32 	%r127, %r15, %r33;
	mul.wide.u32 	%rd16, %r127, 4;
	add.s64 	%rd17, %rd1, %rd16;
	ld.global.nc.f32 	%f856, [%rd17];
$L__BB2_8:
	setp.eq.s32 	%p10, %r8, 2;
	st.shared.f32 	[%r14], %f856;
	mov.u32 	%r203, %r16;
	@%p10 bra 	$L__BB2_12;
	setp.lt.s32 	%p11, %r33, %r100;
	setp.lt.s32 	%p12, %r17, %r98;
	and.pred  	%p13, %p12, %p11;
	@%p13 bra 	$L__BB2_11;
	mov.b32 	%r128, 0;
	st.shared.u32 	[%r18], %r128;
	mov.u32 	%r203, %r20;
	bra.uni 	$L__BB2_12;
$L__BB2_11:
	add.s32 	%r129, %r19, %r33;
	mul.wide.u32 	%rd18, %r129, 4;
	add.s64 	%rd19, %rd1, %rd18;
	ld.global.nc.f32 	%f61, [%rd19];
	st.shared.f32 	[%r18], %f61;
	mov.u32 	%r203, %r20;
$L__BB2_12:
	add.s32 	%r35, %r6, %r202;
	add.s32 	%r130, %r203, 768;
	shr.u32 	%r131, %r130, 5;
	shl.b32 	%r132, %r6, 2;
	mov.u32 	%r133, _ZZ25blockwise_fp8_gemm_kernelIfEvPKT_PK13__nv_fp8_e4m3PKfPS0_iiiiiiE7s_input;
	add.s32 	%r134, %r133, %r132;
	mad.lo.s32 	%r215, %r131, 132, %r134;
	add.s32 	%r213, %r2, %r131;
	mad.lo.s32 	%r214, %r100, %r213, %r35;
	add.s32 	%r135, %r203, 512;
	shr.u32 	%r136, %r135, 5;
	mad.lo.s32 	%r212, %r136, 132, %r134;
	add.s32 	%r210, %r2, %r136;
	mad.lo.s32 	%r211, %r100, %r210, %r35;
	add.s32 	%r137, %r203, 256;
	shr.u32 	%r138, %r137, 5;
	mad.lo.s32 	%r209, %r138, 132, %r134;
	add.s32 	%r207, %r2, %r138;
	mad.lo.s32 	%r208, %r100, %r207, %r35;
	shr.u32 	%r139, %r203, 5;
	mad.lo.s32 	%r206, %r139, 132, %r134;
	add.s32 	%r204, %r2, %r139;
	mad.lo.s32 	%r205, %r100, %r204, %r35;
$L__BB2_13:
	setp.ge.s32 	%p14, %r35, %r100;
	setp.ge.s32 	%p15, %r204, %r98;
	or.pred  	%p16, %p15, %p14;
	@%p16 bra 	$L__BB2_15;
	mul.wide.u32 	%rd20, %r205, 4;
	add.s64 	%rd21, %rd1, %rd20;
	ld.global.nc.f32 	%f62, [%rd21];
	st.shared.f32 	[%r206], %f62;
	bra.uni 	$L__BB2_16;
$L__BB2_15:
	mov.b32 	%r140, 0;
	st.shared.u32 	[%r206], %r140;
$L__BB2_16:
	setp.lt.s32 	%p17, %r35, %r100;
	setp.lt.s32 	%p18, %r207, %r98;
	and.pred  	%p19, %p18, %p17;
	@%p19 bra 	$L__BB2_18;
	mov.b32 	%r141, 0;
	st.shared.u32 	[%r209], %r141;
	bra.uni 	$L__BB2_19;
$L__BB2_18:
	mul.wide.u32 	%rd22, %r208, 4;
	add.s64 	%rd23, %rd1, %rd22;
	ld.global.nc.f32 	%f63, [%rd23];
	st.shared.f32 	[%r209], %f63;
$L__BB2_19:
	setp.lt.s32 	%p21, %r210, %r98;
	and.pred  	%p22, %p21, %p17;
	@%p22 bra 	$L__BB2_21;
	mov.b32 	%r142, 0;
	st.shared.u32 	[%r212], %r142;
	bra.uni 	$L__BB2_22;
$L__BB2_21:
	mul.wide.u32 	%rd24, %r211, 4;
	add.s64 	%rd25, %rd1, %rd24;
	ld.global.nc.f32 	%f64, [%rd25];
	st.shared.f32 	[%r212], %f64;
$L__BB2_22:
	setp.lt.s32 	%p24, %r213, %r98;
	and.pred  	%p25, %p24, %p17;
	@%p25 bra 	$L__BB2_24;
	mov.b32 	%r143, 0;
	st.shared.u32 	[%r215], %r143;
	bra.uni 	$L__BB2_25;
$L__BB2_24:
	mul.wide.u32 	%rd26, %r214, 4;
	add.s64 	%rd27, %rd1, %rd26;
	ld.global.nc.f32 	%f65, [%rd27];
	st.shared.f32 	[%r215], %f65;
$L__BB2_25:
	add.s32 	%r64, %r203, 1024;
	add.s32 	%r215, %r215, 4224;
	add.s32 	%r214, %r214, %r31;
	add.s32 	%r213, %r213, 32;
	add.s32 	%r212, %r212, 4224;
	add.s32 	%r211, %r211, %r31;
	add.s32 	%r210, %r210, 32;
	add.s32 	%r209, %r209, 4224;
	add.s32 	%r208, %r208, %r31;
	add.s32 	%r207, %r207, 32;
	add.s32 	%r206, %r206, 4224;
	add.s32 	%r205, %r205, %r31;
	add.s32 	%r204, %r204, 32;
	setp.lt.u32 	%p26, %r203, 1024;
	mov.u32 	%r203, %r64;
	@%p26 bra 	$L__BB2_13;
	mov.u32 	%r217, %r1;
	@%p2 bra 	$L__BB2_36;
	setp.ge.s32 	%p29, %r21, %r99;
	mov.f32 	%f873, 0f00000000;
	or.pred  	%p30, %p29, %p14;
	@%p30 bra 	$L__BB2_29;
	div.s32 	%r145, %r21, %r101;
	div.s32 	%r146, %r35, %r102;
	mad.lo.s32 	%r147, %r145, %r103, %r146;
	mul.wide.s32 	%rd28, %r147, 4;
	add.s64 	%rd29, %rd3, %rd28;
	ld.global.nc.f32 	%f68, [%rd29];
	add.s32 	%r148, %r23, %r35;
	cvt.u64.u32 	%rd30, %r148;
	add.s64 	%rd31, %rd2, %rd30;
	ld.global.nc.u8 	%rs3, [%rd31];
	cvt.u16.u8 	%rs1, %rs3;
	// begin inline asm
	{cvt.rn.f16x2.e4m3x2 %r144, %rs1;}

	// end inline asm
	cvt.u16.u32 	%rs2, %r144;
	// begin inline asm
	{  cvt.f32.f16 %f67, %rs2;}

	// end inline asm
	mul.f32 	%f873, %f68, %f67;
$L__BB2_29:
	setp.eq.s32 	%p31, %r8, 1;
	st.shared.f32 	[%r22], %f873;
	mov.u32 	%r217, %r12;
	@%p31 bra 	$L__BB2_36;
	setp.ge.s32 	%p33, %r24, %r99;
	mov.f32 	%f874, 0f00000000;
	or.pred  	%p34, %p33, %p14;
	@%p34 bra 	$L__BB2_32;
	div.s32 	%r150, %r24, %r101;
	div.s32 	%r151, %r35, %r102;
	mad.lo.s32 	%r152, %r150, %r103, %r151;
	mul.wide.s32 	%rd32, %r152, 4;
	add.s64 	%rd33, %rd3, %rd32;
	ld.global.nc.f32 	%f71, [%rd33];
	add.s32 	%r153, %r26, %r35;
	cvt.u64.u32 	%rd34, %r153;
	add.s64 	%rd35, %rd2, %rd34;
	ld.global.nc.u8 	%rs6, [%rd35];
	cvt.u16.u8 	%rs4, %rs6;
	// begin inline asm
	{cvt.rn.f16x2.e4m3x2 %r149, %rs4;}

	// end inline asm
	cvt.u16.u32 	%rs5, %r149;
	// begin inline asm
	{  cvt.f32.f16 %f70, %rs5;}

	// end inline asm
	mul.f32 	%f874, %f71, %f70;
$L__BB2_32:
	setp.eq.s32 	%p35, %r8, 2;
	st.shared.f32 	[%r25], %f874;
	mov.u32 	%r217, %r16;
	@%p35 bra 	$L__BB2_36;
	setp.lt.s32 	%p37, %r27, %r99;
	and.pred  	%p38, %p37, %p17;
	@%p38 bra 	$L__BB2_35;
	mov.b32 	%r154, 0;
	st.shared.u32 	[%r28], %r154;
	mov.u32 	%r217, %r20;
	bra.uni 	$L__BB2_36;
$L__BB2_35:
	div.s32 	%r156, %r27, %r101;
	div.s32 	%r157, %r35, %r102;
	mad.lo.s32 	%r158, %r156, %r103, %r157;
	mul.wide.s32 	%rd36, %r158, 4;
	add.s64 	%rd37, %rd3, %rd36;
	ld.global.nc.f32 	%f73, [%rd37];
	add.s32 	%r159, %r29, %r35;
	cvt.u64.u32 	%rd38, %r159;
	add.s64 	%rd39, %rd2, %rd38;
	ld.global.nc.u8 	%rs9, [%rd39];
	cvt.u16.u8 	%rs7, %rs9;
	// begin inline asm
	{cvt.rn.f16x2.e4m3x2 %r155, %rs7;}

	// end inline asm
	cvt.u16.u32 	%rs8, %r155;
	// begin inline asm
	{  cvt.f32.f16 %f72, %rs8;}

	// end inline asm
	mul.f32 	%f74, %f73, %f72;
	st.shared.f32 	[%r28], %f74;
	mov.u32 	%r217, %r20;
$L__BB2_36:
	shr.u32 	%r79, %r217, 5;
	add.s32 	%r80, %r79, %r3;
	setp.ge.s32 	%p40, %r80, %r99;
	or.pred  	%p41, %p40, %p14;
	@%p41 bra 	$L__BB2_38;
	div.s32 	%r163, %r80, %r101;
	div.s32 	%r164, %r35, %r102;
	mad.lo.s32 	%r165, %r163, %r103, %r164;
	mul.wide.s32 	%rd40, %r165, 4;
	add.s64 	%rd41, %rd3, %rd40;
	ld.global.nc.f32 	%f76, [%rd41];
	mad.lo.s32 	%r166, %r80, %r100, %r35;
	cvt.u64.u32 	%rd42, %r166;
	add.s64 	%rd43, %rd2, %rd42;
	ld.global.nc.u8 	%rs12, [%rd43];
	cvt.u16.u8 	%rs10, %rs12;
	// begin inline asm
	{cvt.rn.f16x2.e4m3x2 %r162, %rs10;}

	// end inline asm
	cvt.u16.u32 	%rs11, %r162;
	// begin inline asm
	{  cvt.f32.f16 %f75, %rs11;}

	// end inline asm
	mul.f32 	%f77, %f76, %f75;
	mad.lo.s32 	%r167, %r79, 132, %r30;
	st.shared.f32 	[%r167], %f77;
	bra.uni 	$L__BB2_39;
$L__BB2_38:
	mad.lo.s32 	%r160, %r79, 132, %r30;
	mov.b32 	%r161, 0;
	st.shared.u32 	[%r160], %r161;
$L__BB2_39:
	add.s32 	%r168, %r217, 256;
	shr.u32 	%r81, %r168, 5;
	add.s32 	%r82, %r81, %r3;
	setp.lt.s32 	%p43, %r82, %r99;
	and.pred  	%p44, %p43, %p17;
	@%p44 bra 	$L__BB2_41;
	mad.lo.s32 	%r169, %r81, 132, %r30;
	mov.b32 	%r170, 0;
	st.shared.u32 	[%r169], %r170;
	bra.uni 	$L__BB2_42;
$L__BB2_41:
	div.s32 	%r172, %r82, %r101;
	div.s32 	%r173, %r35, %r102;
	mad.lo.s32 	%r174, %r172, %r103, %r173;
	mul.wide.s32 	%rd44, %r174, 4;
	add.s64 	%rd45, %rd3, %rd44;
	ld.global.nc.f32 	%f79, [%rd45];
	mad.lo.s32 	%r175, %r82, %r100, %r35;
	cvt.u64.u32 	%rd46, %r175;
	add.s64 	%rd47, %rd2, %rd46;
	ld.global.nc.u8 	%rs15, [%rd47];
	cvt.u16.u8 	%rs13, %rs15;
	// begin inline asm
	{cvt.rn.f16x2.e4m3x2 %r171, %rs13;}

	// end inline asm
	cvt.u16.u32 	%rs14, %r171;
	// begin inline asm
	{  cvt.f32.f16 %f78, %rs14;}

	// end inline asm
	mul.f32 	%f80, %f79, %f78;
	mad.lo.s32 	%r176, %r81, 132, %r30;
	st.shared.f32 	[%r176], %f80;
$L__BB2_42:
	add.s32 	%r177, %r217, 512;
	shr.u32 	%r83, %r177, 5;
	add.s32 	%r84, %r83, %r3;
	setp.lt.s32 	%p46, %r84, %r99;
	and.pred  	%p47, %p46, %p17;
	@%p47 bra 	$L__BB2_44;
	mad.lo.s32 	%r178, %r83, 132, %r30;
	mov.b32 	%r179, 0;
	st.shared.u32 	[%r178], %r179;
	bra.uni 	$L__BB2_45;
$L__BB2_44:
	div.s32 	%r181, %r84, %r101;
	div.s32 	%r182, %r35, %r102;
	mad.lo.s32 	%r183, %r181, %r103, %r182;
	mul.wide.s32 	%rd48, %r183, 4;
	add.s64 	%rd49, %rd3, %rd48;
	ld.global.nc.f32 	%f82, [%rd49];
	mad.lo.s32 	%r184, %r84, %r100, %r35;
	cvt.u64.u32 	%rd50, %r184;
	add.s64 	%rd51, %rd2, %rd50;
	ld.global.nc.u8 	%rs18, [%rd51];
	cvt.u16.u8 	%rs16, %rs18;
	// begin inline asm
	{cvt.rn.f16x2.e4m3x2 %r180, %rs16;}

	// end inline asm
	cvt.u16.u32 	%rs17, %r180;
	// begin inline asm
	{  cvt.f32.f16 %f81, %rs17;}

	// end inline asm
	mul.f32 	%f83, %f82, %f81;
	mad.lo.s32 	%r185, %r83, 132, %r30;
	st.shared.f32 	[%r185], %f83;
$L__BB2_45:
	add.s32 	%r186, %r217, 768;
	shr.u32 	%r85, %r186, 5;
	add.s32 	%r86, %r85, %r3;
	setp.lt.s32 	%p49, %r86, %r99;
	and.pred  	%p50, %p49, %p17;
	@%p50 bra 	$L__BB2_47;
	mad.lo.s32 	%r187, %r85, 132, %r30;
	mov.b32 	%r188, 0;
	st.shared.u32 	[%r187], %r188;
	bra.uni 	$L__BB2_48;
$L__BB2_47:
	div.s32 	%r190, %r86, %r101;
	div.s32 	%r191, %r35, %r102;
	mad.lo.s32 	%r192, %r190, %r103, %r191;
	mul.wide.s32 	%rd52, %r192, 4;
	add.s64 	%rd53, %rd3, %rd52;
	ld.global.nc.f32 	%f85, [%rd53];
	mad.lo.s32 	%r193, %r86, %r100, %r35;
	cvt.u64.u32 	%rd54, %r193;
	add.s64 	%rd55, %rd2, %rd54;
	ld.global.nc.u8 	%rs21, [%rd55];
	cvt.u16.u8 	%rs19, %rs21;
	// begin inline asm
	{cvt.rn.f16x2.e4m3x2 %r189, %rs19;}

	// end inline asm
	cvt.u16.u32 	%rs20, %r189;
	// begin inline asm
	{  cvt.f32.f16 %f84, %rs20;}

	// end inline asm
	mul.f32 	%f86, %f85, %f84;
	mad.lo.s32 	%r194, %r85, 132, %r30;
	st.shared.f32 	[%r194], %f86;
$L__BB2_48:
	add.s32 	%r87, %r217, 1024;
	setp.lt.u32 	%p51, %r217, 1024;
	mov.u32 	%r217, %r87;
	@%p51 bra 	$L__BB2_36;
	bar.sync 	0;
	ld.shared.f32 	%f87, [%r7+-124];
	mov.u32 	%r195, _ZZ25blockwise_fp8_gemm_kernelIfEvPKT_PK13__nv_fp8_e4m3PKfPS0_iiiiiiE8s_weight;
	mad.lo.s32 	%r196, %r5, 132, %r195;
	ld.shared.f32 	%f88, [%r196];
	fma.rn.f32 	%f89, %f87, %f88, %f854;
	ld.shared.f32 	%f90, [%r196+132];
	fma.rn.f32 	%f91, %f87, %f90, %f853;
	ld.shared.f32 	%f92, [%r196+264];
	fma.rn.f32 	%f93, %f87, %f92, %f852;
	ld.shared.f32 	%f94, [%r196+396];
	fma.rn.f32 	%f95, %f87, %f94, %f851;
	ld.shared.f32 	%f96, [%r7+8];
	fma.rn.f32 	%f97, %f96, %f88, %f850;
	fma.rn.f32 	%f98, %f96, %f90, %f849;
	fma.rn.f32 	%f99, %f96, %f92, %f848;
	fma.rn.f32 	%f100, %f96, %f94, %f847;
	ld.shared.f32 	%f101, [%r7+140];
	fma.rn.f32 	%f102, %f101, %f88, %f846;
	fma.rn.f32 	%f103, %f101, %f90, %f845;
	fma.rn.f32 	%f104, %f101, %f92, %f844;
	fma.rn.f32 	%f105, %f101, %f94, %f843;
	ld.shared.f32 	%f106, [%r7+272];
	fma.rn.f32 	%f107, %f106, %f88, %f842;
	fma.rn.f32 	%f108, %f106, %f90, %f841;
	fma.rn.f32 	%f109, %f106, %f92, %f840;
	fma.rn.f32 	%f110, %f106, %f94, %f839;
	ld.shared.f32 	%f111, [%r7+-120];
	ld.shared.f32 	%f112, [%r196+4];
	fma.rn.f32 	%f113, %f111, %f112, %f89;
	ld.shared.f32 	%f114, [%r196+136];
	fma.rn.f32 	%f115, %f111, %f114, %f91;
	ld.shared.f32 	%f116, [%r196+268];
	fma.rn.f32 	%f117, %f111, %f116, %f93;
	ld.shared.f32 	%f118, [%r196+400];
	fma.rn.f32 	%f119, %f111, %f118, %f95;
	ld.shared.f32 	%f120, [%r7+12];
	fma.rn.f32 	%f121, %f120, %f112, %f97;
	fma.rn.f32 	%f122, %f120, %f114, %f98;
	fma.rn.f32 	%f123, %f120, %f116, %f99;
	fma.rn.f32 	%f124, %f120, %f118, %f100;
	ld.shared.f32 	%f125, [%r7+144];
	fma.rn.f32 	%f126, %f125, %f112, %f102;
	fma.rn.f32 	%f127, %f125, %f114, %f103;
	fma.rn.f32 	%f128, %f125, %f116, %f104;
	fma.rn.f32 	%f129, %f125, %f118, %f105;
	ld.shared.f32 	%f130, [%r7+276];
	fma.rn.f32 	%f131, %f130, %f112, %f107;
	fma.rn.f32 	%f132, %f130, %f114, %f108;
	fma.rn.f32 	%f133, %f130, %f116, %f109;
	fma.rn.f32 	%f134, %f130, %f118, %f110;
	ld.shared.f32 	%f135, [%r7+-116];
	ld.shared.f32 	%f136, [%r196+8];
	fma.rn.f32 	%f137, %f135, %f136, %f113;
	ld.shared.f32 	%f138, [%r196+140];
	fma.rn.f32 	%f139, %f135, %f138, %f115;
	ld.shared.f32 	%f140, [%r196+272];
	fma.rn.f32 	%f141, %f135, %f140, %f117;
	ld.shared.f32 	%f142, [%r196+404];
	fma.rn.f32 	%f143, %f135, %f142, %f119;
	ld.shared.f32 	%f144, [%r7+16];
	fma.rn.f32 	%f145, %f144, %f136, %f121;
	fma.rn.f32 	%f146, %f144, %f138, %f122;
	fma.rn.f32 	%f147, %f144, %f140, %f123;
	fma.rn.f32 	%f148, %f144, %f142, %f124;
	ld.shared.f32 	%f149, [%r7+148];
	fma.rn.f32 	%f150, %f149, %f136, %f126;
	fma.rn.f32 	%f151, %f149, %f138, %f127;
	fma.rn.f32 	%f152, %f149, %f140, %f128;
	fma.rn.f32 	%f153, %f149, %f142, %f129;
	ld.shared.f32 	%f154, [%r7+280];
	fma.rn.f32 	%f155, %f154, %f136, %f131;
	fma.rn.f32 	%f156, %f154, %f138, %f132;
	fma.rn.f32 	%f157, %f154, %f140, %f133;
	fma.rn.f32 	%f158, %f154, %f142, %f134;
	ld.shared.f32 	%f159, [%r7+-112];
	ld.shared.f32 	%f160, [%r196+12];
	fma.rn.f32 	%f161, %f159, %f160, %f137;
	ld.shared.f32 	%f162, [%r196+144];
	fma.rn.f32 	%f163, %f159, %f162, %f139;
	ld.shared.f32 	%f164, [%r196+276];
	fma.rn.f32 	%f165, %f159, %f164, %f141;
	ld.shared.f32 	%f166, [%r196+408];
	fma.rn.f32 	%f167, %f159, %f166, %f143;
	ld.shared.f32 	%f168, [%r7+20];
	fma.rn.f32 	%f169, %f168, %f160, %f145;
	fma.rn.f32 	%f170, %f168, %f162, %f146;
	fma.rn.f32 	%f171, %f168, %f164, %f147;
	fma.rn.f32 	%f172, %f168, %f166, %f148;
	ld.shared.f32 	%f173, [%r7+152];
	fma.rn.f32 	%f174, %f173, %f160, %f150;
	fma.rn.f32 	%f175, %f173, %f162, %f151;
	fma.rn.f32 	%f176, %f173, %f164, %f152;
	fma.rn.f32 	%f177, %f173, %f166, %f153;
	ld.shared.f32 	%f178, [%r7+284];
	fma.rn.f32 	%f179, %f178, %f160, %f155;
	fma.rn.f32 	%f180, %f178, %f162, %f156;
	fma.rn.f32 	%f181, %f178, %f164, %f157;
	fma.rn.f32 	%f182, %f178, %f166, %f158;
	ld.shared.f32 	%f183, [%r7+-108];
	ld.shared.f32 	%f184, [%r196+16];
	fma.rn.f32 	%f185, %f183, %f184, %f161;
	ld.shared.f32 	%f186, [%r196+148];
	fma.rn.f32 	%f187, %f183, %f186, %f163;
	ld.shared.f32 	%f188, [%r196+280];
	fma.rn.f32 	%f189, %f183, %f188, %f165;
	ld.shared.f32 	%f190, [%r196+412];
	fma.rn.f32 	%f191, %f183, %f190, %f167;
	ld.shared.f32 	%f192, [%r7+24];
	fma.rn.f32 	%f193, %f192, %f184, %f169;
	fma.rn.f32 	%f194, %f192, %f186, %f170;
	fma.rn.f32 	%f195, %f192, %f188, %f171;
	fma.rn.f32 	%f196, %f192, %f190, %f172;
	ld.shared.f32 	%f197, [%r7+156];
	fma.rn.f32 	%f198, %f197, %f184, %f174;
	fma.rn.f32 	%f199, %f197, %f186, %f175;
	fma.rn.f32 	%f200, %f197, %f188, %f176;
	fma.rn.f32 	%f201, %f197, %f190, %f177;
	ld.shared.f32 	%f202, [%r7+288];
	fma.rn.f32 	%f203, %f202, %f184, %f179;
	fma.rn.f32 	%f204, %f202, %f186, %f180;
	fma.rn.f32 	%f205, %f202, %f188, %f181;
	fma.rn.f32 	%f206, %f202, %f190, %f182;
	ld.shared.f32 	%f207, [%r7+-104];
	ld.shared.f32 	%f208, [%r196+20];
	fma.rn.f32 	%f209, %f207, %f208, %f185;
	ld.shared.f32 	%f210, [%r196+152];
	fma.rn.f32 	%f211, %f207, %f210, %f187;
	ld.shared.f32 	%f212, [%r196+284];
	fma.rn.f32 	%f213, %f207, %f212, %f189;
	ld.shared.f32 	%f214, [%r196+416];
	fma.rn.f32 	%f215, %f207, %f214, %f191;
	ld.shared.f32 	%f216, [%r7+28];
	fma.rn.f32 	%f217, %f216, %f208, %f193;
	fma.rn.f32 	%f218, %f216, %f210, %f194;
	fma.rn.f32 	%f219, %f216, %f212, %f195;
	fma.rn.f32 	%f220, %f216, %f214, %f196;
	ld.shared.f32 	%f221, [%r7+160];
	fma.rn.f32 	%f222, %f221, %f208, %f198;
	fma.rn.f32 	%f223, %f221, %f210, %f199;
	fma.rn.f32 	%f224, %f221, %f212, %f200;
	fma.rn.f32 	%f225, %f221, %f214, %f201;
	ld.shared.f32 	%f226, [%r7+292];
	fma.rn.f32 	%f227, %f226, %f208, %f203;
	fma.rn.f32 	%f228, %f226, %f210, %f204;
	fma.rn.f32 	%f229, %f226, %f212, %f205;
	fma.rn.f32 	%f230, %f226, %f214, %f206;
	ld.shared.f32 	%f231, [%r7+-100];
	ld.shared.f32 	%f232, [%r196+24];
	fma.rn.f32 	%f233, %f231, %f232, %f209;
	ld.shared.f32 	%f234, [%r196+156];
	fma.rn.f32 	%f235, %f231, %f234, %f211;
	ld.shared.f32 	%f236, [%r196+288];
	fma.rn.f32 	%f237, %f231, %f236, %f213;
	ld.shared.f32 	%f238, [%r196+420];
	fma.rn.f32 	%f239, %f231, %f238, %f215;
	ld.shared.f32 	%f240, [%r7+32];
	fma.rn.f32 	%f241, %f240, %f232, %f217;
	fma.rn.f32 	%f242, %f240, %f234, %f218;
	fma.rn.f32 	%f243, %f240, %f236, %f219;
	fma.rn.f32 	%f244, %f240, %f238, %f220;
	ld.shared.f32 	%f245, [%r7+164];
	fma.rn.f32 	%f246, %f245, %f232, %f222;
	fma.rn.f32 	%f247, %f245, %f234, %f223;
	fma.rn.f32 	%f248, %f245, %f236, %f224;
	fma.rn.f32 	%f249, %f245, %f238, %f225;
	ld.shared.f32 	%f250, [%r7+296];
	fma.rn.f32 	%f251, %f250, %f232, %f227;
	fma.rn.f32 	%f252, %f250, %f234, %f228;
	fma.rn.f32 	%f253, %f250, %f236, %f229;
	fma.rn.f32 	%f254, %f250, %f238, %f230;
	ld.shared.f32 	%f255, [%r7+-96];
	ld.shared.f32 	%f256, [%r196+28];
	fma.rn.f32 	%f257, %f255, %f256, %f233;
	ld.shared.f32 	%f258, [%r196+160];
	fma.rn.f32 	%f259, %f255, %f258, %f235;
	ld.shared.f32 	%f260, [%r196+292];
	fma.rn.f32 	%f261, %f255, %f260, %f237;
	ld.shared.f32 	%f262, [%r196+424];
	fma.rn.f32 	%f263, %f255, %f262, %f239;
	ld.shared.f32 	%f264, [%r7+36];
	fma.rn.f32 	%f265, %f264, %f256, %f241;
	fma.rn.f32 	%f266, %f264, %f258, %f242;
	fma.rn.f32 	%f267, %f264, %f260, %f243;
	fma.rn.f32 	%f268, %f264, %f262, %f244;
	ld.shared.f32 	%f269, [%r7+168];
	fma.rn.f32 	%f270, %f269, %f256, %f246;
	fma.rn.f32 	%f271, %f269, %f258, %f247;
	fma.rn.f32 	%f272, %f269, %f260, %f248;
	fma.rn.f32 	%f273, %f269, %f262, %f249;
	ld.shared.f32 	%f274, [%r7+300];
	fma.rn.f32 	%f275, %f274, %f256, %f251;
	fma.rn.f32 	%f276, %f274, %f258, %f252;
	fma.rn.f32 	%f277, %f274, %f260, %f253;
	fma.rn.f32 	%f278, %f274, %f262, %f254;
	ld.shared.f32 	%f279, [%r7+-92];
	ld.shared.f32 	%f280, [%r196+32];
	fma.rn.f32 	%f281, %f279, %f280, %f257;
	ld.shared.f32 	%f282, [%r196+164];
	fma.rn.f32 	%f283, %f279, %f282, %f259;
	ld.shared.f32 	%f284, [%r196+296];
	fma.rn.f32 	%f285, %f279, %f284, %f261;
	ld.shared.f32 	%f286, [%r196+428];
	fma.rn.f32 	%f287, %f279, %f286, %f263;
	ld.shared.f32 	%f288, [%r7+40];
	fma.rn.f32 	%f289, %f288, %f280, %f265;
	fma.rn.f32 	%f290, %f288, %f282, %f266;
	fma.rn.f32 	%f291, %f288, %f284, %f267;
	fma.rn.f32 	%f292, %f288, %f286, %f268;
	ld.shared.f32 	%f293, [%r7+172];
	fma.rn.f32 	%f294, %f293, %f280, %f270;
	fma.rn.f32 	%f295, %f293, %f282, %f271;
	fma.rn.f32 	%f296, %f293, %f284, %f272;
	fma.rn.f32 	%f297, %f293, %f286, %f273;
	ld.shared.f32 	%f298, [%r7+304];
	fma.rn.f32 	%f299, %f298, %f280, %f275;
	fma.rn.f32 	%f300, %f298, %f282, %f276;
	fma.rn.f32 	%f301, %f298, %f284, %f277;
	fma.rn.f32 	%f302, %f298, %f286, %f278;
	ld.shared.f32 	%f303, [%r7+-88];
	ld.shared.f32 	%f304, [%r196+36];
	fma.rn.f32 	%f305, %f303, %f304, %f281;
	ld.shared.f32 	%f306, [%r196+168];
	fma.rn.f32 	%f307, %f303, %f306, %f283;
	ld.shared.f32 	%f308, [%r196+300];
	fma.rn.f32 	%f309, %f303, %f308, %f285;
	ld.shared.f32 	%f310, [%r196+432];
	fma.rn.f32 	%f311, %f303, %f310, %f287;
	ld.shared.f32 	%f312, [%r7+44];
	fma.rn.f32 	%f313, %f312, %f304, %f289;
	fma.rn.f32 	%f314, %f312, %f306, %f290;
	fma.rn.f32 	%f315, %f312, %f308, %f291;
	fma.rn.f32 	%f316, %f312, %f310, %f292;
	ld.shared.f32 	%f317, [%r7+176];
	fma.rn.f32 	%f318, %f317, %f304, %f294;
	fma.rn.f32 	%f319, %f317, %f306, %f295;
	fma.rn.f32 	%f320, %f317, %f308, %f296;
	fma.rn.f32 	%f321, %f317, %f310, %f297;
	ld.shared.f32 	%f322, [%r7+308];
	fma.rn.f32 	%f323, %f322, %f304, %f299;
	fma.rn.f32 	%f324, %f322, %f306, %f300;
	fma.rn.f32 	%f325, %f322, %f308, %f301;
	fma.rn.f32 	%f326, %f322, %f310, %f302;
	ld.shared.f32 	%f327, [%r7+-84];
	ld.shared.f32 	%f328, [%r196+40];
	fma.rn.f32 	%f329, %f327, %f328, %f305;
	ld.shared.f32 	%f330, [%r196+172];
	fma.rn.f32 	%f331, %f327, %f330, %f307;
	ld.shared.f32 	%f332, [%r196+304];
	fma.rn.f32 	%f333, %f327, %f332, %f309;
	ld.shared.f32 	%f334, [%r196+436];
	fma.rn.f32 	%f335, %f327, %f334, %f311;
	ld.shared.f32 	%f336, [%r7+48];
	fma.rn.f32 	%f337, %f336, %f328, %f313;
	fma.rn.f32 	%f338, %f336, %f330, %f314;
	fma.rn.f32 	%f339, %f336, %f332, %f315;
	fma.rn.f32 	%f340, %f336, %f334, %f316;
	ld.shared.f32 	%f341, [%r7+180];
	fma.rn.f32 	%f342, %f341, %f328, %f318;
	fma.rn.f32 	%f343, %f341, %f330, %f319;
	fma.rn.f32 	%f344, %f341, %f332, %f320;
	fma.rn.f32 	%f345, %f341, %f334, %f321;
	ld.shared.f32 	%f346, [%r7+312];
	fma.rn.f32 	%f347, %f346, %f328, %f323;
	fma.rn.f32 	%f348, %f346, %f330, %f324;
	fma.rn.f32 	%f349, %f346, %f332, %f325;
	fma.rn.f32 	%f350, %f346, %f334, %f326;
	ld.shared.f32 	%f351, [%r7+-80];
	ld.shared.f32 	%f352, [%r196+44];
	fma.rn.f32 	%f353, %f351, %f352, %f329;
	ld.shared.f32 	%f354, [%r196+176];
	fma.rn.f32 	%f355, %f351, %f354, %f331;
	ld.shared.f32 	%f356, [%r196+308];
	fma.rn.f32 	%f357, %f351, %f356, %f333;
	ld.shared.f32 	%f358, [%r196+440];
	fma.rn.f32 	%f359, %f351, %f358, %f335;
	ld.shared.f32 	%f360, [%r7+52];
	fma.rn.f32 	%f361, %f360, %f352, %f337;
	fma.rn.f32 	%f362, %f360, %f354, %f338;
	fma.rn.f32 	%f363, %f360, %f356, %f339;
	fma.rn.f32 	%f364, %f360, %f358, %f340;
	ld.shared.f32 	%f365, [%r7+184];
	fma.rn.f32 	%f366, %f365, %f352, %f342;
	fma.rn.f32 	%f367, %f365, %f354, %f343;
	fma.rn.f32 	%f368, %f365, %f356, %f344;
	fma.rn.f32 	%f369, %f365, %f358, %f345;
	ld.shared.f32 	%f370, [%r7+316];
	fma.rn.f32 	%f371, %f370, %f352, %f347;
	fma.rn.f32 	%f372, %f370, %f354, %f348;
	fma.rn.f32 	%f373, %f370, %f356, %f349;
	fma.rn.f32 	%f374, %f370, %f358, %f350;
	ld.shared.f32 	%f375, [%r7+-76];
	ld.shared.f32 	%f376, [%r196+48];
	fma.rn.f32 	%f377, %f375, %f376, %f353;
	ld.shared.f32 	%f378, [%r196+180];
	fma.rn.f32 	%f379, %f375, %f378, %f355;
	ld.shared.f32 	%f380, [%r196+312];
	fma.rn.f32 	%f381, %f375, %f380, %f357;
	ld.shared.f32 	%f382, [%r196+444];
	fma.rn.f32 	%f383, %f375, %f382, %f359;
	ld.shared.f32 	%f384, [%r7+56];
	fma.rn.f32 	%f385, %f384, %f376, %f361;
	fma.rn.f32 	%f386, %f384, %f378, %f362;
	fma.rn.f32 	%f387, %f384, %f380, %f363;
	fma.rn.f32 	%f388, %f384, %f382, %f364;
	ld.shared.f32 	%f389, [%r7+188];
	fma.rn.f32 	%f390, %f389, %f376, %f366;
	fma.rn.f32 	%f391, %f389, %f378, %f367;
	fma.rn.f32 	%f392, %f389, %f380, %f368;
	fma.rn.f32 	%f393, %f389, %f382, %f369;
	ld.shared.f32 	%f394, [%r7+320];
	fma.rn.f32 	%f395, %f394, %f376, %f371;
	fma.rn.f32 	%f396, %f394, %f378, %f372;
	fma.rn.f32 	%f397, %f394, %f380, %f373;
	fma.rn.f32 	%f398, %f394, %f382, %f374;
	ld.shared.f32 	%f399, [%r7+-72];
	ld.shared.f32 	%f400, [%r196+52];
	fma.rn.f32 	%f401, %f399, %f400, %f377;
	ld.shared.f32 	%f402, [%r196+184];
	fma.rn.f32 	%f403, %f399, %f402, %f379;
	ld.shared.f32 	%f404, [%r196+316];
	fma.rn.f32 	%f405, %f399, %f404, %f381;
	ld.shared.f32 	%f406, [%r196+448];
	fma.rn.f32 	%f407, %f399, %f406, %f383;
	ld.shared.f32 	%f408, [%r7+60];
	fma.rn.f32 	%f409, %f408, %f400, %f385;
	fma.rn.f32 	%f410, %f408, %f402, %f386;
	fma.rn.f32 	%f411, %f408, %f404, %f387;
	fma.rn.f32 	%f412, %f408, %f406, %f388;
	ld.shared.f32 	%f413, [%r7+192];
	fma.rn.f32 	%f414, %f413, %f400, %f390;
	fma.rn.f32 	%f415, %f413, %f402, %f391;
	fma.rn.f32 	%f416, %f413, %f404, %f392;
	fma.rn.f32 	%f417, %f413, %f406, %f393;
	ld.shared.f32 	%f418, [%r7+324];
	fma.rn.f32 	%f419, %f418, %f400, %f395;
	fma.rn.f32 	%f420, %f418, %f402, %f396;
	fma.rn.f32 	%f421, %f418, %f404, %f397;
	fma.rn.f32 	%f422, %f418, %f406, %f398;
	ld.shared.f32 	%f423, [%r7+-68];
	ld.shared.f32 	%f424, [%r196+56];
	fma.rn.f32 	%f425, %f423, %f424, %f401;
	ld.shared.f32 	%f426, [%r196+188];
	fma.rn.f32 	%f427, %f423, %f426, %f403;
	ld.shared.f32 	%f428, [%r196+320];
	fma.rn.f32 	%f429, %f423, %f428, %f405;
	ld.shared.f32 	%f430, [%r196+452];
	fma.rn.f32 	%f431, %f423, %f430, %f407;
	ld.shared.f32 	%f432, [%r7+64];
	fma.rn.f32 	%f433, %f432, %f424, %f409;
	fma.rn.f32 	%f434, %f432, %f426, %f410;
	fma.rn.f32 	%f435, %f432, %f428, %f411;
	fma.rn.f32 	%f436, %f432, %f430, %f412;
	ld.shared.f32 	%f437, [%r7+196];
	fma.rn.f32 	%f438, %f437, %f424, %f414;
	fma.rn.f32 	%f439, %f437, %f426, %f415;
	fma.rn.f32 	%f440, %f437, %f428, %f416;
	fma.rn.f32 	%f441, %f437, %f430, %f417;
	ld.shared.f32 	%f442, [%r7+328];
	fma.rn.f32 	%f443, %f442, %f424, %f419;
	fma.rn.f32 	%f444, %f442, %f426, %f420;
	fma.rn.f32 	%f445, %f442, %f428, %f421;
	fma.rn.f32 	%f446, %f442, %f430, %f422;
	ld.shared.f32 	%f447, [%r7+-64];
	ld.shared.f32 	%f448, [%r196+60];
	fma.rn.f32 	%f449, %f447, %f448, %f425;
	ld.shared.f32 	%f450, [%r196+192];
	fma.rn.f32 	%f451, %f447, %f450, %f427;
	ld.shared.f32 	%f452, [%r196+324];
	fma.rn.f32 	%f453, %f447, %f452, %f429;
	ld.shared.f32 	%f454, [%r196+456];
	fma.rn.f32 	%f455, %f447, %f454, %f431;
	ld.shared.f32 	%f456, [%r7+68];
	fma.rn.f32 	%f457, %f456, %f448, %f433;
	fma.rn.f32 	%f458, %f456, %f450, %f434;
	fma.rn.f32 	%f459, %f456, %f452, %f435;
	fma.rn.f32 	%f460, %f456, %f454, %f436;
	ld.shared.f32 	%f461, [%r7+200];
	fma.rn.f32 	%f462, %f461, %f448, %f438;
	fma.rn.f32 	%f463, %f461, %f450, %f439;
	fma.rn.f32 	%f464, %f461, %f452, %f440;
	fma.rn.f32 	%f465, %f461, %f454, %f441;
	ld.shared.f32 	%f466, [%r7+332];
	fma.rn.f32 	%f467, %f466, %f448, %f443;
	fma.rn.f32 	%f468, %f466, %f450, %f444;
	fma.rn.f32 	%f469, %f466, %f452, %f445;
	fma.rn.f32 	%f470, %f466, %f454, %f446;
	ld.shared.f32 	%f471, [%r7+-60];
	ld.shared.f32 	%f472, [%r196+64];
	fma.rn.f32 	%f473, %f471, %f472, %f449;
	ld.shared.f32 	%f474, [%r196+196];
	fma.rn.f32 	%f475, %f471, %f474, %f451;
	ld.shared.f32 	%f476, [%r196+328];
	fma.rn.f32 	%f477, %f471, %f476, %f453;
	ld.shared.f32 	%f478, [%r196+460];
	fma.rn.f32 	%f479, %f471, %f478, %f455;
	ld.shared.f32 	%f480, [%r7+72];
	fma.rn.f32 	%f481, %f480, %f472, %f457;
	fma.rn.f32 	%f482, %f480, %f474, %f458;
	fma.rn.f32 	%f483, %f480, %f476, %f459;
	fma.rn.f32 	%f484, %f480, %f478, %f460;
	ld.shared.f32 	%f485, [%r7+204];
	fma.rn.f32 	%f486, %f485, %f472, %f462;
	fma.rn.f32 	%f487, %f485, %f474, %f463;
	fma.rn.f32 	%f488, %f485, %f476, %f464;
	fma.rn.f32 	%f489, %f485, %f478, %f465;
	ld.shared.f32 	%f490, [%r7+336];
	fma.rn.f32 	%f491, %f490, %f472, %f467;
	fma.rn.f32 	%f492, %f490, %f474, %f468;
	fma.rn.f32 	%f493, %f490, %f476, %f469;
	fma.rn.f32 	%f494, %f490, %f478, %f470;
	ld.shared.f32 	%f495, [%r7+-56];
	ld.shared.f32 	%f496, [%r196+68];
	fma.rn.f32 	%f497, %f495, %f496, %f473;
	ld.shared.f32 	%f498, [%r196+200];
	fma.rn.f32 	%f499, %f495, %f498, %f475;
	ld.shared.f32 	%f500, [%r196+332];
	fma.rn.f32 	%f501, %f495, %f500, %f477;
	ld.shared.f32 	%f502, [%r196+464];
	fma.rn.f32 	%f503, %f495, %f502, %f479;
	ld.shared.f32 	%f504, [%r7+76];
	fma.rn.f32 	%f505, %f504, %f496, %f481;
	fma.rn.f32 	%f506, %f504, %f498, %f482;
	fma.rn.f32 	%f507, %f504, %f500, %f483;
	fma.rn.f32 	%f508, %f504, %f502, %f484;
	ld.shared.f32 	%f509, [%r7+208];
	fma.rn.f32 	%f510, %f509, %f496, %f486;
	fma.rn.f32 	%f511, %f509, %f498, %f487;
	fma.rn.f32 	%f512, %f509, %f500, %f488;
	fma.rn.f32 	%f513, %f509, %f502, %f489;
	ld.shared.f32 	%f514, [%r7+340];
	fma.rn.f32 	%f515, %f514, %f496, %f491;
	fma.rn.f32 	%f516, %f514, %f498, %f492;
	fma.rn.f32 	%f517, %f514, %f500, %f493;
	fma.rn.f32 	%f518, %f514, %f502, %f494;
	ld.shared.f32 	%f519, [%r7+-52];
	ld.shared.f32 	%f520, [%r196+72];
	fma.rn.f32 	%f521, %f519, %f520, %f497;
	ld.shared.f32 	%f522, [%r196+204];
	fma.rn.f32 	%f523, %f519, %f522, %f499;
	ld.shared.f32 	%f524, [%r196+336];
	fma.rn.f32 	%f525, %f519, %f524, %f501;
	ld.shared.f32 	%f526, [%r196+468];
	fma.rn.f32 	%f527, %f519, %f526, %f503;
	ld.shared.f32 	%f528, [%r7+80];
	fma.rn.f32 	%f529, %f528, %f520, %f505;
	fma.rn.f32 	%f530, %f528, %f522, %f506;
	fma.rn.f32 	%f531, %f528, %f524, %f507;
	fma.rn.f32 	%f532, %f528, %f526, %f508;
	ld.shared.f32 	%f533, [%r7+212];
	fma.rn.f32 	%f534, %f533, %f520, %f510;
	fma.rn.f32 	%f535, %f533, %f522, %f511;
	fma.rn.f32 	%f536, %f533, %f524, %f512;
	fma.rn.f32 	%f537, %f533, %f526, %f513;
	ld.shared.f32 	%f538, [%r7+344];
	fma.rn.f32 	%f539, %f538, %f520, %f515;
	fma.rn.f32 	%f540, %f538, %f522, %f516;
	fma.rn.f32 	%f541, %f538, %f524, %f517;
	fma.rn.f32 	%f542, %f538, %f526, %f518;
	ld.shared.f32 	%f543, [%r7+-48];
	ld.shared.f32 	%f544, [%r196+76];
	fma.rn.f32 	%f545, %f543, %f544, %f521;
	ld.shared.f32 	%f546, [%r196+208];
	fma.rn.f32 	%f547, %f543, %f546, %f523;
	ld.shared.f32 	%f548, [%r196+340];
	fma.rn.f32 	%f549, %f543, %f548, %f525;
	ld.shared.f32 	%f550, [%r196+472];
	fma.rn.f32 	%f551, %f543, %f550, %f527;
	ld.shared.f32 	%f552, [%r7+84];
	fma.rn.f32 	%f553, %f552, %f544, %f529;
	fma.rn.f32 	%f554, %f552, %f546, %f530;
	fma.rn.f32 	%f555, %f552, %f548, %f531;
	fma.rn.f32 	%f556, %f552, %f550, %f532;
	ld.shared.f32 	%f557, [%r7+216];
	fma.rn.f32 	%f558, %f557, %f544, %f534;
	fma.rn.f32 	%f559, %f557, %f546, %f535;
	fma.rn.f32 	%f560, %f557, %f548, %f536;
	fma.rn.f32 	%f561, %f557, %f550, %f537;
	ld.shared.f32 	%f562, [%r7+348];
	fma.rn.f32 	%f563, %f562, %f544, %f539;
	fma.rn.f32 	%f564, %f562, %f546, %f540;
	fma.rn.f32 	%f565, %f562, %f548, %f541;
	fma.rn.f32 	%f566, %f562, %f550, %f542;
	ld.shared.f32 	%f567, [%r7+-44];
	ld.shared.f32 	%f568, [%r196+80];
	fma.rn.f32 	%f569, %f567, %f568, %f545;
	ld.shared.f32 	%f570, [%r196+212];
	fma.rn.f32 	%f571, %f567, %f570, %f547;
	ld.shared.f32 	%f572, [%r196+344];
	fma.rn.f32 	%f573, %f567, %f572, %f549;
	ld.shared.f32 	%f574, [%r196+476];
	fma.rn.f32 	%f575, %f567, %f574, %f551;
	ld.shared.f32 	%f576, [%r7+88];
	fma.rn.f32 	%f577, %f576, %f568, %f553;
	fma.rn.f32 	%f578, %f576, %f570, %f554;
	fma.rn.f32 	%f579, %f576, %f572, %f555;
	fma.rn.f32 	%f580, %f576, %f574, %f556;
	ld.shared.f32 	%f581, [%r7+220];
	fma.rn.f32 	%f582, %f581, %f568, %f558;
	fma.rn.f32 	%f583, %f581, %f570, %f559;
	fma.rn.f32 	%f584, %f581, %f572, %f560;
	fma.rn.f32 	%f585, %f581, %f574, %f561;
	ld.shared.f32 	%f586, [%r7+352];
	fma.rn.f32 	%f587, %f586, %f568, %f563;
	fma.rn.f32 	%f588, %f586, %f570, %f564;
	fma.rn.f32 	%f589, %f586, %f572, %f565;
	fma.rn.f32 	%f590, %f586, %f574, %f566;
	ld.shared.f32 	%f591, [%r7+-40];
	ld.shared.f32 	%f592, [%r196+84];
	fma.rn.f32 	%f593, %f591, %f592, %f569;
	ld.shared.f32 	%f594, [%r196+216];
	fma.rn.f32 	%f595, %f591, %f594, %f571;
	ld.shared.f32 	%f596, [%r196+348];
	fma.rn.f32 	%f597, %f591, %f596, %f573;
	ld.shared.f32 	%f598, [%r196+480];
	fma.rn.f32 	%f599, %f591, %f598, %f575;
	ld.shared.f32 	%f600, [%r7+92];
	fma.rn.f32 	%f601, %f600, %f592, %f577;
	fma.rn.f32 	%f602, %f600, %f594, %f578;
	fma.rn.f32 	%f603, %f600, %f596, %f579;
	fma.rn.f32 	%f604, %f600, %f598, %f580;
	ld.shared.f32 	%f605, [%r7+224];
	fma.rn.f32 	%f606, %f605, %f592, %f582;
	fma.rn.f32 	%f607, %f605, %f594, %f583;
	fma.rn.f32 	%f608, %f605, %f596, %f584;
	fma.rn.f32 	%f609, %f605, %f598, %f585;
	ld.shared.f32 	%f610, [%r7+356];
	fma.rn.f32 	%f611, %f610, %f592, %f587;
	fma.rn.f32 	%f612, %f610, %f594, %f588;
	fma.rn.f32 	%f613, %f610, %f596, %f589;
	fma.rn.f32 	%f614, %f610, %f598, %f590;
	ld.shared.f32 	%f615, [%r7+-36];
	ld.shared.f32 	%f616, [%r196+88];
	fma.rn.f32 	%f617, %f615, %f616, %f593;
	ld.shared.f32 	%f618, [%r196+220];
	fma.rn.f32 	%f619, %f615, %f618, %f595;
	ld.shared.f32 	%f620, [%r196+352];
	fma.rn.f32 	%f621, %f615, %f620, %f597;
	ld.shared.f32 	%f622, [%r196+484];
	fma.rn.f32 	%f623, %f615, %f622, %f599;
	ld.shared.f32 	%f624, [%r7+96];
	fma.rn.f32 	%f625, %f624, %f616, %f601;
	fma.rn.f32 	%f626, %f624, %f618, %f602;
	fma.rn.f32 	%f627, %f624, %f620, %f603;
	fma.rn.f32 	%f628, %f624, %f622, %f604;
	ld.shared.f32 	%f629, [%r7+228];
	fma.rn.f32 	%f630, %f629, %f616, %f606;
	fma.rn.f32 	%f631, %f629, %f618, %f607;
	fma.rn.f32 	%f632, %f629, %f620, %f608;
	fma.rn.f32 	%f633, %f629, %f622, %f609;
	ld.shared.f32 	%f634, [%r7+360];
	fma.rn.f32 	%f635, %f634, %f616, %f611;
	fma.rn.f32 	%f636, %f634, %f618, %f612;
	fma.rn.f32 	%f637, %f634, %f620, %f613;
	fma.rn.f32 	%f638, %f634, %f622, %f614;
	ld.shared.f32 	%f639, [%r7+-32];
	ld.shared.f32 	%f640, [%r196+92];
	fma.rn.f32 	%f641, %f639, %f640, %f617;
	ld.shared.f32 	%f642, [%r196+224];
	fma.rn.f32 	%f643, %f639, %f642, %f619;
	ld.shared.f32 	%f644, [%r196+356];
	fma.rn.f32 	%f645, %f639, %f644, %f621;
	ld.shared.f32 	%f646, [%r196+488];
	fma.rn.f32 	%f647, %f639, %f646, %f623;
	ld.shared.f32 	%f648, [%r7+100];
	fma.rn.f32 	%f649, %f648, %f640, %f625;
	fma.rn.f32 	%f650, %f648, %f642, %f626;
	fma.rn.f32 	%f651, %f648, %f644, %f627;
	fma.rn.f32 	%f652, %f648, %f646, %f628;
	ld.shared.f32 	%f653, [%r7+232];
	fma.rn.f32 	%f654, %f653, %f640, %f630;
	fma.rn.f32 	%f655, %f653, %f642, %f631;
	fma.rn.f32 	%f656, %f653, %f644, %f632;
	fma.rn.f32 	%f657, %f653, %f646, %f633;
	ld.shared.f32 	%f658, [%r7+364];
	fma.rn.f32 	%f659, %f658, %f640, %f635;
	fma.rn.f32 	%f660, %f658, %f642, %f636;
	fma.rn.f32 	%f661, %f658, %f644, %f637;
	fma.rn.f32 	%f662, %f658, %f646, %f638;
	ld.shared.f32 	%f663, [%r7+-28];
	ld.shared.f32 	%f664, [%r196+96];
	fma.rn.f32 	%f665, %f663, %f664, %f641;
	ld.shared.f32 	%f666, [%r196+228];
	fma.rn.f32 	%f667, %f663, %f666, %f643;
	ld.shared.f32 	%f668, [%r196+360];
	fma.rn.f32 	%f669, %f663, %f668, %f645;
	ld.shared.f32 	%f670, [%r196+492];
	fma.rn.f32 	%f671, %f663, %f670, %f647;
	ld.shared.f32 	%f672, [%r7+104];
	fma.rn.f32 	%f673, %f672, %f664, %f649;
	fma.rn.f32 	%f674, %f672, %f666, %f650;
	fma.rn.f32 	%f675, %f672, %f668, %f651;
	fma.rn.f32 	%f676, %f672, %f670, %f652;
	ld.shared.f32 	%f677, [%r7+236];
	fma.rn.f32 	%f678, %f677, %f664, %f654;
	fma.rn.f32 	%f679, %f677, %f666, %f655;
	fma.rn.f32 	%f680, %f677, %f668, %f656;
	fma.rn.f32 	%f681, %f677, %f670, %f657;
	ld.shared.f32 	%f682, [%r7+368];
	fma.rn.f32 	%f683, %f682, %f664, %f659;
	fma.rn.f32 	%f684, %f682, %f666, %f660;
	fma.rn.f32 	%f685, %f682, %f668, %f661;
	fma.rn.f32 	%f686, %f682, %f670, %f662;
	ld.shared.f32 	%f687, [%r7+-24];
	ld.shared.f32 	%f688, [%r196+100];
	fma.rn.f32 	%f689, %f687, %f688, %f665;
	ld.shared.f32 	%f690, [%r196+232];
	fma.rn.f32 	%f691, %f687, %f690, %f667;
	ld.shared.f32 	%f692, [%r196+364];
	fma.rn.f32 	%f693, %f687, %f692, %f669;
	ld.shared.f32 	%f694, [%r196+496];
	fma.rn.f32 	%f695, %f687, %f694, %f671;
	ld.shared.f32 	%f696, [%r7+108];
	fma.rn.f32 	%f697, %f696, %f688, %f673;
	fma.rn.f32 	%f698, %f696, %f690, %f674;
	fma.rn.f32 	%f699, %f696, %f692, %f675;
	fma.rn.f32 	%f700, %f696, %f694, %f676;
	ld.shared.f32 	%f701, [%r7+240];
	fma.rn.f32 	%f702, %f701, %f688, %f678;
	fma.rn.f32 	%f703, %f701, %f690, %f679;
	fma.rn.f32 	%f704, %f701, %f692, %f680;
	fma.rn.f32 	%f705, %f701, %f694, %f681;
	ld.shared.f32 	%f706, [%r7+372];
	fma.rn.f32 	%f707, %f706, %f688, %f683;
	fma.rn.f32 	%f708, %f706, %f690, %f684;
	fma.rn.f32 	%f709, %f706, %f692, %f685;
	fma.rn.f32 	%f710, %f706, %f694, %f686;
	ld.shared.f32 	%f711, [%r7+-20];
	ld.shared.f32 	%f712, [%r196+104];
	fma.rn.f32 	%f713, %f711, %f712, %f689;
	ld.shared.f32 	%f714, [%r196+236];
	fma.rn.f32 	%f715, %f711, %f714, %f691;
	ld.shared.f32 	%f716, [%r196+368];
	fma.rn.f32 	%f717, %f711, %f716, %f693;
	ld.shared.f32 	%f718, [%r196+500];
	fma.rn.f32 	%f719, %f711, %f718, %f695;
	ld.shared.f32 	%f720, [%r7+112];
	fma.rn.f32 	%f721, %f720, %f712, %f697;
	fma.rn.f32 	%f722, %f720, %f714, %f698;
	fma.rn.f32 	%f723, %f720, %f716, %f699;
	fma.rn.f32 	%f724, %f720, %f718, %f700;
	ld.shared.f32 	%f725, [%r7+244];
	fma.rn.f32 	%f726, %f725, %f712, %f702;
	fma.rn.f32 	%f727, %f725, %f714, %f703;
	fma.rn.f32 	%f728, %f725, %f716, %f704;
	fma.rn.f32 	%f729, %f725, %f718, %f705;
	ld.shared.f32 	%f730, [%r7+376];
	fma.rn.f32 	%f731, %f730, %f712, %f707;
	fma.rn.f32 	%f732, %f730, %f714, %f708;
	fma.rn.f32 	%f733, %f730, %f716, %f709;
	fma.rn.f32 	%f734, %f730, %f718, %f710;
	ld.shared.f32 	%f735, [%r7+-16];
	ld.shared.f32 	%f736, [%r196+108];
	fma.rn.f32 	%f737, %f735, %f736, %f713;
	ld.shared.f32 	%f738, [%r196+240];
	fma.rn.f32 	%f739, %f735, %f738, %f715;
	ld.shared.f32 	%f740, [%r196+372];
	fma.rn.f32 	%f741, %f735, %f740, %f717;
	ld.shared.f32 	%f742, [%r196+504];
	fma.rn.f32 	%f743, %f735, %f742, %f719;
	ld.shared.f32 	%f744, [%r7+116];
	fma.rn.f32 	%f745, %f744, %f736, %f721;
	fma.rn.f32 	%f746, %f744, %f738, %f722;
	fma.rn.f32 	%f747, %f744, %f740, %f723;
	fma.rn.f32 	%f748, %f744, %f742, %f724;
	ld.shared.f32 	%f749, [%r7+248];
	fma.rn.f32 	%f750, %f749, %f736, %f726;
	fma.rn.f32 	%f751, %f749, %f738, %f727;
	fma.rn.f32 	%f752, %f749, %f740, %f728;
	fma.rn.f32 	%f753, %f749, %f742, %f729;
	ld.shared.f32 	%f754, [%r7+380];
	fma.rn.f32 	%f755, %f754, %f736, %f731;
	fma.rn.f32 	%f756, %f754, %f738, %f732;
	fma.rn.f32 	%f757, %f754, %f740, %f733;
	fma.rn.f32 	%f758, %f754, %f742, %f734;
	ld.shared.f32 	%f759, [%r7+-12];
	ld.shared.f32 	%f760, [%r196+112];
	fma.rn.f32 	%f761, %f759, %f760, %f737;
	ld.shared.f32 	%f762, [%r196+244];
	fma.rn.f32 	%f763, %f759, %f762, %f739;
	ld.shared.f32 	%f764, [%r196+376];
	fma.rn.f32 	%f765, %f759, %f764, %f741;
	ld.shared.f32 	%f766, [%r196+508];
	fma.rn.f32 	%f767, %f759, %f766, %f743;
	ld.shared.f32 	%f768, [%r7+120];
	fma.rn.f32 	%f769, %f768, %f760, %f745;
	fma.rn.f32 	%f770, %f768, %f762, %f746;
	fma.rn.f32 	%f771, %f768, %f764, %f747;
	fma.rn.f32 	%f772, %f768, %f766, %f748;
	ld.shared.f32 	%f773, [%r7+252];
	fma.rn.f32 	%f774, %f773, %f760, %f750;
	fma.rn.f32 	%f775, %f773, %f762, %f751;
	fma.rn.f32 	%f776, %f773, %f764, %f752;
	fma.rn.f32 	%f777, %f773, %f766, %f753;
	ld.shared.f32 	%f778, [%r7+384];
	fma.rn.f32 	%f779, %f778, %f760, %f755;
	fma.rn.f32 	%f780, %f778, %f762, %f756;
	fma.rn.f32 	%f781, %f778, %f764, %f757;
	fma.rn.f32 	%f782, %f778, %f766, %f758;
	ld.shared.f32 	%f783, [%r7+-8];
	ld.shared.f32 	%f784, [%r196+116];
	fma.rn.f32 	%f785, %f783, %f784, %f761;
	ld.shared.f32 	%f786, [%r196+248];
	fma.rn.f32 	%f787, %f783, %f786, %f763;
	ld.shared.f32 	%f788, [%r196+380];
	fma.rn.f32 	%f789, %f783, %f788, %f765;
	ld.shared.f32 	%f790, [%r196+512];
	fma.rn.f32 	%f791, %f783, %f790, %f767;
	ld.shared.f32 	%f792, [%r7+124];
	fma.rn.f32 	%f793, %f792, %f784, %f769;
	fma.rn.f32 	%f794, %f792, %f786, %f770;
	fma.rn.f32 	%f795, %f792, %f788, %f771;
	fma.rn.f32 	%f796, %f792, %f790, %f772;
	ld.shared.f32 	%f797, [%r7+256];
	fma.rn.f32 	%f798, %f797, %f784, %f774;
	fma.rn.f32 	%f799, %f797, %f786, %f775;
	fma.rn.f32 	%f800, %f797, %f788, %f776;
	fma.rn.f32 	%f801, %f797, %f790, %f777;
	ld.shared.f32 	%f802, [%r7+388];
	fma.rn.f32 	%f803, %f802, %f784, %f779;
	fma.rn.f32 	%f804, %f802, %f786, %f780;
	fma.rn.f32 	%f805, %f802, %f788, %f781;
	fma.rn.f32 	%f806, %f802, %f790, %f782;
	ld.shared.f32 	%f807, [%r7+-4];
	ld.shared.f32 	%f808, [%r196+120];
	fma.rn.f32 	%f809, %f807, %f808, %f785;
	ld.shared.f32 	%f810, [%r196+252];
	fma.rn.f32 	%f811, %f807, %f810, %f787;
	ld.shared.f32 	%f812, [%r196+384];
	fma.rn.f32 	%f813, %f807, %f812, %f789;
	ld.shared.f32 	%f814, [%r196+516];
	fma.rn.f32 	%f815, %f807, %f814, %f791;
	ld.shared.f32 	%f816, [%r7+128];
	fma.rn.f32 	%f817, %f816, %f808, %f793;
	fma.rn.f32 	%f818, %f816, %f810, %f794;
	fma.rn.f32 	%f819, %f816, %f812, %f795;
	fma.rn.f32 	%f820, %f816, %f814, %f796;
	ld.shared.f32 	%f821, [%r7+260];
	fma.rn.f32 	%f822, %f821, %f808, %f798;
	fma.rn.f32 	%f823, %f821, %f810, %f799;
	fma.rn.f32 	%f824, %f821, %f812, %f800;
	fma.rn.f32 	%f825, %f821, %f814, %f801;
	ld.shared.f32 	%f826, [%r7+392];
	fma.rn.f32 	%f827, %f826, %f808, %f803;
	fma.rn.f32 	%f828, %f826, %f810, %f804;
	fma.rn.f32 	%f829, %f826, %f812, %f805;
	fma.rn.f32 	%f830, %f826, %f814, %f806;
	ld.shared.f32 	%f831, [%r7];
	ld.shared.f32 	%f832, [%r196+124];
	fma.rn.f32 	%f854, %f831, %f832, %f809;
	ld.shared.f32 	%f833, [%r196+256];
	fma.rn.f32 	%f853, %f831, %f833, %f811;
	ld.shared.f32 	%f834, [%r196+388];
	fma.rn.f32 	%f852, %f831, %f834, %f813;
	ld.shared.f32 	%f835, [%r196+520];
	fma.rn.f32 	%f851, %f831, %f835, %f815;
	ld.shared.f32 	%f836, [%r7+132];
	fma.rn.f32 	%f850, %f836, %f832, %f817;
	fma.rn.f32 	%f849, %f836, %f833, %f818;
	fma.rn.f32 	%f848, %f836, %f834, %f819;
	fma.rn.f32 	%f847, %f836, %f835, %f820;
	ld.shared.f32 	%f837, [%r7+264];
	fma.rn.f32 	%f846, %f837, %f832, %f822;
	fma.rn.f32 	%f845, %f837, %f833, %f823;
	fma.rn.f32 	%f844, %f837, %f834, %f824;
	fma.rn.f32 	%f843, %f837, %f835, %f825;
	ld.shared.f32 	%f838, [%r7+396];
	fma.rn.f32 	%f842, %f838, %f832, %f827;
	fma.rn.f32 	%f841, %f838, %f833, %f828;
	fma.rn.f32 	%f840, %f838, %f834, %f829;
	fma.rn.f32 	%f839, %f838, %f835, %f830;
	bar.sync 	0;
	add.s32 	%r202, %r202, 32;
	setp.lt.s32 	%p52, %r202, %r100;
	@%p52 bra 	$L__BB2_2;
$L__BB2_50:
	add.s32 	%r48, %r4, %r2;
	add.s32 	%r197, %r5, %r3;
	setp.lt.s32 	%p53, %r48, %r98;
	mul.lo.s32 	%r50, %r48, %r99;
	setp.lt.s32 	%p54, %r197, %r99;
	and.pred  	%p55, %p53, %p54;
	@%p55 bra 	$L__BB2_51;
	bra.uni 	$L__BB2_52;
$L__BB2_51:
	add.s32 	%r198, %r197, %r50;
	mul.wide.u32 	%rd56, %r198, 4;
	add.s64 	%rd57, %rd4, %rd56;
	st.global.f32 	[%rd57], %f854;
$L__BB2_52:
	setp.ge.s32 	%p56, %r48, %r98;
	add.s32 	%r89, %r197, 1;
	setp.ge.s32 	%p57, %r89, %r99;
	cvt.u64.u32 	%rd58, %r50;
	cvt.u64.u32 	%rd5, %r197;
	add.s64 	%rd59, %rd5, %rd58;
	shl.b64 	%rd60, %rd59, 2;
	add.s64 	%rd6, %rd4, %rd60;
	or.pred  	%p58, %p56, %p57;
	@%p58 bra 	$L__BB2_54;
	st.global.f32 	[%rd6+4], %f853;
$L__BB2_54:
	setp.ge.s32 	%p59, %r48, %r98;
	add.s32 	%r90, %r197, 2;
	setp.ge.s32 	%p60, %r90, %r99;
	or.pred  	%p61, %p59, %p60;
	@%p61 bra 	$L__BB2_56;
	st.global.f32 	[%rd6+8], %f852;
$L__BB2_56:
	setp.ge.s32 	%p62, %r48, %r98;
	add.s32 	%r91, %r197, 3;
	setp.ge.s32 	%p63, %r91, %r99;
	or.pred  	%p64, %p62, %p63;
	@%p64 bra 	$L__BB2_58;
	st.global.f32 	[%rd6+12], %f851;
$L__BB2_58:
	setp.ge.s32 	%p65, %r197, %r99;
	add.s32 	%r92, %r48, 1;
	setp.ge.s32 	%p66, %r92, %r98;
	add.s32 	%r93, %r50, %r99;
	or.pred  	%p67, %p66, %p65;
	@%p67 bra 	$L__BB2_60;
	add.s32 	%r199, %r197, %r93;
	mul.wide.u32 	%rd61, %r199, 4;
	add.s64 	%rd62, %rd4, %rd61;
	st.global.f32 	[%rd62], %f850;
$L__BB2_60:
	setp.ge.s32 	%p68, %r92, %r98;
	setp.ge.s32 	%p69, %r89, %r99;
	cvt.u64.u32 	%rd63, %r93;
	add.s64 	%rd64, %rd5, %rd63;
	shl.b64 	%rd65, %rd64, 2;
	add.s64 	%rd7, %rd4, %rd65;
	or.pred  	%p70, %p68, %p69;
	@%p70 bra 	$L__BB2_62;
	st.global.f32 	[%rd7+4], %f849;
$L__BB2_62:
	setp.ge.s32 	%p71, %r92, %r98;
	setp.ge.s32 	%p72, %r90, %r99;
	or.pred  	%p73, %p71, %p72;
	@%p73 bra 	$L__BB2_64;
	st.global.f32 	[%rd7+8], %f848;
$L__BB2_64:
	setp.ge.s32 	%p74, %r92, %r98;
	setp.ge.s32 	%p75, %r91, %r99;
	or.pred  	%p76, %p74, %p75;
	@%p76 bra 	$L__BB2_66;
	st.global.f32 	[%rd7+12], %f847;
$L__BB2_66:
	setp.ge.s32 	%p77, %r197, %r99;
	add.s32 	%r94, %r48, 2;
	setp.ge.s32 	%p78, %r94, %r98;
	add.s32 	%r95, %r93, %r99;
	or.pred  	%p79, %p78, %p77;
	@%p79 bra 	$L__BB2_68;
	add.s32 	%r200, %r197, %r95;
	mul.wide.u32 	%rd66, %r200, 4;
	add.s64 	%rd67, %rd4, %rd66;
	st.global.f32 	[%rd67], %f846;
$L__BB2_68:
	setp.ge.s32 	%p80, %r94, %r98;
	setp.ge.s32 	%p81, %r89, %r99;
	cvt.u64.u32 	%rd68, %r95;
	add.s64 	%rd69, %rd5, %rd68;
	shl.b64 	%rd70, %rd69, 2;
	add.s64 	%rd8, %rd4, %rd70;
	or.pred  	%p82, %p80, %p81;
	@%p82 bra 	$L__BB2_70;
	st.global.f32 	[%rd8+4], %f845;
$L__BB2_70:
	setp.ge.s32 	%p83, %r94, %r98;
	setp.ge.s32 	%p84, %r90, %r99;
	or.pred  	%p85, %p83, %p84;
	@%p85 bra 	$L__BB2_72;
	st.global.f32 	[%rd8+8], %f844;
$L__BB2_72:
	setp.ge.s32 	%p86, %r94, %r98;
	setp.ge.s32 	%p87, %r91, %r99;
	or.pred  	%p88, %p86, %p87;
	@%p88 bra 	$L__BB2_74;
	st.global.f32 	[%rd8+12], %f843;
$L__BB2_74:
	setp.ge.s32 	%p89, %r197, %r99;
	add.s32 	%r96, %r48, 3;
	setp.ge.s32 	%p90, %r96, %r98;
	add.s32 	%r97, %r95, %r99;
	or.pred  	%p91, %p90, %p89;
	@%p91 bra 	$L__BB2_76;
	add.s32 	%r201, %r197, %r97;
	mul.wide.u32 	%rd71, %r201, 4;
	add.s64 	%rd72, %rd4, %rd71;
	st.global.f32 	[%rd72], %f842;
$L__BB2_76:
	setp.ge.s32 	%p92, %r96, %r98;
	setp.ge.s32 	%p93, %r89, %r99;
	cvt.u64.u32 	%rd73, %r97;
	add.s64 	%rd74, %rd5, %rd73;
	shl.b64 	%rd75, %rd74, 2;
	add.s64 	%rd9, %rd4, %rd75;
	or.pred  	%p94, %p92, %p93;
	@%p94 bra 	$L__BB2_78;
	st.global.f32 	[%rd9+4], %f841;
$L__BB2_78:
	setp.ge.s32 	%p95, %r96, %r98;
	setp.ge.s32 	%p96, %r90, %r99;
	or.pred  	%p97, %p95, %p96;
	@%p97 bra 	$L__BB2_80;
	st.global.f32 	[%rd9+8], %f840;
$L__BB2_80:
	setp.ge.s32 	%p98, %r96, %r98;
	setp.ge.s32 	%p99, %r91, %r99;
	or.pred  	%p100, %p98, %p99;
	@%p100 bra 	$L__BB2_82;
	st.global.f32 	[%rd9+12], %f839;
$L__BB2_82:
	ret;

}
	// .globl	_Z29blockwise_fp8_moe_gemm_kernelI6__half7__half2EvPKT_PK13__nv_fp8_e4m3PKfPKiSB_S9_PS2_iiiiiiiii
.visible .entry _Z29blockwise_fp8_moe_gemm_kernelI6__half7__half2EvPKT_PK13__nv_fp8_e4m3PKfPKiSB_S9_PS2_iiiiiiiii(
	.param .u64 .ptr .align 1 _Z29blockwise_fp8_moe_gemm_kernelI6__half7__half2EvPKT_PK13__nv_fp8_e4m3PKfPKiSB_S9_PS2_iiiiiiiii_param_0,
	.param .u64 .ptr .align 1 _Z29blockwise_fp8_moe_gemm_kernelI6__half7__half2EvPKT_PK13__nv_fp8_e4m3PKfPKiSB_S9_PS2_iiiiiiiii_param_1,
	.param .u64 .ptr .align 1 _Z29blockwise_fp8_moe_gemm_kernelI6__half7__half2EvPKT_PK13__nv_fp8_e4m3PKfPKiSB_S9_PS2_iiiiiiiii_param_2,
	.param .u64 .ptr .align 1 _Z29blockwise_fp8_moe_gemm_kernelI6__half7__half2EvPKT_PK13__nv_fp8_e4m3PKfPKiSB_S9_PS2_iiiiiiiii_param_3,
	.param .u64 .ptr .align 1 _Z29blockwise_fp8_moe_gemm_kernelI6__half7__half2EvPKT_PK13__nv_fp8_e4m3PKfPKiSB_S9_PS2_iiiiiiiii_param_4,
	.param .u64 .ptr .align 1 _Z29blockwise_fp8_moe_gemm_kernelI6__half7__half2EvPKT_PK13__nv_fp8_e4m3PKfPKiSB_S9_PS2_iiiiiiiii_param_5,
	.param .u64 .ptr .align 1 _Z29blockwise_fp8_moe_gemm_kernelI6__half7__half2EvPKT_PK13__nv_fp8_e4m3PKfPKiSB_S9_PS2_iiiiiiiii_param_6,
	.param .u32 _Z29blockwise_fp8_moe_gemm_kernelI6__half7__half2EvPKT_PK13__nv_fp8_e4m3PKfPKiSB_S9_PS2_iiiiiiiii_param_7,
	.param .u32 _Z29blockwise_fp8_moe_gemm_kernelI6__half7__half2EvPKT_PK13__nv_fp8_e4m3PKfPKiSB_S9_PS2_iiiiiiiii_param_8,
	.param .u32 _Z29blockwise_fp8_moe_gemm_kernelI6__half7__half2EvPKT_PK13__nv_fp8_e4m3PKfPKiSB_S9_PS2_iiiiiiiii_param_9,
	.param .u32 _Z29blockwise_fp8_moe_gemm_kernelI6__half7__half2EvPKT_PK13__nv_fp8_e4m3PKfPKiSB_S9_PS2_iiiiiiiii_param_10,
	.param .u32 _Z29blockwise_fp8_moe_gemm_kernelI6__half7__half2EvPKT_PK13__nv_fp8_e4m3PKfPKiSB_S9_PS2_iiiiiiiii_param_11,
	.param .u32 _Z29blockwise_fp8_moe_gemm_kernelI6__half7__half2EvPKT_PK13__nv_fp8_e4m3PKfPKiSB_S9_PS2_iiiiiiiii_param_12,
	.param .u32 _Z29blockwise_fp8_moe_gemm_kernelI6__half7__half2EvPKT_PK13__nv_fp8_e4m3PKfPKiSB_S9_PS2_iiiiiiiii_param_13,
	.param .u32 _Z29blockwise_fp8_moe_gemm_kernelI6__half7__half2EvPKT_PK13__nv_fp8_e4m3PKfPKiSB_S9_PS2_iiiiiiiii_param_14,
	.param .u32 _Z29blockwise_fp8_moe_gemm_kernelI6__half7__half2EvPKT_PK13__nv_fp8_e4m3PKfPKiSB_S9_PS2_iiiiiiiii_param_15
)
{
	.reg .pred 	%p<37>;
	.reg .b16 	%rs<204>;
	.reg .b32 	%r<149>;
	.reg .b32 	%f<225>;
	.reg .b64 	%rd<99>;
	// demoted variable
	.shared .align 2 .b8 _ZZ29blockwise_fp8_moe_gemm_kernelI6__half7__half2EvPKT_PK13__nv_fp8_e4m3PKfPKiSB_S9_PS2_iiiiiiiiiE7s_input[128];
	// demoted variable
	.shared .align 2 .b8 _ZZ29blockwise_fp8_moe_gemm_kernelI6__half7__half2EvPKT_PK13__nv_fp8_e4m3PKfPKiSB_S9_PS2_iiiiiiiiiE9s_weights[8192];
	ld.param.u64 	%rd23, [_Z29blockwise_fp8_moe_gemm_kernelI6__half7__half2EvPKT_PK13__nv_fp8_e4m3PKfPKiSB_S9_PS2_iiiiiiiii_param_0];
	ld.param.u64 	%rd24, [_Z29blockwise_fp8_moe_gemm_kernelI6__half7__half2EvPKT_PK13__nv_fp8_e4m3PKfPKiSB_S9_PS2_iiiiiiiii_param_1];
	ld.param.u64 	%rd25, [_Z29blockwise_fp8_moe_gemm_kernelI6__half7__half2EvPKT_PK13__nv_fp8_e4m3PKfPKiSB_S9_PS2_iiiiiiiii_param_2];
	ld.param.u64 	%rd19, [_Z29blockwise_fp8_moe_gemm_kernelI6__half7__half2EvPKT_PK13__nv_fp8_e4m3PKfPKiSB_S9_PS2_iiiiiiiii_param_3];
	ld.param.u64 	%rd20, [_Z29blockwise_fp8_moe_gemm_kernelI6__half7__half2EvPKT_PK13__nv_fp8_e4m3PKfPKiSB_S9_PS2_iiiiiiiii_param_4];
	ld.param.u64 	%rd21, [_Z29blockwise_fp8_moe_gemm_kernelI6__half7__half2EvPKT_PK13__nv_fp8_e4m3PKfPKiSB_S9_PS2_iiiiiiiii_param_5];
	ld.param.u64 	%rd22, [_Z29blockwise_fp8_moe_gemm_kernelI6__half7__half2EvPKT_PK13__nv_fp8_e4m3PKfPKiSB_S9_PS2_iiiiiiiii_param_6];
	ld.param.u32 	%r61, [_Z29blockwise_fp8_moe_gemm_kernelI6__half7__half2EvPKT_PK13__nv_fp8_e4m3PKfPKiSB_S9_PS2_iiiiiiiii_param_7];
	ld.param.u32 	%r62, [_Z29blockwise_fp8_moe_gemm_kernelI6__half7__half2EvPKT_PK13__nv_fp8_e4m3PKfPKiSB_S9_PS2_iiiiiiiii_param_8];
	ld.param.u32 	%r69, [_Z29blockwise_fp8_moe_gemm_kernelI6__half7__half2EvPKT_PK13__nv_fp8_e4m3PKfPKiSB_S9_PS2_iiiiiiiii_param_9];
	ld.param.u32 	%r63, [_Z29blockwise_fp8_moe_gemm_kernelI6__half7__half2EvPKT_PK13__nv_fp8_e4m3PKfPKiSB_S9_PS2_iiiiiiiii_param_10];
	ld.param.u32 	%r64, [_Z29blockwise_fp8_moe_gemm_kernelI6__half7__half2EvPKT_PK13__nv_fp8_e4m3PKfPKiSB_S9_PS2_iiiiiiiii_param_11];
	ld.param.u32 	%r65, [_Z29blockwise_fp8_moe_gemm_kernelI6__half7__half2EvPKT_PK13__nv_fp8_e4m3PKfPKiSB_S9_PS2_iiiiiiiii_param_12];
	ld.param.u32 	%r66, [_Z29blockwise_fp8_moe_gemm_kernelI6__half7__half2EvPKT_PK13__nv_fp8_e4m3PKfPKiSB_S9_PS2_iiiiiiiii_param_13];
	ld.param.u32 	%r67, [_Z29blockwise_fp8_moe_gemm_kernelI6__half7__half2EvPKT_PK13__nv_fp8_e4m3PKfPKiSB_S9_PS2_iiiiiiiii_param_14];
	ld.param.u32 	%r68, [_Z29blockwise_fp8_moe_gemm_kernelI6__half7__half2EvPKT_PK13__nv_fp8_e4m3PKfPKiSB_S9_PS2_iiiiiiiii_param_15];
	cvta.to.global.u64 	%rd1, %rd23;
	cvta.to.global.u64 	%rd2, %rd24;
	cvta.to.global.u64 	%rd3, %rd25;
	mov.u32 	%r1, %ctaid.y;
	setp.ge.s32 	%p1, %r1, %r69;
	@%p1 bra 	$L__BB3_65;
	mov.u32 	%r70, %ctaid.x;
	shl.b32 	%r71, %r70, 6;
	mov.u32 	%r2, %tid.x;
	mov.u32 	%r3, %tid.y;
	add.s32 	%r4, %r71, %r2;
	setp.ge.s32 	%p2, %r4, %r63;
	@%p2 bra 	$L__BB3_65;
	cvta.to.global.u64 	%rd26, %rd19;
	mul.wide.u32 	%rd27, %r1, 4;
	add.s64 	%rd28, %rd26, %rd27;
	ld.global.nc.u32 	%r5, [%rd28];
	cvta.to.global.u64 	%rd29, %rd20;
	add.s64 	%rd30, %rd29, %rd27;
	ld.global.nc.u32 	%r6, [%rd30];
	setp.lt.s32 	%p3, %r6, 0;
	setp.ge.s32 	%p4, %r6, %r61;
	or.pred  	%p5, %p3, %p4;
	@%p5 bra 	$L__BB3_65;
	cvt.u64.u32 	%rd4, %r6;
	setp.eq.s64 	%p6, %rd21, 0;
	selp.b32 	%r72, %r62, 1, %p6;
	div.s32 	%r73, %r5, %r72;
	cvt.s64.s32 	%rd5, %r64;
	mul.wide.s32 	%rd6, %r73, %r64;
	mul.wide.s32 	%rd31, %r68, %r67;
	mul.lo.s64 	%rd7, %rd31, %rd4;
	setp.lt.s32 	%p7, %r64, 1;
	mov.f32 	%f223, 0f00000000;
	@%p7 bra 	$L__BB3_62;
	cvt.s64.s32 	%rd32, %r4;
	mov.u32 	%r75, %ntid.x;
	mad.lo.s32 	%r7, %r3, %r75, %r2;
	mov.u32 	%r76, %ntid.y;
	mul.lo.s32 	%r8, %r75, %r76;
	shl.b32 	%r77, %r2, 7;
	mov.u32 	%r78, _ZZ29blockwise_fp8_moe_gemm_kernelI6__half7__half2EvPKT_PK13__nv_fp8_e4m3PKfPKiSB_S9_PS2_iiiiiiiiiE9s_weights;
	add.s32 	%r9, %r78, %r77;
	cvt.s64.s32 	%rd33, %r63;
	mad.lo.s64 	%rd34, %rd4, %rd33, %rd32;
	mul.lo.s64 	%rd8, %rd34, %rd5;
	add.s32 	%r10, %r7, %r8;
	max.u32 	%r79, %r10, 64;
	setp.lt.u32 	%p8, %r10, 64;
	selp.u32 	%r80, 1, 0, %p8;
	add.s32 	%r81, %r10, %r80;
	sub.s32 	%r82, %r79, %r81;
	div.u32 	%r83, %r82, %r8;
	add.s32 	%r11, %r83, %r80;
	max.u32 	%r84, %r3, 56;
	sub.s32 	%r85, %r84, %r3;
	add.s32 	%r12, %r85, 7;
	and.b32  	%r13, %r11, 3;
	shl.b32 	%r86, %r7, 1;
	mov.u32 	%r87, _ZZ29blockwise_fp8_moe_gemm_kernelI6__half7__half2EvPKT_PK13__nv_fp8_e4m3PKfPKiSB_S9_PS2_iiiiiiiiiE7s_input;
	add.s32 	%r14, %r87, %r86;
	shl.b32 	%r15, %r8, 1;
	add.s32 	%r16, %r14, %r15;
	add.s32 	%r17, %r10, %r8;
	and.b32  	%r18, %r12, 24;
	shl.b32 	%r88, %r3, 1;
	add.s32 	%r19, %r9, %r88;
	add.s32 	%r20, %r3, 24;
	shl.b32 	%r21, %r8, 2;
	shl.b32 	%r22, %r8, 3;
	mul.lo.s32 	%r23, %r8, 6;
	mul.wide.u32 	%rd9, %r21, 2;
	mov.f32 	%f223, 0f00000000;
	mov.b32 	%r139, 0;
$L__BB3_5:
	setp.gt.u32 	%p9, %r7, 63;
	@%p9 bra 	$L__BB3_23;
	setp.eq.s32 	%p10, %r13, 3;
	mov.u32 	%r140, %r7;
	@%p10 bra 	$L__BB3_19;
	add.s32 	%r25, %r7, %r139;
	setp.lt.s32 	%p11, %r25, %r64;
	@%p11 bra 	$L__BB3_9;
	mov.b32 	%r89, 0;
	// begin inline asm
	cvt.rn.f16.s32 %rs196, %r89;
	// end inline asm
	bra.uni 	$L__BB3_10;
$L__BB3_9:
	cvt.u64.u32 	%rd35, %r25;
	add.s64 	%rd36, %rd6, %rd35;
	shl.b64 	%rd37, %rd36, 1;
	add.s64 	%rd38, %rd1, %rd37;
	ld.global.nc.u16 	%rs196, [%rd38];
$L__BB3_10:
	setp.eq.s32 	%p12, %r13, 0;
	st.shared.u16 	[%r14], %rs196;
	mov.u32 	%r140, %r10;
	@%p12 bra 	$L__BB3_19;
	add.s32 	%r26, %r25, %r8;
	setp.lt.s32 	%p13, %r26, %r64;
	@%p13 bra 	$L__BB3_13;
	mov.b32 	%r90, 0;
	// begin inline asm
	cvt.rn.f16.s32 %rs197, %r90;
	// end inline asm
	bra.uni 	$L__BB3_14;
$L__BB3_13:
	cvt.u64.u32 	%rd39, %r26;
	add.s64 	%rd40, %rd6, %rd39;
	shl.b64 	%rd41, %rd40, 1;
	add.s64 	%rd42, %rd1, %rd41;
	ld.global.nc.u16 	%rs197, [%rd42];
$L__BB3_14:
	setp.eq.s32 	%p14, %r13, 1;
	st.shared.u16 	[%r16], %rs197;
	mov.u32 	%r140, %r17;
	@%p14 bra 	$L__BB3_19;
	add.s32 	%r27, %r26, %r8;
	setp.lt.s32 	%p15, %r27, %r64;
	@%p15 bra 	$L__BB3_17;
	mov.b32 	%r91, 0;
	// begin inline asm
	cvt.rn.f16.s32 %rs198, %r91;
	// end inline asm
	bra.uni 	$L__BB3_18;
$L__BB3_17:
	cvt.u64.u32 	%rd43, %r27;
	add.s64 	%rd44, %rd6, %rd43;
	shl.b64 	%rd45, %rd44, 1;
	add.s64 	%rd46, %rd1, %rd45;
	ld.global.nc.u16 	%rs198, [%rd46];
$L__BB3_18:
	add.s32 	%r140, %r17, %r8;
	add.s32 	%r92, %r16, %r15;
	st.shared.u16 	[%r92], %rs198;
$L__BB3_19:
	setp.lt.u32 	%p16, %r11, 3;
	@%p16 bra 	$L__BB3_23;
	shl.b64 	%rd98, %rd6, 1;
	shl.b32 	%r93, %r140, 1;
	mov.u32 	%r94, _ZZ29blockwise_fp8_moe_gemm_kernelI6__half7__half2EvPKT_PK13__nv_fp8_e4m3PKfPKiSB_S9_PS2_iiiiiiiiiE7s_input;
	add.s32 	%r146, %r94, %r93;
	add.s32 	%r142, %r140, %r139;
	add.s32 	%r145, %r142, %r8;
	mul.wide.u32 	%rd47, %r145, 2;
	add.s64 	%rd11, %rd1, %rd47;
	add.s32 	%r144, %r142, %r15;
	mul.wide.u32 	%rd48, %r144, 2;
	add.s64 	%rd12, %rd1, %rd48;
	mad.lo.s32 	%r143, %r8, 3, %r142;
	mul.wide.u32 	%rd49, %r143, 2;
	add.s64 	%rd13, %rd1, %rd49;
	mul.wide.u32 	%rd50, %r142, 2;
	add.s64 	%rd14, %rd1, %rd50;
$L__BB3_21:
	setp.ge.s32 	%p17, %r142, %r64;
	@%p17 bra 	$L__BB3_39;
	add.s64 	%rd51, %rd14, %rd98;
	ld.global.nc.u16 	%rs200, [%rd51];
	bra.uni 	$L__BB3_40;
$L__BB3_23:
	setp.gt.u32 	%p22, %r3, 63;
	@%p22 bra 	$L__BB3_61;
	setp.eq.s32 	%p23, %r18, 24;
	mov.u32 	%r141, %r3;
	@%p23 bra 	$L__BB3_36;
	add.s32 	%r35, %r3, %r139;
	setp.lt.s32 	%p24, %r35, %r64;
	cvt.u64.u32 	%rd55, %r35;
	add.s64 	%rd56, %rd8, %rd55;
	add.s64 	%rd15, %rd2, %rd56;
	@%p24 bra 	$L__BB3_27;
	mov.b32 	%r102, 0;
	// begin inline asm
	cvt.rn.f16.s32 %rs199, %r102;
	// end inline asm
	bra.uni 	$L__BB3_28;
$L__BB3_27:
	div.s32 	%r104, %r4, %r65;
	div.s32 	%r105, %r35, %r66;
	mad.lo.s32 	%r106, %r104, %r68, %r105;
	cvt.s64.s32 	%rd57, %r106;
	add.s64 	%rd58, %rd7, %rd57;
	shl.b64 	%rd59, %rd58, 2;
	add.s64 	%rd60, %rd3, %rd59;
	ld.global.nc.f32 	%f10, [%rd60];
	ld.global.nc.u8 	%rs36, [%rd15];
	cvt.u16.u8 	%rs33, %rs36;
	// begin inline asm
	{cvt.rn.f16x2.e4m3x2 %r103, %rs33;}

	// end inline asm
	cvt.u16.u32 	%rs34, %r103;
	// begin inline asm
	{  cvt.f32.f16 %f8, %rs34;}

	// end inline asm
	mul.f32 	%f9, %f10, %f8;
	// begin inline asm
	{  cvt.rn.f16.f32 %rs199, %f9;}

	// end inline asm
$L__BB3_28:
	add.s32 	%r141, %r3, 8;
	setp.eq.s32 	%p25, %r18, 0;
	st.shared.u16 	[%r19], %rs199;
	@%p25 bra 	$L__BB3_36;
	add.s32 	%r37, %r35, 8;
	setp.lt.s32 	%p26, %r37, %r64;
	@%p26 bra 	$L__BB3_31;
	mov.b32 	%r107, 0;
	// begin inline asm
	cvt.rn.f16.s32 %rs37, %r107;
	// end inline asm
	st.shared.u16 	[%r19+16], %rs37;
	bra.uni 	$L__BB3_32;
$L__BB3_31:
	div.s32 	%r109, %r4, %r65;
	div.s32 	%r110, %r37, %r66;
	mad.lo.s32 	%r111, %r109, %r68, %r110;
	cvt.s64.s32 	%rd61, %r111;
	add.s64 	%rd62, %rd7, %rd61;
	shl.b64 	%rd63, %rd62, 2;
	add.s64 	%rd64, %rd3, %rd63;
	ld.global.nc.f32 	%f13, [%rd64];
	ld.global.nc.u8 	%rs41, [%rd15+8];
	cvt.u16.u8 	%rs38, %rs41;
	// begin inline asm
	{cvt.rn.f16x2.e4m3x2 %r108, %rs38;}

	// end inline asm
	cvt.u16.u32 	%rs39, %r108;
	// begin inline asm
	{  cvt.f32.f16 %f11, %rs39;}

	// end inline asm
	mul.f32 	%f12, %f13, %f11;
	// begin inline asm
	{  cvt.rn.f16.f32 %rs40, %f12;}

	// end inline asm
	st.shared.u16 	[%r19+16], %rs40;
$L__BB3_32:
	add.s32 	%r141, %r3, 16;
	setp.eq.s32 	%p27, %r18, 8;
	@%p27 bra 	$L__BB3_36;
	add.s32 	%r39, %r35, 16;
	setp.lt.s32 	%p28, %r39, %r64;
	@%p28 bra 	$L__BB3_35;
	mov.b32 	%r112, 0;
	// begin inline asm
	cvt.rn.f16.s32 %rs42, %r112;
	// end inline asm
	st.shared.u16 	[%r19+32], %rs42;
	mov.u32 	%r141, %r20;
	bra.uni 	$L__BB3_36;
$L__BB3_35:
	div.s32 	%r114, %r4, %r65;
	div.s32 	%r115, %r39, %r66;
	mad.lo.s32 	%r116, %r114, %r68, %r115;
	cvt.s64.s32 	%rd65, %r116;
	add.s64 	%rd66, %rd7, %rd65;
	shl.b64 	%rd67, %rd66, 2;
	add.s64 	%rd68, %rd3, %rd67;
	ld.global.nc.f32 	%f16, [%rd68];
	ld.global.nc.u8 	%rs46, [%rd15+16];
	cvt.u16.u8 	%rs43, %rs46;
	// begin inline asm
	{cvt.rn.f16x2.e4m3x2 %r113, %rs43;}

	// end inline asm
	cvt.u16.u32 	%rs44, %r113;
	// begin inline asm
	{  cvt.f32.f16 %f14, %rs44;}

	// end inline asm
	mul.f32 	%f15, %f16, %f14;
	// begin inline asm
	{  cvt.rn.f16.f32 %rs45, %f15;}

	// end inline asm
	st.shared.u16 	[%r19+32], %rs45;
	mov.u32 	%r141, %r20;
$L__BB3_36:
	setp.lt.u32 	%p29, %r12, 24;
	@%p29 bra 	$L__BB3_61;
$L__BB3_37:
	add.s32 	%r54, %r141, %r139;
	setp.ge.s32 	%p30, %r54, %r64;
	shl.b32 	%r117, %r141, 1;
	add.s32 	%r55, %r9, %r117;
	@%p30 bra 	$L__BB3_50;
	div.s32 	%r120, %r4, %r65;
	div.s32 	%r121, %r54, %r66;
	mad.lo.s32 	%r122, %r120, %r68, %r121;
	cvt.s64.s32 	%rd69, %r122;
	add.s64 	%rd70, %rd7, %rd69;
	shl.b64 	%rd71, %rd70, 2;
	add.s64 	%rd72, %rd3, %rd71;
	ld.global.nc.f32 	%f19, [%rd72];
	cvt.u64.u32 	%rd73, %r54;
	add.s64 	%rd74, %rd8, %rd73;
	add.s64 	%rd75, %rd2, %rd74;
	ld.global.nc.u8 	%rs51, [%rd75];
	cvt.u16.u8 	%rs48, %rs51;
	// begin inline asm
	{cvt.rn.f16x2.e4m3x2 %r119, %rs48;}

	// end inline asm
	cvt.u16.u32 	%rs49, %r119;
	// begin inline asm
	{  cvt.f32.f16 %f17, %rs49;}

	// end inline asm
	mul.f32 	%f18, %f19, %f17;
	// begin inline asm
	{  cvt.rn.f16.f32 %rs50, %f18;}

	// end inline asm
	st.shared.u16 	[%r55], %rs50;
	bra.uni 	$L__BB3_51;
$L__BB3_39:
	mov.b32 	%r95, 0;
	// begin inline asm
	cvt.rn.f16.s32 %rs200, %r95;
	// end inline asm
$L__BB3_40:
	st.shared.u16 	[%r146], %rs200;
	setp.lt.s32 	%p18, %r145, %r64;
	@%p18 bra 	$L__BB3_42;
	mov.b32 	%r96, 0;
	// begin inline asm
	cvt.rn.f16.s32 %rs201, %r96;
	// end inline asm
	bra.uni 	$L__BB3_43;
$L__BB3_42:
	add.s64 	%rd52, %rd11, %rd98;
	ld.global.nc.u16 	%rs201, [%rd52];
$L__BB3_43:
	add.s32 	%r97, %r146, %r15;
	st.shared.u16 	[%r97], %rs201;
	setp.lt.s32 	%p19, %r144, %r64;
	@%p19 bra 	$L__BB3_45;
	mov.b32 	%r98, 0;
	// begin inline asm
	cvt.rn.f16.s32 %rs202, %r98;
	// end inline asm
	bra.uni 	$L__BB3_46;
$L__BB3_45:
	add.s64 	%rd53, %rd12, %rd98;
	ld.global.nc.u16 	%rs202, [%rd53];
$L__BB3_46:
	add.s32 	%r99, %r146, %r21;
	st.shared.u16 	[%r99], %rs202;
	setp.lt.s32 	%p20, %r143, %r64;
	@%p20 bra 	$L__BB3_48;
	mov.b32 	%r100, 0;
	// begin inline asm
	cvt.rn.f16.s32 %rs203, %r100;
	// end inline asm
	bra.uni 	$L__BB3_49;
$L__BB3_48:
	add.s64 	%rd54, %rd13, %rd98;
	ld.global.nc.u16 	%rs203, [%rd54];
$L__BB3_49:
	add.s32 	%r101, %r146, %r23;
	st.shared.u16 	[%r101], %rs203;
	add.s32 	%r140, %r140, %r21;
	add.s32 	%r146, %r146, %r22;
	add.s32 	%r145, %r145, %r21;
	add.s64 	%rd98, %rd98, %rd9;
	add.s32 	%r144, %r144, %r21;
	add.s32 	%r143, %r143, %r21;
	add.s32 	%r142, %r142, %r21;
	setp.lt.u32 	%p21, %r140, 64;
	@%p21 bra 	$L__BB3_21;
	bra.uni 	$L__BB3_23;
$L__BB3_50:
	mov.b32 	%r118, 0;
	// begin inline asm
	cvt.rn.f16.s32 %rs47, %r118;
	// end inline asm
	st.shared.u16 	[%r55], %rs47;
$L__BB3_51:
	add.s32 	%r56, %r54, 8;
	setp.lt.s32 	%p31, %r56, %r64;
	cvt.u64.u32 	%rd76, %r139;
	cvt.u64.u32 	%rd77, %r141;
	add.s64 	%rd78, %rd77, %rd76;
	add.s64 	%rd79, %rd8, %rd78;
	add.s64 	%rd18, %rd2, %rd79;
	@%p31 bra 	$L__BB3_53;
	mov.b32 	%r123, 0;
	// begin inline asm
	cvt.rn.f16.s32 %rs52, %r123;
	// end inline asm
	st.shared.u16 	[%r55+16], %rs52;
	bra.uni 	$L__BB3_54;
$L__BB3_53:
	div.s32 	%r125, %r4, %r65;
	div.s32 	%r126, %r56, %r66;
	mad.lo.s32 	%r127, %r125, %r68, %r126;
	cvt.s64.s32 	%rd80, %r127;
	add.s64 	%rd81, %rd7, %rd80;
	shl.b64 	%rd82, %rd81, 2;
	add.s64 	%rd83, %rd3, %rd82;
	ld.global.nc.f32 	%f22, [%rd83];
	ld.global.nc.u8 	%rs56, [%rd18+8];
	cvt.u16.u8 	%rs53, %rs56;
	// begin inline asm
	{cvt.rn.f16x2.e4m3x2 %r124, %rs53;}

	// end inline asm
	cvt.u16.u32 	%rs54, %r124;
	// begin inline asm
	{  cvt.f32.f16 %f20, %rs54;}

	// end inline asm
	mul.f32 	%f21, %f22, %f20;
	// begin inline asm
	{  cvt.rn.f16.f32 %rs55, %f21;}

	// end inline asm
	st.shared.u16 	[%r55+16], %rs55;
$L__BB3_54:
	add.s32 	%r57, %r54, 16;
	setp.lt.s32 	%p32, %r57, %r64;
	@%p32 bra 	$L__BB3_56;
	mov.b32 	%r128, 0;
	// begin inline asm
	cvt.rn.f16.s32 %rs57, %r128;
	// end inline asm
	st.shared.u16 	[%r55+32], %rs57;
	bra.uni 	$L__BB3_57;
$L__BB3_56:
	div.s32 	%r130, %r4, %r65;
	div.s32 	%r131, %r57, %r66;
	mad.lo.s32 	%r132, %r130, %r68, %r131;
	cvt.s64.s32 	%rd84, %r132;
	add.s64 	%rd85, %rd7, %rd84;
	shl.b64 	%rd86, %rd85, 2;
	add.s64 	%rd87, %rd3, %rd86;
	ld.global.nc.f32 	%f25, [%rd87];
	ld.global.nc.u8 	%rs61, [%rd18+16];
	cvt.u16.u8 	%rs58, %rs61;
	// begin inline asm
	{cvt.rn.f16x2.e4m3x2 %r129, %rs58;}

	// end inline asm
	cvt.u16.u32 	%rs59, %r129;
	// begin inline asm
	{  cvt.f32.f16 %f23, %rs59;}

	// end inline asm
	mul.f32 	%f24, %f25, %f23;
	// begin inline asm
	{  cvt.rn.f16.f32 %rs60, %f24;}

	// end inline asm
	st.shared.u16 	[%r55+32], %rs60;
$L__BB3_57:
	add.s32 	%r58, %r54, 24;
	setp.lt.s32 	%p33, %r58, %r64;
	@%p33 bra 	$L__BB3_59;
	mov.b32 	%r133, 0;
	// begin inline asm
	cvt.rn.f16.s32 %rs62, %r133;
	// end inline asm
	st.shared.u16 	[%r55+48], %rs62;
	bra.uni 	$L__BB3_60;
$L__BB3_59:
	div.s32 	%r135, %r4, %r65;
	div.s32 	%r136, %r58, %r66;
	mad.lo.s32 	%r137, %r135, %r68, %r136;
	cvt.s64.s32 	%rd88, %r137;
	add.s64 	%rd89, %rd7, %rd88;
	shl.b64 	%rd90, %rd89, 2;
	add.s64 	%rd91, %rd3, %rd90;
	ld.global.nc.f32 	%f28, [%rd91];
	ld.global.nc.u8 	%rs66, [%rd18+24];
	cvt.u16.u8 	%rs63, %rs66;
	// begin inline asm
	{cvt.rn.f16x2.e4m3x2 %r134, %rs63;}

	// end inline asm
	cvt.u16.u32 	%rs64, %r134;
	// begin inline asm
	{  cvt.f32.f16 %f26, %rs64;}

	// end inline asm
	mul.f32 	%f27, %f28, %f26;
	// begin inline asm
	{  cvt.rn.f16.f32 %rs65, %f27;}

	// end inline asm
	st.shared.u16 	[%r55+48], %rs65;
$L__BB3_60:
	add.s32 	%r59, %r141, 32;
	setp.lt.u32 	%p34, %r141, 32;
	mov.u32 	%r141, %r59;
	@%p34 bra 	$L__BB3_37;
$L__BB3_61:
	bar.sync 	0;
	ld.shared.u16 	%rs67, [_ZZ29blockwise_fp8_moe_gemm_kernelI6__half7__half2EvPKT_PK13__nv_fp8_e4m3PKfPKiSB_S9_PS2_iiiiiiiiiE7s_input];
	// begin inline asm
	{  cvt.f32.f16 %f29, %rs67;}

	// end inline asm
	ld.shared.u16 	%rs68, [%r9];
	// begin inline asm
	{  cvt.f32.f16 %f30, %rs68;}

	// end inline asm
	fma.rn.f32 	%f157, %f29, %f30, %f223;
	ld.shared.u16 	%rs69, [_ZZ29blockwise_fp8_moe_gemm_kernelI6__half7__half2EvPKT_PK13__nv_fp8_e4m3PKfPKiSB_S9_PS2_iiiiiiiiiE7s_input+2];
	// begin inline asm
	{  cvt.f32.f16 %f31, %rs69;}

	// end inline asm
	ld.shared.u16 	%rs70, [%r9+2];
	// begin inline asm
	{  cvt.f32.f16 %f32, %rs70;}

	// end inline asm
	fma.rn.f32 	%f158, %f31, %f32, %f157;
	ld.shared.u16 	%rs71, [_ZZ29blockwise_fp8_moe_gemm_kernelI6__half7__half2EvPKT_PK13__nv_fp8_e4m3PKfPKiSB_S9_PS2_iiiiiiiiiE7s_input+4];
	// begin inline asm
	{  cvt.f32.f16 %f33, %rs71;}

	// end inline asm
	ld.shared.u16 	%rs72, [%r9+4];
	// begin inline asm
	{  cvt.f32.f16 %f34, %rs72;}

	// end inline asm
	fma.rn.f32 	%f159, %f33, %f34, %f158;
	ld.shared.u16 	%rs73, [_ZZ29blockwise_fp8_moe_gemm_kernelI6__half7__half2EvPKT_PK13__nv_fp8_e4m3PKfPKiSB_S9_PS2_iiiiiiiiiE7s_input+6];
	// begin inline asm
	{  cvt.f32.f16 %f35, %rs73;}

	// end inline asm
	ld.shared.u16 	%rs74, [%r9+6];
	// begin inline asm
	{  cvt.f32.f16 %f36, %rs74;}

	// end inline asm
	fma.rn.f32 	%f160, %f35, %f36, %f159;
	ld.shared.u16 	%rs75, [_ZZ29blockwise_fp8_moe_gemm_kernelI6__half7__half2EvPKT_PK13__nv_fp8_e4m3PKfPKiSB_S9_PS2_iiiiiiiiiE7s_input+8];
	// begin inline asm
	{  cvt.f32.f16 %f37, %rs75;}

	// end inline asm
	ld.shared.u16 	%rs76, [%r9+8];
	// begin inline asm
	{  cvt.f32.f16 %f38, %rs76;}

	// end inline asm
	fma.rn.f32 	%f161, %f37, %f38, %f160;
	ld.shared.u16 	%rs77, [_ZZ29blockwise_fp8_moe_gemm_kernelI6__half7__half2EvPKT_PK13__nv_fp8_e4m3PKfPKiSB_S9_PS2_iiiiiiiiiE7s_input+10];
	// begin inline asm
	{  cvt.f32.f16 %f39, %rs77;}

	// end inline asm
	ld.shared.u16 	%rs78, [%r9+10];
	// begin inline asm
	{  cvt.f32.f16 %f40, %rs78;}

	// end inline asm
	fma.rn.f32 	%f162, %f39, %f40, %f161;
	ld.shared.u16 	%rs79, [_ZZ29blockwise_fp8_moe_gemm_kernelI6__half7__half2EvPKT_PK13__nv_fp8_e4m3PKfPKiSB_S9_PS2_iiiiiiiiiE7s_input+12];
	// begin inline asm
	{  cvt.f32.f16 %f41, %rs79;}

	// end inline asm
	ld.shared.u16 	%rs80, [%r9+12];
	// begin inline asm
	{  cvt.f32.f16 %f42, %rs80;}

	// end inline asm
	fma.rn.f32 	%f163, %f41, %f42, %f162;
	ld.shared.u16 	%rs81, [_ZZ29blockwise_fp8_moe_gemm_kernelI6__half7__half2EvPKT_PK13__nv_fp8_e4m3PKfPKiSB_S9_PS2_iiiiiiiiiE7s_input+14];
	// begin inline asm
	{  cvt.f32.f16 %f43, %rs81;}

	// end inline asm
	ld.shared.u16 	%rs82, [%r9+14];
	// begin inline asm
	{  cvt.f32.f16 %f44, %rs82;}

	// end inline asm
	fma.rn.f32 	%f164, %f43, %f44, %f163;
	ld.shared.u16 	%rs83, [_ZZ29blockwise_fp8_moe_gemm_kernelI6__half7__half2EvPKT_PK13__nv_fp8_e4m3PKfPKiSB_S9_PS2_iiiiiiiiiE7s_input+16];
	// begin inline asm
	{  cvt.f32.f16 %f45, %rs83;}

	// end inline asm
	ld.shared.u16 	%rs84, [%r9+16];
	// begin inline asm
	{  cvt.f32.f16 %f46, %rs84;}

	// end inline asm
	fma.rn.f32 	%f165, %f45, %f46, %f164;
	ld.shared.u16 	%rs85, [_ZZ29blockwise_fp8_moe_gemm_kernelI6__half7__half2EvPKT_PK13__nv_fp8_e4m3PKfPKiSB_S9_PS2_iiiiiiiiiE7s_input+18];
	// begin inline asm
	{  cvt.f32.f16 %f47, %rs85;}

	// end inline asm
	ld.shared.u16 	%rs86, [%r9+18];
	// begin inline asm
	{  cvt.f32.f16 %f48, %rs86;}

	// end inline asm
	fma.rn.f32 	%f166, %f47, %f48, %f165;
	ld.shared.u16 	%rs87, [_ZZ29blockwise_fp8_moe_gemm_kernelI6__half7__half2EvPKT_PK13__nv_fp8_e4m3PKfPKiSB_S9_PS2_iiiiiiiiiE7s_input+20];
	// begin inline asm
	{  cvt.f32.f16 %f49, %rs87;}

	// end inline asm
	ld.shared.u16 	%rs88, [%r9+20];
	// begin inline asm
	{  cvt.f32.f16 %f50, %rs88;}

	// end inline asm
	fma.rn.f32 	%f167, %f49, %f50, %f166;
	ld.shared.u16 	%rs89, [_ZZ29blockwise_fp8_moe_gemm_kernelI6__half7__half2EvPKT_PK13__nv_fp8_e4m3PKfPKiSB_S9_PS2_iiiiiiiiiE7s_input+22];
	// begin inline asm
	{  cvt.f32.f16 %f51, %rs89;}

	// end inline asm
	ld.shared.u16 	%rs90, [%r9+22];
	// begin inline asm
	{  cvt.f32.f16 %f52, %rs90;}

	// end inline asm
	fma.rn.f32 	%f168, %f51, %f52, %f167;
	ld.shared.u16 	%rs91, [_ZZ29blockwise_fp8_moe_gemm_kernelI6__half7__half2EvPKT_PK13__nv_fp8_e4m3PKfPKiSB_S9_PS2_iiiiiiiiiE7s_input+24];
	// begin inline asm
	{  cvt.f32.f16 %f53, %rs91;}

	// end inline asm
	ld.shared.u16 	%rs92, [%r9+24];
	// begin inline asm
	{  cvt.f32.f16 %f54, %rs92;}

	// end inline asm
	fma.rn.f32 	%f169, %f53, %f54, %f168;
	ld.shared.u16 	%rs93, [_ZZ29blockwise_fp8_moe_gemm_kernelI6__half7__half2EvPKT_PK13__nv_fp8_e4m3PKfPKiSB_S9_PS2_iiiiiiiiiE7s_input+26];
	// begin inline asm
	{  cvt.f32.f16 %f55, %rs93;}

	// end inline asm
	ld.shared.u16 	%rs94, [%r9+26];
	// begin inline asm
	{  cvt.f32.f16 %f56, %rs94;}

	// end inline asm
	fma.rn.f32 	%f170, %f55, %f56, %f169;
	ld.shared.u16 	%rs95, [_ZZ29blockwise_fp8_moe_gemm_kernelI6__half7__half2EvPKT_PK13__nv_fp8_e4m3PKfPKiSB_S9_PS2_iiiiiiiiiE7s_input+28];
	// begin inline asm
	{  cvt.f32.f16 %f57, %rs95;}

	// end inline asm
	ld.shared.u16 	%rs96, [%r9+28];
	// begin inline asm
	{  cvt.f32.f16 %f58, %rs96;}

	// end inline asm
	fma.rn.f32 	%f171, %f57, %f58, %f170;
	ld.shared.u16 	%rs97, [_ZZ29blockwise_fp8_moe_gemm_kernelI6__half7__half2EvPKT_PK13__nv_fp8_e4m3PKfPKiSB_S9_PS2_iiiiiiiiiE7s_input+30];
	// begin inline asm
	{  cvt.f32.f16 %f59, %rs97;}

	// end inline asm
	ld.shared.u16 	%rs98, [%r9+30];
	// begin inline asm
	{  cvt.f32.f16 %f60, %rs98;}

	// end inline asm
	fma.rn.f32 	%f172, %f59, %f60, %f171;
	ld.shared.u16 	%rs99, [_ZZ29blockwise_fp8_moe_gemm_kernelI6__half7__half2EvPKT_PK13__nv_fp8_e4m3PKfPKiSB_S9_PS2_iiiiiiiiiE7s_input+32];
	// begin inline asm
	{  cvt.f32.f16 %f61, %rs99;}

	// end inline asm
	ld.shared.u16 	%rs100, [%r9+32];
	// begin inline asm
	{  cvt.f32.f16 %f62, %rs100;}

	// end inline asm
	fma.rn.f32 	%f173, %f61, %f62, %f172;
	ld.shared.u16 	%rs101, [_ZZ29blockwise_fp8_moe_gemm_kernelI6__half7__half2EvPKT_PK13__nv_fp8_e4m3PKfPKiSB_S9_PS2_iiiiiiiiiE7s_input+34];
	// begin inline asm
	{  cvt.f32.f16 %f63, %rs101;}

	// end inline asm
	ld.shared.u16 	%rs102, [%r9+34];
	// begin inline asm
	{  cvt.f32.f16 %f64, %rs102;}

	// end inline asm
	fma.rn.f32 	%f174, %f63, %f64, %f173;
	ld.shared.u16 	%rs103, [_ZZ29blockwise_fp8_moe_gemm_kernelI6__half7__half2EvPKT_PK13__nv_fp8_e4m3PKfPKiSB_S9_PS2_iiiiiiiiiE7s_input+36];
	// begin inline asm
	{  cvt.f32.f16 %f65, %rs103;}

	// end inline asm
	ld.shared.u16 	%rs104, [%r9+36];
	// begin inline asm
	{  cvt.f32.f16 %f66, %rs104;}

	// end inline asm
	fma.rn.f32 	%f175, %f65, %f66, %f174;
	ld.shared.u16 	%rs105, [_ZZ29blockwise_fp8_moe_gemm_kernelI6__half7__half2EvPKT_PK13__nv_fp8_e4m3PKfPKiSB_S9_PS2_iiiiiiiiiE7s_input+38];
	// begin inline asm
	{  cvt.f32.f16 %f67, %rs105;}

	// end inline asm
	ld.shared.u16 	%rs106, [%r9+38];
	// begin inline asm
	{  cvt.f32.f16 %f68, %rs106;}

	// end inline asm
	fma.rn.f32 	%f176, %f67, %f68, %f175;
	ld.shared.u16 	%rs107, [_ZZ29blockwise_fp8_moe_gemm_kernelI6__half7__half2EvPKT_PK13__nv_fp8_e4m3PKfPKiSB_S9_PS2_iiiiiiiiiE7s_input+40];
	// begin inline asm
	{  cvt.f32.f16 %f69, %rs107;}

	// end inline asm
	ld.shared.u16 	%rs108, [%r9+40];
	// begin inline asm
	{  cvt.f32.f16 %f70, %rs108;}

	// end inline asm
	fma.rn.f32 	%f177, %f69, %f70, %f176;
	ld.shared.u16 	%rs109, [_ZZ29blockwise_fp8_moe_gemm_kernelI6__half7__half2EvPKT_PK13__nv_fp8_e4m3PKfPKiSB_S9_PS2_iiiiiiiiiE7s_input+42];
	// begin inline asm
	{  cvt.f32.f16 %f71, %rs109;}

	// end inline asm
	ld.shared.u16 	%rs110, [%r9+42];
	// begin inline asm
	{  cvt.f32.f16 %f72, %rs110;}

	// end inline asm
	fma.rn.f32 	%f178, %f71, %f72, %f177;
	ld.shared.u16 	%rs111, [_ZZ29blockwise_fp8_moe_gemm_kernelI6__half7__half2EvPKT_PK13__nv_fp8_e4m3PKfPKiSB_S9_PS2_iiiiiiiiiE7s_input+44];
	// begin inline asm
	{  cvt.f32.f16 %f73, %rs111;}

	// end inline asm
	ld.shared.u16 	%rs112, [%r9+44];
	// begin inline asm
	{  cvt.f32.f16 %f74, %rs112;}

	// end inline asm
	fma.rn.f32 	%f179, %f73, %f74, %f178;
	ld.shared.u16 	%rs113, [_ZZ29blockwise_fp8_moe_gemm_kernelI6__half7__half2EvPKT_PK13__nv_fp8_e4m3PKfPKiSB_S9_PS2_iiiiiiiiiE7s_input+46];
	// begin inline asm
	{  cvt.f32.f16 %f75, %rs113;}

	// end inline asm
	ld.shared.u16 	%rs114, [%r9+46];
	// begin inline asm
	{  cvt.f32.f16 %f76, %rs114;}

	// end inline asm
	fma.rn.f32 	%f180, %f75, %f76, %f179;
	ld.shared.u16 	%rs115, [_ZZ29blockwise_fp8_moe_gemm_kernelI6__half7__half2EvPKT_PK13__nv_fp8_e4m3PKfPKiSB_S9_PS2_iiiiiiiiiE7s_input+48];
	// begin inline asm
	{  cvt.f32.f16 %f77, %rs115;}

	// end inline asm
	ld.shared.u16 	%rs116, [%r9+48];
	// begin inline asm
	{  cvt.f32.f16 %f78, %rs116;}

	// end inline asm
	fma.rn.f32 	%f181, %f77, %f78, %f180;
	ld.shared.u16 	%rs117, [_ZZ29blockwise_fp8_moe_gemm_kernelI6__half7__half2EvPKT_PK13__nv_fp8_e4m3PKfPKiSB_S9_PS2_iiiiiiiiiE7s_input+50];
	// begin inline asm
	{  cvt.f32.f16 %f79, %rs117;}

	// end inline asm
	ld.shared.u16 	%rs118, [%r9+50];
	// begin inline asm
	{  cvt.f32.f16 %f80, %rs118;}

	// end inline asm
	fma.rn.f32 	%f182, %f79, %f80, %f181;
	ld.shared.u16 	%rs119, [_ZZ29blockwise_fp8_moe_gemm_kernelI6__half7__half2EvPKT_PK13__nv_fp8_e4m3PKfPKiSB_S9_PS2_iiiiiiiiiE7s_input+52];
	// begin inline asm
	{  cvt.f32.f16 %f81, %rs119;}

	// end inline asm
	ld.shared.u16 	%rs120, [%r9+52];
	// begin inline asm
	{  cvt.f32.f16 %f82, %rs120;}

	// end inline asm
	fma.rn.f32 	%f183, %f81, %f82, %f182;
	ld.shared.u16 	%rs121, [_ZZ29blockwise_fp8_moe_gemm_kernelI6__half7__half2EvPKT_PK13__nv_fp8_e4m3PKfPKiSB_S9_PS2_iiiiiiiiiE7s_input+54];
	// begin inline asm
	{  cvt.f32.f16 %f83, %rs121;}

	// end inline asm
	ld.shared.u16 	%rs122, [%r9+54];
	// begin inline asm
	{  cvt.f32.f16 %f84, %rs122;}

	// end inline asm
	fma.rn.f32 	%f184, %f83, %f84, %f183;
	ld.shared.u16 	%rs123, [_ZZ29blockwise_fp8_moe_gemm_kernelI6__half7__half2EvPKT_PK13__nv_fp8_e4m3PKfPKiSB_S9_PS2_iiiiiiiiiE7s_input+56];
	// begin inline asm
	{  cvt.f32.f16 %f85, %rs123;}

	// end inline asm
	ld.shared.u16 	%rs124, [%r9+56];
	// begin inline asm
	{  cvt.f32.f16 %f86, %rs124;}

	// end inline asm
	fma.rn.f32 	%f185, %f85, %f86, %f184;
	ld.shared.u16 	%rs125, [_ZZ29blockwise_fp8_moe_gemm_kernelI6__half7__half2EvPKT_PK13__nv_fp8_e4m3PKfPKiSB_S9_PS2_iiiiiiiiiE7s_input+58];
	// begin inline asm
	{  cvt.f32.f16 %f87, %rs125;}

	// end inline asm
	ld.shared.u16 	%rs126, [%r9+58];
	// begin inline asm
	{  cvt.f32.f16 %f88, %rs126;}

	// end inline asm
	fma.rn.f32 	%f186, %f87, %f88, %f185;
	ld.shared.u16 	%rs127, [_ZZ29blockwise_fp8_moe_gemm_kernelI6__half7__half2EvPKT_PK13__nv_fp8_e4m3PKfPKiSB_S9_PS2_iiiiiiiiiE7s_input+60];
	// begin inline asm
	{  cvt.f32.f16 %f89, %rs127;}

	// end inline asm
	ld.shared.u16 	%rs128, [%r9+60];
	// begin inline asm
	{  cvt.f32.f16 %f90, %rs128;}

	// end inline asm
	fma.rn.f32 	%f187, %f89, %f90, %f186;
	ld.shared.u16 	%rs129, [_ZZ29blockwise_fp8_moe_gemm_kernelI6__half7__half2EvPKT_PK13__nv_fp8_e4m3PKfPKiSB_S9_PS2_iiiiiiiiiE7s_input+62];
	// begin inline asm
	{  cvt.f32.f16 %f91, %rs129;}

	// end inline asm
	ld.shared.u16 	%rs130, [%r9+62];
	// begin inline asm
	{  cvt.f32.f16 %f92, %rs130;}

	// end inline asm
	fma.rn.f32 	%f188, %f91, %f92, %f187;
	ld.shared.u16 	%rs131, [_ZZ29blockwise_fp8_moe_gemm_kernelI6__half7__half2EvPKT_PK13__nv_fp8_e4m3PKfPKiSB_S9_PS2_iiiiiiiiiE7s_input+64];
	// begin inline asm
	{  cvt.f32.f16 %f93, %rs131;}

	// end inline asm
	ld.shared.u16 	%rs132, [%r9+64];
	// begin inline asm
	{  cvt.f32.f16 %f94, %rs132;}

	// end inline asm
	fma.rn.f32 	%f189, %f93, %f94, %f188;
	ld.shared.u16 	%rs133, [_ZZ29blockwise_fp8_moe_gemm_kernelI6__half7__half2EvPKT_PK13__nv_fp8_e4m3PKfPKiSB_S9_PS2_iiiiiiiiiE7s_input+66];
	// begin inline asm
	{  cvt.f32.f16 %f95, %rs133;}

	// end inline asm
	ld.shared.u16 	%rs134, [%r9+66];
	// begin inline asm
	{  cvt.f32.f16 %f96, %rs134;}

	// end inline asm
	fma.rn.f32 	%f190, %f95, %f96, %f189;
	ld.shared.u16 	%rs135, [_ZZ29blockwise_fp8_moe_gemm_kernelI6__half7__half2EvPKT_PK13__nv_fp8_e4m3PKfPKiSB_S9_PS2_iiiiiiiiiE7s_input+68];
	// begin inline asm
	{  cvt.f32.f16 %f97, %rs135;}

	// end inline asm
	ld.shared.u16 	%rs136, [%r9+68];
	// begin inline asm
	{  cvt.f32.f16 %f98, %rs136;}

	// end inline asm
	fma.rn.f32 	%f191, %f97, %f98, %f190;
	ld.shared.u16 	%rs137, [_ZZ29blockwise_fp8_moe_gemm_kernelI6__half7__half2EvPKT_PK13__nv_fp8_e4m3PKfPKiSB_S9_PS2_iiiiiiiiiE7s_input+70];
	// begin inline asm
	{  cvt.f32.f16 %f99, %rs137;}

	// end inline asm
	ld.shared.u16 	%rs138, [%r9+70];
	// begin inline asm
	{  cvt.f32.f16 %f100, %rs138;}

	// end inline asm
	fma.rn.f32 	%f192, %f99, %f100, %f191;
	ld.shared.u16 	%rs139, [_ZZ29blockwise_fp8_moe_gemm_kernelI6__half7__half2EvPKT_PK13__nv_fp8_e4m3PKfPKiSB_S9_PS2_iiiiiiiiiE7s_input+72];
	// begin inline asm
	{  cvt.f32.f16 %f101, %rs139;}

	// end inline asm
	ld.shared.u16 	%rs140, [%r9+72];
	// begin inline asm
	{  cvt.f32.f16 %f102, %rs140;}

	// end inline asm
	fma.rn.f32 	%f193, %f101, %f102, %f192;
	ld.shared.u16 	%rs141, [_ZZ29blockwise_fp8_moe_gemm_kernelI6__half7__half2EvPKT_PK13__nv_fp8_e4m3PKfPKiSB_S9_PS2_iiiiiiiiiE7s_input+74];
	// begin inline asm
	{  cvt.f32.f16 %f103, %rs141;}

	// end inline asm
	ld.shared.u16 	%rs142, [%r9+74];
	// begin inline asm
	{  cvt.f32.f16 %f104, %rs142;}

	// end inline asm
	fma.rn.f32 	%f194, %f103, %f104, %f193;
	ld.shared.u16 	%rs143, [_ZZ29blockwise_fp8_moe_gemm_kernelI6__half7__half2EvPKT_PK13__nv_fp8_e4m3PKfPKiSB_S9_PS2_iiiiiiiiiE7s_input+76];
	// begin inline asm
	{  cvt.f32.f16 %f105, %rs143;}

	// end inline asm
	ld.shared.u16 	%rs144, [%r9+76];
	// begin inline asm
	{  cvt.f32.f16 %f106, %rs144;}

	// end inline asm
	fma.rn.f32 	%f195, %f105, %f106, %f194;
	ld.shared.u16 	%rs145, [_ZZ29blockwise_fp8_moe_gemm_kernelI6__half7__half2EvPKT_PK13__nv_fp8_e4m3PKfPKiSB_S9_PS2_iiiiiiiiiE7s_input+78];
	// begin inline asm
	{  cvt.f32.f16 %f107, %rs145;}

	// end inline asm
	ld.shared.u16 	%rs146, [%r9+78];
	// begin inline asm
	{  cvt.f32.f16 %f108, %rs146;}

	// end inline asm
	fma.rn.f32 	%f196, %f107, %f108, %f195;
	ld.shared.u16 	%rs147, [_ZZ29blockwise_fp8_moe_gemm_kernelI6__half7__half2EvPKT_PK13__nv_fp8_e4m3PKfPKiSB_S9_PS2_iiiiiiiiiE7s_input+80];
	// begin inline asm
	{  cvt.f32.f16 %f109, %rs147;}

	// end inline asm
	ld.shared.u16 	%rs148, [%r9+80];
	// begin inline asm
	{  cvt.f32.f16 %f110, %rs148;}

	// end inline asm
	fma.rn.f32 	%f197, %f109, %f110, %f196;
	ld.shared.u16 	%rs149, [_ZZ29blockwise_fp8_moe_gemm_kernelI6__half7__half2EvPKT_PK13__nv_fp8_e4m3PKfPKiSB_S9_PS2_iiiiiiiiiE7s_input+82];
	// begin inline asm
	{  cvt.f32.f16 %f111, %rs149;}

	// end inline asm
	ld.shared.u16 	%rs150, [%r9+82];
	// begin inline asm
	{  cvt.f32.f16 %f112, %rs150;}

	// end inline asm
	fma.rn.f32 	%f198, %f111, %f112, %f197;
	ld.shared.u16 	%rs151, [_ZZ29blockwise_fp8_moe_gemm_kernelI6__half7__half2EvPKT_PK13__nv_fp8_e4m3PKfPKiSB_S9_PS2_iiiiiiiiiE7s_input+84];
	// begin inline asm
	{  cvt.f32.f16 %f113, %rs151;}

	// end inline asm
	ld.shared.u16 	%rs152, [%r9+84];
	// begin inline asm
	{  cvt.f32.f16 %f114, %rs152;}

	// end inline asm
	fma.rn.f32 	%f199, %f113, %f114, %f198;
	ld.shared.u16 	%rs153, [_ZZ29blockwise_fp8_moe_gemm_kernelI6__half7__half2EvPKT_PK13__nv_fp8_e4m3PKfPKiSB_S9_PS2_iiiiiiiiiE7s_input+86];
	// begin inline asm
	{  cvt.f32.f16 %f115, %rs153;}

	// end inline asm
	ld.shared.u16 	%rs154, [%r9+86];
	// begin inline asm
	{  cvt.f32.f16 %f116, %rs154;}

	// end inline asm
	fma.rn.f32 	%f200, %f115, %f116, %f199;
	ld.shared.u16 	%rs155, [_ZZ29blockwise_fp8_moe_gemm_kernelI6__half7__half2EvPKT_PK13__nv_fp8_e4m3PKfPKiSB_S9_PS2_iiiiiiiiiE7s_input+88];
	// begin inline asm
	{  cvt.f32.f16 %f117, %rs155;}

	// end inline asm
	ld.shared.u16 	%rs156, [%r9+88];
	// begin inline asm
	{  cvt.f32.f16 %f118, %rs156;}

	// end inline asm
	fma.rn.f32 	%f201, %f117, %f118, %f200;
	ld.shared.u16 	%rs157, [_ZZ29blockwise_fp8_moe_gemm_kernelI6__half7__half2EvPKT_PK13__nv_fp8_e4m3PKfPKiSB_S9_PS2_iiiiiiiiiE7s_input+90];
	// begin inline asm
	{  cvt.f32.f16 %f119, %rs157;}

	// end inline asm
	ld.shared.u16 	%rs158, [%r9+90];
	// begin inline asm
	{  cvt.f32.f16 %f120, %rs158;}

	// end inline asm
	fma.rn.f32 	%f202, %f119, %f120, %f201;
	ld.shared.u16 	%rs159, [_ZZ29blockwise_fp8_moe_gemm_kernelI6__half7__half2EvPKT_PK13__nv_fp8_e4m3PKfPKiSB_S9_PS2_iiiiiiiiiE7s_input+92];
	// begin inline asm
	{  cvt.f32.f16 %f121, %rs159;}

	// end inline asm
	ld.shared.u16 	%rs160, [%r9+92];
	// begin inline asm
	{  cvt.f32.f16 %f122, %rs160;}

	// end inline asm
	fma.rn.f32 	%f203, %f121, %f122, %f202;
	ld.shared.u16 	%rs161, [_ZZ29blockwise_fp8_moe_gemm_kernelI6__half7__half2EvPKT_PK13__nv_fp8_e4m3PKfPKiSB_S9_PS2_iiiiiiiiiE7s_input+94];
	// begin inline asm
	{  cvt.f32.f16 %f123, %rs161;}

	// end inline asm
	ld.shared.u16 	%rs162, [%r9+94];
	// begin inline asm
	{  cvt.f32.f16 %f124, %rs162;}

	// end inline asm
	fma.rn.f32 	%f204, %f123, %f124, %f203;
	ld.shared.u16 	%rs163, [_ZZ29blockwise_fp8_moe_gemm_kernelI6__half7__half2EvPKT_PK13__nv_fp8_e4m3PKfPKiSB_S9_PS2_iiiiiiiiiE7s_input+96];
	// begin inline asm
	{  cvt.f32.f16 %f125, %rs163;}

	// end inline asm
	ld.shared.u16 	%rs164, [%r9+96];
	// begin inline asm
	{  cvt.f32.f16 %f126, %rs164;}

	// end inline asm
	fma.rn.f32 	%f205, %f125, %f126, %f204;
	ld.shared.u16 	%rs165, [_ZZ29blockwise_fp8_moe_gemm_kernelI6__half7__half2EvPKT_PK13__nv_fp8_e4m3PKfPKiSB_S9_PS2_iiiiiiiiiE7s_input+98];
	// begin inline asm
	{  cvt.f32.f16 %f127, %rs165;}

	// end inline asm
	ld.shared.u16 	%rs166, [%r9+98];
	// begin inline asm
	{  cvt.f32.f16 %f128, %rs166;}

	// end inline asm
	fma.rn.f32 	%f206, %f127, %f128, %f205;
	ld.shared.u16 	%rs167, [_ZZ29blockwise_fp8_moe_gemm_kernelI6__half7__half2EvPKT_PK13__nv_fp8_e4m3PKfPKiSB_S9_PS2_iiiiiiiiiE7s_input+100];
	// begin inline asm
	{  cvt.f32.f16 %f129, %rs167;}

	// end inline asm
	ld.shared.u16 	%rs168, [%r9+100];
	// begin inline asm
	{  cvt.f32.f16 %f130, %rs168;}

	// end inline asm
	fma.rn.f32 	%f207, %f129, %f130, %f206;
	ld.shared.u16 	%rs169, [_ZZ29blockwise_fp8_moe_gemm_kernelI6__half7__half2EvPKT_PK13__nv_fp8_e4m3PKfPKiSB_S9_PS2_iiiiiiiiiE7s_input+102];
	// begin inline asm
	{  cvt.f32.f16 %f131, %rs169;}

	// end inline asm
	ld.shared.u16 	%rs170, [%r9+102];
	// begin inline asm
	{  cvt.f32.f16 %f132, %rs170;}

	// end inline asm
	fma.rn.f32 	%f208, %f131, %f132, %f207;
	ld.shared.u16 	%rs171, [_ZZ29blockwise_fp8_moe_gemm_kernelI6__half7__half2EvPKT_PK13__nv_fp8_e4m3PKfPKiSB_S9_PS2_iiiiiiiiiE7s_input+104];
	// begin inline asm
	{  cvt.f32.f16 %f133, %rs171;}

	// end inline asm
	ld.shared.u16 	%rs172, [%r9+104];
	// begin inline asm
	{  cvt.f32.f16 %f134, %rs172;}

	// end inline asm
	fma.rn.f32 	%f209, %f133, %f134, %f208;
	ld.shared.u16 	%rs173, [_ZZ29blockwise_fp8_moe_gemm_kernelI6__half7__half2EvPKT_PK13__nv_fp8_e4m3PKfPKiSB_S9_PS2_iiiiiiiiiE7s_input+106];
	// begin inline asm
	{  cvt.f32.f16 %f135, %rs173;}

	// end inline asm
	ld.shared.u16 	%rs174, [%r9+106];
	// begin inline asm
	{  cvt.f32.f16 %f136, %rs174;}

	// end inline asm
	fma.rn.f32 	%f210, %f135, %f136, %f209;
	ld.shared.u16 	%rs175, [_ZZ29blockwise_fp8_moe_gemm_kernelI6__half7__half2EvPKT_PK13__nv_fp8_e4m3PKfPKiSB_S9_PS2_iiiiiiiiiE7s_input+108];
	// begin inline asm
	{  cvt.f32.f16 %f137, %rs175;}

	// end inline asm
	ld.shared.u16 	%rs176, [%r9+108];
	// begin inline asm
	{  cvt.f32.f16 %f138, %rs176;}

	// end inline asm
	fma.rn.f32 	%f211, %f137, %f138, %f210;
	ld.shared.u16 	%rs177, [_ZZ29blockwise_fp8_moe_gemm_kernelI6__half7__half2EvPKT_PK13__nv_fp8_e4m3PKfPKiSB_S9_PS2_iiiiiiiiiE7s_input+110];
	// begin inline asm
	{  cvt.f32.f16 %f139, %rs177;}

	// end inline asm
	ld.shared.u16 	%rs178, [%r9+110];
	// begin inline asm
	{  cvt.f32.f16 %f140, %rs178;}

	// end inline asm
	fma.rn.f32 	%f212, %f139, %f140, %f211;
	ld.shared.u16 	%rs179, [_ZZ29blockwise_fp8_moe_gemm_kernelI6__half7__half2EvPKT_PK13__nv_fp8_e4m3PKfPKiSB_S9_PS2_iiiiiiiiiE7s_input+112];
	// begin inline asm
	{  cvt.f32.f16 %f141, %rs179;}

	// end inline asm
	ld.shared.u16 	%rs180, [%r9+112];
	// begin inline asm
	{  cvt.f32.f16 %f142, %rs180;}

	// end inline asm
	fma.rn.f32 	%f213, %f141, %f142, %f212;
	ld.shared.u16 	%rs181, [_ZZ29blockwise_fp8_moe_gemm_kernelI6__half7__half2EvPKT_PK13__nv_fp8_e4m3PKfPKiSB_S9_PS2_iiiiiiiiiE7s_input+114];
	// begin inline asm
	{  cvt.f32.f16 %f143, %rs181;}

	// end inline asm
	ld.shared.u16 	%rs182, [%r9+114];
	// begin inline asm
	{  cvt.f32.f16 %f144, %rs182;}

	// end inline asm
	fma.rn.f32 	%f214, %f143, %f144, %f213;
	ld.shared.u16 	%rs183, [_ZZ29blockwise_fp8_moe_gemm_kernelI6__half7__half2EvPKT_PK13__nv_fp8_e4m3PKfPKiSB_S9_PS2_iiiiiiiiiE7s_input+116];
	// begin inline asm
	{  cvt.f32.f16 %f145, %rs183;}

	// end inline asm
	ld.shared.u16 	%rs184, [%r9+116];
	// begin inline asm
	{  cvt.f32.f16 %f146, %rs184;}

	// end inline asm
	fma.rn.f32 	%f215, %f145, %f146, %f214;
	ld.shared.u16 	%rs185, [_ZZ29blockwise_fp8_moe_gemm_kernelI6__half7__half2EvPKT_PK13__nv_fp8_e4m3PKfPKiSB_S9_PS2_iiiiiiiiiE7s_input+118];
	// begin inline asm
	{  cvt.f32.f16 %f147, %rs185;}

	// end inline asm
	ld.shared.u16 	%rs186, [%r9+118];
	// begin inline asm
	{  cvt.f32.f16 %f148, %rs186;}

	// end inline asm
	fma.rn.f32 	%f216, %f147, %f148, %f215;
	ld.shared.u16 	%rs187, [_ZZ29blockwise_fp8_moe_gemm_kernelI6__half7__half2EvPKT_PK13__nv_fp8_e4m3PKfPKiSB_S9_PS2_iiiiiiiiiE7s_input+120];
	// begin inline asm
	{  cvt.f32.f16 %f149, %rs187;}

	// end inline asm
	ld.shared.u16 	%rs188, [%r9+120];
	// begin inline asm
	{  cvt.f32.f16 %f150, %rs188;}

	// end inline asm
	fma.rn.f32 	%f217, %f149, %f150, %f216;
	ld.shared.u16 	%rs189, [_ZZ29blockwise_fp8_moe_gemm_kernelI6__half7__half2EvPKT_PK13__nv_fp8_e4m3PKfPKiSB_S9_PS2_iiiiiiiiiE7s_input+122];
	// begin inline asm
	{  cvt.f32.f16 %f151, %rs189;}

	// end inline asm
	ld.shared.u16 	%rs190, [%r9+122];
	// begin inline asm
	{  cvt.f32.f16 %f152, %rs190;}

	// end inline asm
	fma.rn.f32 	%f218, %f151, %f152, %f217;
	ld.shared.u16 	%rs191, [_ZZ29blockwise_fp8_moe_gemm_kernelI6__half7__half2EvPKT_PK13__nv_fp8_e4m3PKfPKiSB_S9_PS2_iiiiiiiiiE7s_input+124];
	// begin inline asm
	{  cvt.f32.f16 %f153, %rs191;}

	// end inline asm
	ld.shared.u16 	%rs192, [%r9+124];
	// begin inline asm
	{  cvt.f32.f16 %f154, %rs192;}

	// end inline asm
	fma.rn.f32 	%f219, %f153, %f154, %f218;
	ld.shared.u16 	%rs193, [_ZZ29blockwise_fp8_moe_gemm_kernelI6__half7__half2EvPKT_PK13__nv_fp8_e4m3PKfPKiSB_S9_PS2_iiiiiiiiiE7s_input+126];
	// begin inline asm
	{  cvt.f32.f16 %f155, %rs193;}

	// end inline asm
	ld.shared.u16 	%rs194, [%r9+126];
	// begin inline asm
	{  cvt.f32.f16 %f156, %rs194;}

	// end inline asm
	fma.rn.f32 	%f223, %f155, %f156, %f219;
	bar.sync 	0;
	add.s32 	%r139, %r139, 64;
	setp.lt.s32 	%p35, %r139, %r64;
	@%p35 bra 	$L__BB3_5;
$L__BB3_62:
	setp.eq.s64 	%p36, %rd21, 0;
	@%p36 bra 	$L__BB3_64;
	cvta.to.global.u64 	%rd92, %rd21;
	mul.wide.s32 	%rd93, %r5, 4;
	add.s64 	%rd94, %rd92, %rd93;
	ld.global.nc.f32 	%f220, [%rd94];
	mul.f32 	%f223, %f223, %f220;
$L__BB3_64:
	// begin inline asm
	{  cvt.rn.f16.f32 %rs195, %f223;}

	// end inline asm
	mad.lo.s32 	%r138, %r5, %r63, %r4;
	cvta.to.global.u64 	%rd95, %rd22;
	mul.wide.s32 	%rd96, %r138, 2;
	add.s64 	%rd97, %rd95, %rd96;
	st.global.u16 	[%rd97], %rs195;
$L__BB3_65:
	ret;

}
	// .globl	_Z29blockwise_fp8_moe_gemm_kernelI13__nv_bfloat1614__nv_bfloat162EvPKT_PK13__nv_fp8_e4m3PKfPKiSB_S9_PS2_iiiiiiiii
.visible .entry _Z29blockwise_fp8_moe_gemm_kernelI13__nv_bfloat1614__nv_bfloat162EvPKT_PK13__nv_fp8_e4m3PKfPKiSB_S9_PS2_iiiiiiiii(
	.param .u64 .ptr .align 1 _Z29blockwise_fp8_moe_gemm_kernelI13__nv_bfloat1614__nv_bfloat162EvPKT_PK13__nv_fp8_e4m3PKfPKiSB_S9_PS2_iiiiiiiii_param_0,
	.param .u64 .ptr .align 1 _Z29blockwise_fp8_moe_gemm_kernelI13__nv_bfloat1614__nv_bfloat162EvPKT_PK13__nv_fp8_e4m3PKfPKiSB_S9_PS2_iiiiiiiii_param_1,
	.param .u64 .ptr .align 1 _Z29blockwise_fp8_moe_gemm_kernelI13__nv_bfloat1614__nv_bfloat162EvPKT_PK13__nv_fp8_e4m3PKfPKiSB_S9_PS2_iiiiiiiii_param_2,
	.param .u64 .ptr .align 1 _Z29blockwise_fp8_moe_gemm_kernelI13__nv_bfloat1614__nv_bfloat162EvPKT_PK13__nv_fp8_e4m3PKfPKiSB_S9_PS2_iiiiiiiii_param_3,
	.param .u64 .ptr .align 1 _Z29blockwise_fp8_moe_gemm_kernelI13__nv_bfloat1614__nv_bfloat162EvPKT_PK13__nv_fp8_e4m3PKfPKiSB_S9_PS2_iiiiiiiii_param_4,
	.param .u64 .ptr .align 1 _Z29blockwise_fp8_moe_gemm_kernelI13__nv_bfloat1614__nv_bfloat162EvPKT_PK13__nv_fp8_e4m3PKfPKiSB_S9_PS2_iiiiiiiii_param_5,
	.param .u64 .ptr .align 1 _Z29blockwise_fp8_moe_gemm_kernelI13__nv_bfloat1614__nv_bfloat162EvPKT_PK13__nv_fp8_e4m3PKfPKiSB_S9_PS2_iiiiiiiii_param_6,
	.param .u32 _Z29blockwise_fp8_moe_gemm_kernelI13__nv_bfloat1614__nv_bfloat162EvPKT_PK13__nv_fp8_e4m3PKfPKiSB_S9_PS2_iiiiiiiii_param_7,
	.param .u32 _Z29blockwise_fp8_moe_gemm_kernelI13__nv_bfloat1614__nv_bfloat162EvPKT_PK13__nv_fp8_e4m3PKfPKiSB_S9_PS2_iiiiiiiii_param_8,
	.param .u32 _Z29blockwise_fp8_moe_gemm_kernelI13__nv_bfloat1614__nv_bfloat162EvPKT_PK13__nv_fp8_e4m3PKfPKiSB_S9_PS2_iiiiiiiii_param_9,
	.param .u32 _Z29blockwise_fp8_moe_gemm_kernelI13__nv_bfloat1614__nv_bfloat162EvPKT_PK13__nv_fp8_e4m3PKfPKiSB_S9_PS2_iiiiiiiii_param_10,
	.param .u32 _Z29blockwise_fp8_moe_gemm_kernelI13__nv_bfloat1614__nv_bfloat162EvPKT_PK13__nv_fp8_e4m3PKfPKiSB_S9_PS2_iiiiiiiii_param_11,
	.param .u32 _Z29blockwise_fp8_moe_gemm_kernelI13__nv_bfloat1614__nv_bfloat162EvPKT_PK13__nv_fp8_e4m3PKfPKiSB_S9_PS2_iiiiiiiii_param_12,
	.param .u32 _Z29blockwise_fp8_moe_gemm_kernelI13__nv_bfloat1614__nv_bfloat162EvPKT_PK13__nv_fp8_e4m3PKfPKiSB_S9_PS2_iiiiiiiii_param_13,
	.param .u32 _Z29blockwise_fp8_moe_gemm_kernelI13__nv_bfloat1614__nv_bfloat162EvPKT_PK13__nv_fp8_e4m3PKfPKiSB_S9_PS2_iiiiiiiii_param_14,
	.param .u32 _Z29blockwise_fp8_moe_gemm_kernelI13__nv_bfloat1614__nv_bfloat162EvPKT_PK13__nv_fp8_e4m3PKfPKiSB_S9_PS2_iiiiiiiii_param_15
)
{
	.reg .pred 	%p<37>;
	.reg .b16 	%rs<204>;
	.reg .b32 	%r<149>;
	.reg .b32 	%f<225>;
	.reg .b64 	%rd<99>;
	// demoted variable
	.shared .align 2 .b8 _ZZ29blockwise_fp8_moe_gemm_kernelI13__nv_bfloat1614__nv_bfloat162EvPKT_PK13__nv_fp8_e4m3PKfPKiSB_S9_PS2_iiiiiiiiiE7s_input[128];
	// demoted variable
	.shared .align 2 .b8 _ZZ29blockwise_fp8_moe_gemm_kernelI13__nv_bfloat1614__nv_bfloat162EvPKT_PK13__nv_fp8_e4m3PKfPKiSB_S9_PS2_iiiiiiiiiE9s_weights[8192];
	ld.param.u64 	%rd23, [_Z29blockwise_fp8_moe_gemm_kernelI13__nv_bfloat1614__nv_bfloat162EvPKT_PK13__nv_fp8_e4m3PKfPKiSB_S9_PS2_iiiiiiiii_param_0];
	ld.param.u64 	%rd24, [_Z29blockwise_fp8_moe_gemm_kernelI13__nv_bfloat1614__nv_bfloat162EvPKT_PK13__nv_fp8_e4m3PKfPKiSB_S9_PS2_iiiiiiiii_param_1];
	ld.param.u64 	%rd25, [_Z29blockwise_fp8_moe_gemm_kernelI13__nv_bfloat1614__nv_bfloat162EvPKT_PK13__nv_fp8_e4m3PKfPKiSB_S9_PS2_iiiiiiiii_param_2];
	ld.param.u64 	%rd19, [_Z29blockwise_fp8_moe_gemm_kernelI13__nv_bfloat1614__nv_bfloat162EvPKT_PK13__nv_fp8_e4m3PKfPKiSB_S9_PS2_iiiiiiiii_param_3];
	ld.param.u64 	%rd20, [_Z29blockwise_fp8_moe_gemm_kernelI13__nv_bfloat1614__nv_bfloat162EvPKT_PK13__nv_fp8_e4m3PKfPKiSB_S9_PS2_iiiiiiiii_param_4];
	ld.param.u64 	%rd21, [_Z29blockwise_fp8_moe_gemm_kernelI13__nv_bfloat1614__nv_bfloat162EvPKT_PK13__nv_fp8_e4m3PKfPKiSB_S9_PS2_iiiiiiiii_param_5];
	ld.param.u64 	%rd22, [_Z29blockwise_fp8_moe_gemm_kernelI13__nv_bfloat1614__nv_bfloat162EvPKT_PK13__nv_fp8_e4m3PKfPKiSB_S9_PS2_iiiiiiiii_param_6];
	ld.param.u32 	%r61, [_Z29blockwise_fp8_moe_gemm_kernelI13__nv_bfloat1614__nv_bfloat162EvPKT_PK13__nv_fp8_e4m3PKfPKiSB_S9_PS2_iiiiiiiii_param_7];
	ld.param.u32 	%r62, [_Z29blockwise_fp8_moe_gemm_kernelI13__nv_bfloat1614__nv_bfloat162EvPKT_PK13__nv_fp8_e4m3PKfPKiSB_S9_PS2_iiiiiiiii_param_8];
	ld.param.u32 	%r69, [_Z29blockwise_fp8_moe_gemm_kernelI13__nv_bfloat1614__nv_bfloat162EvPKT_PK13__nv_fp8_e4m3PKfPKiSB_S9_PS2_iiiiiiiii_param_9];
	ld.param.u32 	%r63, [_Z29blockwise_fp8_moe_gemm_kernelI13__nv_bfloat1614__nv_bfloat162EvPKT_PK13__nv_fp8_e4m3PKfPKiSB_S9_PS2_iiiiiiiii_param_10];
	ld.param.u32 	%r64, [_Z29blockwise_fp8_moe_gemm_kernelI13__nv_bfloat1614__nv_bfloat162EvPKT_PK13__nv_fp8_e4m3PKfPKiSB_S9_PS2_iiiiiiiii_param_11];
	ld.param.u32 	%r65, [_Z29blockwise_fp8_moe_gemm_kernelI13__nv_bfloat1614__nv_bfloat162EvPKT_PK13__nv_fp8_e4m3PKfPKiSB_S9_PS2_iiiiiiiii_param_12];
	ld.param.u32 	%r66, [_Z29blockwise_fp8_moe_gemm_kernelI13__nv_bfloat1614__nv_bfloat162EvPKT_PK13__nv_fp8_e4m3PKfPKiSB_S9_PS2_iiiiiiiii_param_13];
	ld.param.u32 	%r67, [_Z29blockwise_fp8_moe_gemm_kernelI13__nv_bfloat1614__nv_bfloat162EvPKT_PK13__nv_fp8_e4m3PKfPKiSB_S9_PS2_iiiiiiiii_param_14];
	ld.param.u32 	%r68, [_Z29blockwise_fp8_moe_gemm_kernelI13__nv_bfloat1614__nv_bfloat162EvPKT_PK13__nv_fp8_e4m3PKfPKiSB_S9_PS2_iiiiiiiii_param_15];
	cvta.to.global.u64 	%rd1, %rd23;
	cvta.to.global.u64 	%rd2, %rd24;
	cvta.to.global.u64 	%rd3, %rd25;
	mov.u32 	%r1, %ctaid.y;
	setp.ge.s32 	%p1, %r1, %r69;
	@%p1 bra 	$L__BB4_65;
	mov.u32 	%r70, %ctaid.x;
	shl.b32 	%r71, %r70, 6;
	mov.u32 	%r2, %tid.x;
	mov.u32 	%r3, %tid.y;
	add.s32 	%r4, %r71, %r2;
	setp.ge.s32 	%p2, %r4, %r63;
	@%p2 bra 	$L__BB4_65;
	cvta.to.global.u64 	%rd26, %rd19;
	mul.wide.u32 	%rd27, %r1, 4;
	add.s64 	%rd28, %rd26, %rd27;
	ld.global.nc.u32 	%r5, [%rd28];
	cvta.to.global.u64 	%rd29, %rd20;
	add.s64 	%rd30, %rd29, %rd27;
	ld.global.nc.u32 	%r6, [%rd30];
	setp.lt.s32 	%p3, %r6, 0;
	setp.ge.s32 	%p4, %r6, %r61;
	or.pred  	%p5, %p3, %p4;
	@%p5 bra 	$L__BB4_65;
	cvt.u64.u32 	%rd4, %r6;
	setp.eq.s64 	%p6, %rd21, 0;
	selp.b32 	%r72, %r62, 1, %p6;
	div.s32 	%r73, %r5, %r72;
	cvt.s64.s32 	%rd5, %r64;
	mul.wide.s32 	%rd6, %r73, %r64;
	mul.wide.s32 	%rd31, %r68, %r67;
	mul.lo.s64 	%rd7, %rd31, %rd4;
	setp.lt.s32 	%p7, %r64, 1;
	mov.f32 	%f223, 0f00000000;
	@%p7 bra 	$L__BB4_62;
	cvt.s64.s32 	%rd32, %r4;
	mov.u32 	%r75, %ntid.x;
	mad.lo.s32 	%r7, %r3, %r75, %r2;
	mov.u32 	%r76, %ntid.y;
	mul.lo.s32 	%r8, %r75, %r76;
	shl.b32 	%r77, %r2, 7;
	mov.u32 	%r78, _ZZ29blockwise_fp8_moe_gemm_kernelI13__nv_bfloat1614__nv_bfloat162EvPKT_PK13__nv_fp8_e4m3PKfPKiSB_S9_PS2_iiiiiiiiiE9s_weights;
	add.s32 	%r9, %r78, %r77;
	cvt.s64.s32 	%rd33, %r63;
	mad.lo.s64 	%rd34, %rd4, %rd33, %rd32;
	mul.lo.s64 	%rd8, %rd34, %rd5;
	add.s32 	%r10, %r7, %r8;
	max.u32 	%r79, %r10, 64;
	setp.lt.u32 	%p8, %r10, 64;
	selp.u32 	%r80, 1, 0, %p8;
	add.s32 	%r81, %r10, %r80;
	sub.s32 	%r82, %r79, %r81;
	div.u32 	%r83, %r82, %r8;
	add.s32 	%r11, %r83, %r80;
	max.u32 	%r84, %r3, 56;
	sub.s32 	%r85, %r84, %r3;
	add.s32 	%r12, %r85, 7;
	and.b32  	%r13, %r11, 3;
	shl.b32 	%r86, %r7, 1;
	mov.u32 	%r87, _ZZ29blockwise_fp8_moe_gemm_kernelI13__nv_bfloat1614__nv_bfloat162EvPKT_PK13__nv_fp8_e4m3PKfPKiSB_S9_PS2_iiiiiiiiiE7s_input;
	add.s32 	%r14, %r87, %r86;
	shl.b32 	%r15, %r8, 1;
	add.s32 	%r16, %r14, %r15;
	add.s32 	%r17, %r10, %r8;
	and.b32  	%r18, %r12, 24;
	shl.b32 	%r88, %r3, 1;
	add.s32 	%r19, %r9, %r88;
	add.s32 	%r20, %r3, 24;
	shl.b32 	%r21, %r8, 2;
	shl.b32 	%r22, %r8, 3;
	mul.lo.s32 	%r23, %r8, 6;
	mul.wide.u32 	%rd9, %r21, 2;
	mov.f32 	%f223, 0f00000000;
	mov.b32 	%r139, 0;
$L__BB4_5:
	setp.gt.u32 	%p9, %r7, 63;
	@%p9 bra 	$L__BB4_23;
	setp.eq.s32 	%p10, %r13, 3;
	mov.u32 	%r140, %r7;
	@%p10 bra 	$L__BB4_19;
	add.s32 	%r25, %r7, %r139;
	setp.lt.s32 	%p11, %r25, %r64;
	@%p11 bra 	$L__BB4_9;
	mov.b32 	%r89, 0;
	// begin inline asm
	cvt.rn.bf16.s32 %rs196, %r89;
	// end inline asm
	bra.uni 	$L__BB4_10;
$L__BB4_9:
	cvt.u64.u32 	%rd35, %r25;
	add.s64 	%rd36, %rd6, %rd35;
	shl.b64 	%rd37, %rd36, 1;
	add.s64 	%rd38, %rd1, %rd37;
	ld.global.nc.u16 	%rs196, [%rd38];
$L__BB4_10:
	setp.eq.s32 	%p12, %r13, 0;
	st.shared.u16 	[%r14], %rs196;
	mov.u32 	%r140, %r10;
	@%p12 bra 	$L__BB4_19;
	add.s32 	%r26, %r25, %r8;
	setp.lt.s32 	%p13, %r26, %r64;
	@%p13 bra 	$L__BB4_13;
	mov.b32 	%r90, 0;
	// begin inline asm
	cvt.rn.bf16.s32 %rs197, %r90;
	// end inline asm
	bra.uni 	$L__BB4_14;
$L__BB4_13:
	cvt.u64.u32 	%rd39, %r26;
	add.s64 	%rd40, %rd6, %rd39;
	shl.b64 	%rd41, %rd40, 1;
	add.s64 	%rd42, %rd1, %rd41;
	ld.global.nc.u16 	%rs197, [%rd42];
$L__BB4_14:
	setp.eq.s32 	%p14, %r13, 1;
	st.shared.u16 	[%r16], %rs197;
	mov.u32 	%r140, %r17;
	@%p14 bra 	$L__BB4_19;
	add.s32 	%r27, %r26, %r8;
	setp.lt.s32 	%p15, %r27, %r64;
	@%p15 bra 	$L__BB4_17;
	mov.b32 	%r91, 0;
	// begin inline asm
	cvt.rn.bf16.s32 %rs198, %r91;
	// end inline asm
	bra.uni 	$L__BB4_18;
$L__BB4_17:
	cvt.u64.u32 	%rd43, %r27;
	add.s64 	%rd44, %rd6, %rd43;
	shl.b64 	%rd45, %rd44, 1;
	add.s64 	%rd46, %rd1, %rd45;
	ld.global.nc.u16 	%rs198, [%rd46];
$L__BB4_18:
	add.s32 	%r140, %r17, %r8;
	add.s32 	%r92, %r16, %r15;
	st.shared.u16 	[%r92], %rs198;
$L__BB4_19:
	setp.lt.u32 	%p16, %r11, 3;
	@%p16 bra 	$L__BB4_23;
	shl.b64 	%rd98, %rd6, 1;
	shl.b32 	%r93, %r140, 1;
	mov.u32 	%r94, _ZZ29blockwise_fp8_moe_gemm_kernelI13__nv_bfloat1614__nv_bfloat162EvPKT_PK13__nv_fp8_e4m3PKfPKiSB_S9_PS2_iiiiiiiiiE7s_input;
	add.s32 	%r146, %r94, %r93;
	add.s32 	%r142, %r140, %r139;
	add.s32 	%r145, %r142, %r8;
	mul.wide.u32 	%rd47, %r145, 2;
	add.s64 	%rd11, %rd1, %rd47;
	add.s32 	%r144, %r142, %r15;
	mul.wide.u32 	%rd48, %r144, 2;
	add.s64 	%rd12, %rd1, %rd48;
	mad.lo.s32 	%r143, %r8, 3, %r142;
	mul.wide.u32 	%rd49, %r143, 2;
	add.s64 	%rd13, %rd1, %rd49;
	mul.wide.u32 	%rd50, %r142, 2;
	add.s64 	%rd14, %rd1, %rd50;
$L__BB4_21:
	setp.ge.s32 	%p17, %r142, %r64;
	@%p17 bra 	$L__BB4_39;
	add.s64 	%rd51, %rd14, %rd98;
	ld.global.nc.u16 	%rs200, [%rd51];
	bra.uni 	$L__BB4_40;
$L__BB4_23:
	setp.gt.u32 	%p22, %r3, 63;
	@%p22 bra 	$L__BB4_61;
	setp.eq.s32 	%p23, %r18, 24;
	mov.u32 	%r141, %r3;
	@%p23 bra 	$L__BB4_36;
	add.s32 	%r35, %r3, %r139;
	setp.lt.s32 	%p24, %r35, %r64;
	cvt.u64.u32 	%rd55, %r35;
	add.s64 	%rd56, %rd8, %rd55;
	add.s64 	%rd15, %rd2, %rd56;
	@%p24 bra 	$L__BB4_27;
	mov.b32 	%r102, 0;
	// begin inline asm
	cvt.rn.bf16.s32 %rs199, %r102;
	// end inline asm
	bra.uni 	$L__BB4_28;
$L__BB4_27:
	div.s32 	%r104, %r4, %r65;
	div.s32 	%r105, %r35, %r66;
	mad.lo.s32 	%r106, %r104, %r68, %r105;
	cvt.s64.s32 	%rd57, %r106;
	add.s64 	%rd58, %rd7, %rd57;
	shl.b64 	%rd59, %rd58, 2;
	add.s64 	%rd60, %rd3, %rd59;
	ld.global.nc.f32 	%f10, [%rd60];
	ld.global.nc.u8 	%rs36, [%rd15];
	cvt.u16.u8 	%rs33, %rs36;
	// begin inline asm
	{cvt.rn.f16x2.e4m3x2 %r103, %rs33;}

	// end inline asm
	cvt.u16.u32 	%rs34, %r103;
	// begin inline asm
	{  cvt.f32.f16 %f8, %rs34;}

	// end inline asm
	mul.f32 	%f9, %f10, %f8;
	// begin inline asm
	{  cvt.rn.bf16.f32 %rs199, %f9;}

	// end inline asm
$L__BB4_28:
	add.s32 	%r141, %r3, 8;
	setp.eq.s32 	%p25, %r18, 0;
	st.shared.u16 	[%r19], %rs199;
	@%p25 bra 	$L__BB4_36;
	add.s32 	%r37, %r35, 8;
	setp.lt.s32 	%p26, %r37, %r64;
	@%p26 bra 	$L__BB4_31;
	mov.b32 	%r107, 0;
	// begin inline asm
	cvt.rn.bf16.s32 %rs37, %r107;
	// end inline asm
	st.shared.u16 	[%r19+16], %rs37;
	bra.uni 	$L__BB4_32;
$L__BB4_31:
	div.s32 	%r109, %r4, %r65;
	div.s32 	%r110, %r37, %r66;
	mad.lo.s32 	%r111, %r109, %r68, %r110;
	cvt.s64.s32 	%rd61, %r111;
	add.s64 	%rd62, %rd7, %rd61;
	shl.b64 	%rd63, %rd62, 2;
	add.s64 	%rd64, %rd3, %rd63;
	ld.global.nc.f32 	%f13, [%rd64];
	ld.global.nc.u8 	%rs41, [%rd15+8];
	cvt.u16.u8 	%rs38, %rs41;
	// begin inline asm
	{cvt.rn.f16x2.e4m3x2 %r108, %rs38;}

	// end inline asm
	cvt.u16.u32 	%rs39, %r108;
	// begin inline asm
	{  cvt.f32.f16 %f11, %rs39;}

	// end inline asm
	mul.f32 	%f12, %f13, %f11;
	// begin inline asm
	{  cvt.rn.bf16.f32 %rs40, %f12;}

	// end inline asm
	st.shared.u16 	[%r19+16], %rs40;
$L__BB4_32:
	add.s32 	%r141, %r3, 16;
	setp.eq.s32 	%p27, %r18, 8;
	@%p27 bra 	$L__BB4_36;
	add.s32 	%r39, %r35, 16;
	setp.lt.s32 	%p28, %r39, %r64;
	@%p28 bra 	$L__BB4_35;
	mov.b32 	%r112, 0;
	// begin inline asm
	cvt.rn.bf16.s32 %rs42, %r112;
	// end inline asm
	st.shared.u16 	[%r19+32], %rs42;
	mov.u32 	%r141, %r20;
	bra.uni 	$L__BB4_36;
$L__BB4_35:
	div.s32 	%r114, %r4, %r65;
	div.s32 	%r115, %r39, %r66;
	mad.lo.s32 	%r116, %r114, %r68, %r115;
	cvt.s64.s32 	%rd65, %r116;
	add.s64 	%rd66, %rd7, %rd65;
	shl.b64 	%rd67, %rd66, 2;
	add.s64 	%rd68, %rd3, %rd67;
	ld.global.nc.f32 	%f16, [%rd68];
	ld.global.nc.u8 	%rs46, [%rd15+16];
	cvt.u16.u8 	%rs43, %rs46;
	// begin inline asm
	{cvt.rn.f16x2.e4m3x2 %r113, %rs43;}

	// end inline asm
	cvt.u16.u32 	%rs44, %r113;
	// begin inline asm
	{  cvt.f32.f16 %f14, %rs44;}

	// end inline asm
	mul.f32 	%f15, %f16, %f14;
	// begin inline asm
	{  cvt.rn.bf16.f32 %rs45, %f15;}

	// end inline asm
	st.shared.u16 	[%r19+32], %rs45;
	mov.u32 	%r141, %r20;
$L__BB4_36:
	setp.lt.u32 	%p29, %r12, 24;
	@%p29 bra 	$L__BB4_61;
$L__BB4_37:
	add.s32 	%r54, %r141, %r139;
	setp.ge.s32 	%p30, %r54, %r64;
	shl.b32 	%r117, %r141, 1;
	add.s32 	%r55, %r9, %r117;
	@%p30 bra 	$L__BB4_50;
	div.s32 	%r120, %r4, %r65;
	div.s32 	%r121, %r54, %r66;
	mad.lo.s32 	%r122, %r120, %r68, %r121;
	cvt.s64.s32 	%rd69, %r122;
	add.s64 	%rd70, %rd7, %rd69;
	shl.b64 	%rd71, %rd70, 2;
	add.s64 	%rd72, %rd3, %rd71;
	ld.global.nc.f32 	%f19, [%rd72];
	cvt.u64.u32 	%rd73, %r54;
	add.s64 	%rd74, %rd8, %rd73;
	add.s64 	%rd75, %rd2, %rd74;
	ld.global.nc.u8 	%rs51, [%rd75];
	cvt.u16.u8 	%rs48, %rs51;
	// begin inline asm
	{cvt.rn.f16x2.e4m3x2 %r119, %rs48;}

	// end inline asm
	cvt.u16.u32 	%rs49, %r119;
	// begin inline asm
	{  cvt.f32.f16 %f17, %rs49;}

	// end inline asm
	mul.f32 	%f18, %f19, %f17;
	// begin inline asm
	{  cvt.rn.bf16.f32 %rs50, %f18;}

	// end inline asm
	st.shared.u16 	[%r55], %rs50;
	bra.uni 	$L__BB4_51;
$L__BB4_39:
	mov.b32 	%r95, 0;
	// begin inline asm
	cvt.rn.bf16.s32 %rs200, %r95;
	// end inline asm
$L__BB4_40:
	st.shared.u16 	[%r146], %rs200;
	setp.lt.s32 	%p18, %r145, %r64;
	@%p18 bra 	$L__BB4_42;
	mov.b32 	%r96, 0;
	// begin inline asm
	cvt.rn.bf16.s32 %rs201, %r96;
	// end inline asm
	bra.uni 	$L__BB4_43;
$L__BB4_42:
	add.s64 	%rd52, %rd11, %rd98;
	ld.global.nc.u16 	%rs201, [%rd52];
$L__BB4_43:
	add.s32 	%r97, %r146, %r15;
	st.shared.u16 	[%r97], %rs201;
	setp.lt.s32 	%p19, %r144, %r64;
	@%p19 bra 	$L__BB4_45;
	mov.b32 	%r98, 0;
	// begin inline asm
	cvt.rn.bf16.s32 %rs202, %r98;
	// end inline asm
	bra.uni 	$L__BB4_46;
$L__BB4_45:
	add.s64 	%rd53, %rd12, %rd98;
	ld.global.nc.u16 	%rs202, [%rd53];
$L__BB4_46:
	add.s32 	%r99, %r146, %r21;
	st.shared.u16 	[%r99], %rs202;
	setp.lt.s32 	%p20, %r143, %r64;
	@%p20 bra 	$L__BB4_48;
	mov.b32 	%r100, 0;
	// begin inline asm
	cvt.rn.bf16.s32 %rs203, %r100;
	// end inline asm
	bra.uni 	$L__BB4_49;
$L__BB4_48:
	add.s64 	%rd54, %rd13, %rd98;
	ld.global.nc.u16 	%rs203, [%rd54];
$L__BB4_49:
	add.s32 	%r101, %r146, %r23;
	st.shared.u16 	[%r101], %rs203;
	add.s32 	%r140, %r140, %r21;
	add.s32 	%r146, %r146, %r22;
	add.s32 	%r145, %r145, %r21;
	add.s64 	%rd98, %rd98, %rd9;
	add.s32 	%r144, %r144, %r21;
	add.s32 	%r143, %r143, %r21;
	add.s32 	%r142, %r142, %r21;
	setp.lt.u32 	%p21, %r140, 64;
	@%p21 bra 	$L__BB4_21;
	bra.uni 	$L__BB4_23;
$L__BB4_50:
	mov.b32 	%r118, 0;
	// begin inline asm
	cvt.rn.bf16.s32 %rs47, %r118;
	// end inline asm
	st.shared.u16 	[%r55], %rs47;
$L__BB4_51:
	add.s32 	%r56, %r54, 8;
	setp.lt.s32 	%p31, %r56, %r64;
	cvt.u64.u32 	%rd76, %r139;
	cvt.u64.u32 	%rd77, %r141;
	add.s64 	%rd78, %rd77, %rd76;
	add.s64 	%rd79, %rd8, %rd78;
	add.s64 	%rd18, %rd2, %rd79;
	@%p31 bra 	$L__BB4_53;
	mov.b32 	%r123, 0;
	// begin inline asm
	cvt.rn.bf16.s32 %rs52, %r123;
	// end inline asm
	st.shared.u16 	[%r55+16], %rs52;
	bra.uni 	$L__BB4_54;
$L__BB4_53:
	div.s32 	%r125, %r4, %r65;
	div.s32 	%r126, %r56, %r66;
	mad.lo.s32 	%r127, %r125, %r68, %r126;
	cvt.s64.s32 	%rd80, %r127;
	add.s64 	%rd81, %rd7, %rd80;
	shl.b64 	%rd82, %rd81, 2;
	add.s64 	%rd83, %rd3, %rd82;
	ld.global.nc.f32 	%f22, [%rd83];
	ld.global.nc.u8 	%rs56, [%rd18+8];
	cvt.u16.u8 	%rs53, %rs56;
	// begin inline asm
	{cvt.rn.f16x2.e4m3x2 %r124, %rs53;}

	// end inline asm
	cvt.u16.u32 	%rs54, %r124;
	// begin inline asm
	{  cvt.f32.f16 %f20, %rs54;}

	// end inline asm
	mul.f32 	%f21, %f22, %f20;
	// begin inline asm
	{  cvt.rn.bf16.f32 %rs55, %f21;}

	// end inline asm
	st.shared.u16 	[%r55+16], %rs55;
$L__BB4_54:
	add.s32 	%r57, %r54, 16;
	setp.lt.s32 	%p32, %r57, %r64;
	@%p32 bra 	$L__BB4_56;
	mov.b32 	%r128, 0;
	// begin inline asm
	cvt.rn.bf16.s32 %rs57, %r128;
	// end inline asm
	st.shared.u16 	[%r55+32], %rs57;
	bra.uni 	$L__BB4_57;
$L__BB4_56:
	div.s32 	%r130, %r4, %r65;
	div.s32 	%r131, %r57, %r66;
	mad.lo.s32 	%r132, %r130, %r68, %r131;
	cvt.s64.s32 	%rd84, %r132;
	add.s64 	%rd85, %rd7, %rd84;
	shl.b64 	%rd86, %rd85, 2;
	add.s64 	%rd87, %rd3, %rd86;
	ld.global.nc.f32 	%f25, [%rd87];
	ld.global.nc.u8 	%rs61, [%rd18+16];
	cvt.u16.u8 	%rs58, %rs61;
	// begin inline asm
	{cvt.rn.f16x2.e4m3x2 %r129, %rs58;}

	// end inline asm
	cvt.u16.u32 	%rs59, %r129;
	// begin inline asm
	{  cvt.f32.f16 %f23, %rs59;}

	// end inline asm
	mul.f32 	%f24, %f25, %f23;
	// begin inline asm
	{  cvt.rn.bf16.f32 %rs60, %f24;}

	// end inline asm
	st.shared.u16 	[%r55+32], %rs60;
$L__BB4_57:
	add.s32 	%r58, %r54, 24;
	setp.lt.s32 	%p33, %r58, %r64;
	@%p33 bra 	$L__BB4_59;
	mov.b32 	%r133, 0;
	// begin inline asm
	cvt.rn.bf16.s32 %rs62, %r133;
	// end inline asm
	st.shared.u16 	[%r55+48], %rs62;
	bra.uni 	$L__BB4_60;
$L__BB4_59:
	div.s32 	%r135, %r4, %r65;
	div.s32 	%r136, %r58, %r66;
	mad.lo.s32 	%r137, %r135, %r68, %r136;
	cvt.s64.s32 	%rd88, %r137;
	add.s64 	%rd89, %rd7, %rd88;
	shl.b64 	%rd90, %rd89, 2;
	add.s64 	%rd91, %rd3, %rd90;
	ld.global.nc.f32 	%f28, [%rd91];
	ld.global.nc.u8 	%rs66, [%rd18+24];
	cvt.u16.u8 	%rs63, %rs66;
	// begin inline asm
	{cvt.rn.f16x2.e4m3x2 %r134, %rs63;}

	// end inline asm
	cvt.u16.u32 	%rs64, %r134;
	// begin inline asm
	{  cvt.f32.f16 %f26, %rs64;}

	// end inline asm
	mul.f32 	%f27, %f28, %f26;
	// begin inline asm
	{  cvt.rn.bf16.f32 %rs65, %f27;}

	// end inline asm
	st.shared.u16 	[%r55+48], %rs65;
$L__BB4_60:
	add.s32 	%r59, %r141, 32;
	setp.lt.u32 	%p34, %r141, 32;
	mov.u32 	%r141, %r59;
	@%p34 bra 	$L__BB4_37;
$L__BB4_61:
	bar.sync 	0;
	ld.shared.u16 	%rs67, [_ZZ29blockwise_fp8_moe_gemm_kernelI13__nv_bfloat1614__nv_bfloat162EvPKT_PK13__nv_fp8_e4m3PKfPKiSB_S9_PS2_iiiiiiiiiE7s_input];
	// begin inline asm
	{ cvt.f32.bf16 %f29, %rs67;}

	// end inline asm
	ld.shared.u16 	%rs68, [%r9];
	// begin inline asm
	{ cvt.f32.bf16 %f30, %rs68;}

	// end inline asm
	fma.rn.f32 	%f157, %f29, %f30, %f223;
	ld.shared.u16 	%rs69, [_ZZ29blockwise_fp8_moe_gemm_kernelI13__nv_bfloat1614__nv_bfloat162EvPKT_PK13__nv_fp8_e4m3PKfPKiSB_S9_PS2_iiiiiiiiiE7s_input+2];
	// begin inline asm
	{ cvt.f32.bf16 %f31, %rs69;}

	// end inline asm
	ld.shared.u16 	%rs70, [%r9+2];
	// begin inline asm
	{ cvt.f32.bf16 %f32, %rs70;}

	// end inline asm
	fma.rn.f32 	%f158, %f31, %f32, %f157;
	ld.shared.u16 	%rs71, [_ZZ29blockwise_fp8_moe_gemm_kernelI13__nv_bfloat1614__nv_bfloat162EvPKT_PK13__nv_fp8_e4m3PKfPKiSB_S9_PS2_iiiiiiiiiE7s_input+4];
	// begin inline asm
	{ cvt.f32.bf16 %f33, %rs71;}

	// end inline asm
	ld.shared.u16 	%rs72, [%r9+4];
	// begin inline asm
	{ cvt.f32.bf16 %f34, %rs72;}

	// end inline asm
	fma.rn.f32 	%f159, %f33, %f34, %f158;
	ld.shared.u16 	%rs73, [_ZZ29blockwise_fp8_moe_gemm_kernelI13__nv_bfloat1614__nv_bfloat162EvPKT_PK13__nv_fp8_e4m3PKfPKiSB_S9_PS2_iiiiiiiiiE7s_input+6];
	// begin inline asm
	{ cvt.f32.bf16 %f35, %rs73;}

	// end inline asm
	ld.shared.u16 	%rs74, [%r9+6];
	// begin inline asm
	{ cvt.f32.bf16 %f36, %rs74;}

	// end inline asm
	fma.rn.f32 	%f160, %f35, %f36, %f159;
	ld.shared.u16 	%rs75, [_ZZ29blockwise_fp8_moe_gemm_kernelI13__nv_bfloat1614__nv_bfloat162EvPKT_PK13__nv_fp8_e4m3PKfPKiSB_S9_PS2_iiiiiiiiiE7s_input+8];
	// begin inline asm
	{ cvt.f32.bf16 %f37, %rs75;}

	// end inline asm
	ld.shared.u16 	%rs76, [%r9+8];
	// begin inline asm
	{ cvt.f32.bf16 %f38, %rs76;}

	// end inline asm
	fma.rn.f32 	%f161, %f37, %f38, %f160;
	ld.shared.u16 	%rs77, [_ZZ29blockwise_fp8_moe_gemm_kernelI13__nv_bfloat1614__nv_bfloat162EvPKT_PK13__nv_fp8_e4m3PKfPKiSB_S9_PS2_iiiiiiiiiE7s_input+10];
	// begin inline asm
	{ cvt.f32.bf16 %f39, %rs77;}

	// end inline asm
	ld.shared.u16 	%rs78, [%r9+10];
	// begin inline asm
	{ cvt.f32.bf16 %f40, %rs78;}

	// end inline asm
	fma.rn.f32 	%f162, %f39, %f40, %f161;
	ld.shared.u16 	%rs79, [_ZZ29blockwise_fp8_moe_gemm_kernelI13__nv_bfloat1614__nv_bfloat162EvPKT_PK13__nv_fp8_e4m3PKfPKiSB_S9_PS2_iiiiiiiiiE7s_input+12];
	// begin inline asm
	{ cvt.f32.bf16 %f41, %rs79;}

	// end inline asm
	ld.shared.u16 	%rs80, [%r9+12];
	// begin inline asm
	{ cvt.f32.bf16 %f42, %rs80;}

	// end inline asm
	fma.rn.f32 	%f163, %f41, %f42, %f162;
	ld.shared.u16 	%rs81, [_ZZ29blockwise_fp8_moe_gemm_kernelI13__nv_bfloat1614__nv_bfloat162EvPKT_PK13__nv_fp8_e4m3PKfPKiSB_S9_PS2_iiiiiiiiiE7s_input+14];
	// begin inline asm
	{ cvt.f32.bf16 %f43, %rs81;}

	// end inline asm
	ld.shared.u16 	%rs82, [%r9+14];
	// begin inline asm
	{ cvt.f32.bf16 %f44, %rs82;}

	// end inline asm
	fma.rn.f32 	%f164, %f43, %f44, %f163;
	ld.shared.u16 	%rs83, [_ZZ29blockwise_fp8_moe_gemm_kernelI13__nv_bfloat1614__nv_bfloat162EvPKT_PK13__nv_fp8_e4m3PKfPKiSB_S9_PS2_iiiiiiiiiE7s_input+16];
	// begin inline asm
	{ cvt.f32.bf16 %f45, %rs83;}

	// end inline asm
	ld.shared.u16 	%rs84, [%r9+16];
	// begin inline asm
	{ cvt.f32.bf16 %f46, %rs84;}

	// end inline asm
	fma.rn.f32 	%f165, %f45, %f46, %f164;
	ld.shared.u16 	%rs85, [_ZZ29blockwise_fp8_moe_gemm_kernelI13__nv_bfloat1614__nv_bfloat162EvPKT_PK13__nv_fp8_e4m3PKfPKiSB_S9_PS2_iiiiiiiiiE7s_input+18];
	// begin inline asm
	{ cvt.f32.bf16 %f47, %rs85;}

	// end inline asm
	ld.shared.u16 	%rs86, [%r9+18];
	// begin inline asm
	{ cvt.f32.bf16 %f48, %rs86;}

	// end inline asm
	fma.rn.f32 	%f166, %f47, %f48, %f165;
	ld.shared.u16 	%rs87, [_ZZ29blockwise_fp8_moe_gemm_kernelI13__nv_bfloat1614__nv_bfloat162EvPKT_PK13__nv_fp8_e4m3PKfPKiSB_S9_PS2_iiiiiiiiiE7s_input+20];
	// begin inline asm
	{ cvt.f32.bf16 %f49, %rs87;}

	// end inline asm
	ld.shared.u16 	%rs88, [%r9+20];
	// begin inline asm
	{ cvt.f32.bf16 %f50, %rs88;}

	// end inline asm
	fma.rn.f32 	%f167, %f49, %f50, %f166;
	ld.shared.u16 	%rs89, [_ZZ29blockwise_fp8_moe_gemm_kernelI13__nv_bfloat1614__nv_bfloat162EvPKT_PK13__nv_fp8_e4m3PKfPKiSB_S9_PS2_iiiiiiiiiE7s_input+22];
	// begin inline asm
	{ cvt.f32.bf16 %f51, %rs89;}

	// end inline asm
	ld.shared.u16 	%rs90, [%r9+22];
	// begin inline asm
	{ cvt.f32.bf16 %f52, %rs90;}

	// end inline asm
	fma.rn.f32 	%f168, %f51, %f52, %f167;
	ld.shared.u16 	%rs91, [_ZZ29blockwise_fp8_moe_gemm_kernelI13__nv_bfloat1614__nv_bfloat162EvPKT_PK13__nv_fp8_e4m3PKfPKiSB_S9_PS2_iiiiiiiiiE7s_input+24];
	// begin inline asm
	{ cvt.f32.bf16 %f53, %rs91;}

	// end inline asm
	ld.shared.u16 	%rs92, [%r9+24];
	// begin inline asm
	{ cvt.f32.bf16 %f54, %rs92;}

	// end inline asm
	fma.rn.f32 	%f169, %f53, %f54, %f168;
	ld.shared.u16 	%rs93, [_ZZ29blockwise_fp8_moe_gemm_kernelI13__nv_bfloat1614__nv_bfloat162EvPKT_PK13__nv_fp8_e4m3PKfPKiSB_S9_PS2_iiiiiiiiiE7s_input+26];
	// begin inline asm
	{ cvt.f32.bf16 %f55, %rs93;}

	// end inline asm
	ld.shared.u16 	%rs94, [%r9+26];
	// begin inline asm
	{ cvt.f32.bf16 %f56, %rs94;}

	// end inline asm
	fma.rn.f32 	%f170, %f55, %f56, %f169;
	ld.shared.u16 	%rs95, [_ZZ29blockwise_fp8_moe_gemm_kernelI13__nv_bfloat1614__nv_bfloat162EvPKT_PK13__nv_fp8_e4m3PKfPKiSB_S9_PS2_iiiiiiiiiE7s_input+28];
	// begin inline asm
	{ cvt.f32.bf16 %f57, %rs95;}

	// end inline asm
	ld.shared.u16 	%rs96, [%r9+28];
	// begin inline asm
	{ cvt.f32.bf16 %f58, %rs96;}

	// end inline asm
	fma.rn.f32 	%f171, %f57, %f58, %f170;
	ld.shared.u16 	%rs97, [_ZZ29blockwise_fp8_moe_gemm_kernelI13__nv_bfloat1614__nv_bfloat162EvPKT_PK13__nv_fp8_e4m3PKfPKiSB_S9_PS2_iiiiiiiiiE7s_input+30];
	// begin inline asm
	{ cvt.f32.bf16 %f59, %rs97;}

	// end inline asm
	ld.shared.u16 	%rs98, [%r9+30];
	// begin inline asm
	{ cvt.f32.bf16 %f60, %rs98;}

	// end inline asm
	fma.rn.f32 	%f172, %f59, %f60, %f171;
	ld.shared.u16 	%rs99, [_ZZ29blockwise_fp8_moe_gemm_kernelI13__nv_bfloat1614__nv_bfloat162EvPKT_PK13__nv_fp8_e4m3PKfPKiSB_S9_PS2_iiiiiiiiiE7s_input+32];
	// begin inline asm
	{ cvt.f32.bf16 %f61, %rs99;}

	// end inline asm
	ld.shared.u16 	%rs100, [%r9+32];
	// begin inline asm
	{ cvt.f32.bf16 %f62, %rs100;}

	// end inline asm
	fma.rn.f32 	%f173, %f61, %f62, %f172;
	ld.shared.u16 	%rs101, [_ZZ29blockwise_fp8_moe_gemm_kernelI13__nv_bfloat1614__nv_bfloat162EvPKT_PK13__nv_fp8_e4m3PKfPKiSB_S9_PS2_iiiiiiiiiE7s_input+34];
	// begin inline asm
	{ cvt.f32.bf16 %f63, %rs101;}

	// end inline asm
	ld.shared.u16 	%rs102, [%r9+34];
	// begin inline asm
	{ cvt.f32.bf16 %f64, %rs102;}

	// end inline asm
	fma.rn.f32 	%f174, %f63, %f64, %f173;
	ld.shared.u16 	%rs103, [_ZZ29blockwise_fp8_moe_gemm_kernelI13__nv_bfloat1614__nv_bfloat162EvPKT_PK13__nv_fp8_e4m3PKfPKiSB_S9_PS2_iiiiiiiiiE7s_input+36];
	// begin inline asm
	{ cvt.f32.bf16 %f65, %rs103;}

	// end inline asm
	ld.shared.u16 	%rs104, [%r9+36];
	// begin inline asm
	{ cvt.f32.bf16 %f66, %rs104;}

	// end inline asm
	fma.rn.f32 	%f175, %f65, %f66, %f174;
	ld.shared.u16 	%rs105, [_ZZ29blockwise_fp8_moe_gemm_kernelI13__nv_bfloat1614__nv_bfloat162EvPKT_PK13__nv_fp8_e4m3PKfPKiSB_S9_PS2_iiiiiiiiiE7s_input+38];
	// begin inline asm
	{ cvt.f32.bf16 %f67, %rs105;}

	// end inline asm
	ld.shared.u16 	%rs106, [%r9+38];
	// begin inline asm
	{ cvt.f32.bf16 %f68, %rs106;}

	// end inline asm
	fma.rn.f32 	%f176, %f67, %f68, %f175;
	ld.shared.u16 	%rs107, [_ZZ29blockwise_fp8_moe_gemm_kernelI13__nv_bfloat1614__nv_bfloat162EvPKT_PK13__nv_fp8_e4m3PKfPKiSB_S9_PS2_iiiiiiiiiE7s_input+40];
	// begin inline asm
	{ cvt.f32.bf16 %f69, %rs107;}

	// end inline asm
	ld.shared.u16 	%rs108, [%r9+40];
	// begin inline asm
	{ cvt.f32.bf16 %f70, %rs108;}

	// end inline asm
	fma.rn.f32 	%f177, %f69, %f70, %f176;
	ld.shared.u16 	%rs109, [_ZZ29blockwise_fp8_moe_gemm_kernelI13__nv_bfloat1614__nv_bfloat162EvPKT_PK13__nv_fp8_e4m3PKfPKiSB_S9_PS2_iiiiiiiiiE7s_input+42];
	// begin inline asm
	{ cvt.f32.bf16 %f71, %rs109;}

	// end inline asm
	ld.shared.u16 	%rs110, [%r9+42];
	// begin inline asm
	{ cvt.f32.bf16 %f72, %rs110;}

	// end inline asm
	fma.rn.f32 	%f178, %f71, %f72, %f177;
	ld.shared.u16 	%rs111, [_ZZ29blockwise_fp8_moe_gemm_kernelI13__nv_bfloat1614__nv_bfloat162EvPKT_PK13__nv_fp8_e4m3PKfPKiSB_S9_PS2_iiiiiiiiiE7s_input+44];
	// begin inline asm
	{ cvt.f32.bf16 %f73, %rs111;}

	// end inline asm
	ld.shared.u16 	%rs112, [%r9+44];
	// begin inline asm
	{ cvt.f32.bf16 %f74, %rs112;}

	// end inline asm
	fma.rn.f32 	%f179, %f73, %f74, %f178;
	ld.shared.u16 	%rs113, [_ZZ29blockwise_fp8_moe_gemm_kernelI13__nv_bfloat1614__nv_bfloat162EvPKT_PK13__nv_fp8_e4m3PKfPKiSB_S9_PS2_iiiiiiiiiE7s_input+46];
	// begin inline asm
	{ cvt.f32.bf16 %f75, %rs113;}

	// end inline asm
	ld.shared.u16 	%rs114, [%r9+46];
	// begin inline asm
	{ cvt.f32.bf16 %f76, %rs114;}

	// end inline asm
	fma.rn.f32 	%f180, %f75, %f76, %f179;
	ld.shared.u16 	%rs115, [_ZZ29blockwise_fp8_moe_gemm_kernelI13__nv_bfloat1614__nv_bfloat162EvPKT_PK13__nv_fp8_e4m3PKfPKiSB_S9_PS2_iiiiiiiiiE7s_input+48];
	// begin inline asm
	{ cvt.f32.bf16 %f77, %rs115;}

	// end inline asm
	ld.shared.u16 	%rs116, [%r9+48];
	// begin inline asm
	{ cvt.f32.bf16 %f78, %rs116;}

	// end inline asm
	fma.rn.f32 	%f181, %f77, %f78, %f180;
	ld.shared.u16 	%rs117, [_ZZ29blockwise_fp8_moe_gemm_kernelI13__nv_bfloat1614__nv_bfloat162EvPKT_PK13__nv_fp8_e4m3PKfPKiSB_S9_PS2_iiiiiiiiiE7s_input+50];
	// begin inline asm
	{ cvt.f32.bf16 %f79, %rs117;}

	// end inline asm
	ld.shared.u16 	%rs118, [%r9+50];
	// begin inline asm
	{ cvt.f32.bf16 %f80, %rs118;}

	// end inline asm
	fma.rn.f32 	%f182, %f79, %f80, %f181;
	ld.shared.u16 	%rs119, [_ZZ29blockwise_fp8_moe_gemm_kernelI13__nv_bfloat1614__nv_bfloat162EvPKT_PK13__nv_fp8_e4m3PKfPKiSB_S9_PS2_iiiiiiiiiE7s_input+52];
	// begin inline asm
	{ cvt.f32.bf16 %f81, %rs119;}

	// end inline asm
	ld.shared.u16 	%rs120, [%r9+52];
	// begin inline asm
	{ cvt.f32.bf16 %f82, %rs120;}

	// end inline asm
	fma.rn.f32 	%f183, %f81, %f82, %f182;
	ld.shared.u16 	%rs121, [_ZZ29blockwise_fp8_moe_gemm_kernelI13__nv_bfloat1614__nv_bfloat162EvPKT_PK13__nv_fp8_e4m3PKfPKiSB_S9_PS2_iiiiiiiiiE7s_input+54];
	// begin inline asm
	{ cvt.f32.bf16 %f83, %rs121;}

	// end inline asm
	ld.shared.u16 	%rs122, [%r9+54];
	// begin inline asm
	{ cvt.f32.bf16 %f84, %rs122;}

	// end inline asm
	fma.rn.f32 	%f184, %f83, %f84, %f183;
	ld.shared.u16 	%rs123, [_ZZ29blockwise_fp8_moe_gemm_kernelI13__nv_bfloat1614__nv_bfloat162EvPKT_PK13__nv_fp8_e4m3PKfPKiSB_S9_PS2_iiiiiiiiiE7s_input+56];
	// begin inline asm
	{ cvt.f32.bf16 %f85, %rs123;}

	// end inline asm
	ld.shared.u16 	%rs124, [%r9+56];
	// begin inline asm
	{ cvt.f32.bf16 %f86, %rs124;}

	// end inline asm
	fma.rn.f32 	%f185, %f85, %f86, %f184;
	ld.shared.u16 	%rs125, [_ZZ29blockwise_fp8_moe_gemm_kernelI13__nv_bfloat1614__nv_bfloat162EvPKT_PK13__nv_fp8_e4m3PKfPKiSB_S9_PS2_iiiiiiiiiE7s_input+58];
	// begin inline asm
	{ cvt.f32.bf16 %f87, %rs125;}

	// end inline asm
	ld.shared.u16 	%rs126, [%r9+58];
	// begin inline asm
	{ cvt.f32.bf16 %f88, %rs126;}

	// end inline asm
	fma.rn.f32 	%f186, %f87, %f88, %f185;
	ld.shared.u16 	%rs127, [_ZZ29blockwise_fp8_moe_gemm_kernelI13__nv_bfloat1614__nv_bfloat162EvPKT_PK13__nv_fp8_e4m3PKfPKiSB_S9_PS2_iiiiiiiiiE7s_input+60];
	// begin inline asm
	{ cvt.f32.bf16 %f89, %rs127;}

	// end inline asm
	ld.shared.u16 	%rs128, [%r9+60];
	// begin inline asm
	{ cvt.f32.bf16 %f90, %rs128;}

	// end inline asm
	fma.rn.f32 	%f187, %f89, %f90, %f186;
	ld.shared.u16 	%rs129, [_ZZ29blockwise_fp8_moe_gemm_kernelI13__nv_bfloat1614__nv_bfloat162EvPKT_PK13__nv_fp8_e4m3PKfPKiSB_S9_PS2_iiiiiiiiiE7s_input+62];
	// begin inline asm
	{ cvt.f32.bf16 %f91, %rs129;}

	// end inline asm
	ld.shared.u16 	%rs130, [%r9+62];
	// begin inline asm
	{ cvt.f32.bf16 %f92, %rs130;}

	// end inline asm
	fma.rn.f32 	%f188, %f91, %f92, %f187;
	ld.shared.u16 	%rs131, [_ZZ29blockwise_fp8_moe_gemm_kernelI13__nv_bfloat1614__nv_bfloat162EvPKT_PK13__nv_fp8_e4m3PKfPKiSB_S9_PS2_iiiiiiiiiE7s_input+64];
	// begin inline asm
	{ cvt.f32.bf16 %f93, %rs131;}

	// end inline asm
	ld.shared.u16 	%rs132, [%r9+64];
	// begin inline asm
	{ cvt.f32.bf16 %f94, %rs132;}

	// end inline asm
	fma.rn.f32 	%f189, %f93, %f94, %f188;
	ld.shared.u16 	%rs133, [_ZZ29blockwise_fp8_moe_gemm_kernelI13__nv_bfloat1614__nv_bfloat162EvPKT_PK13__nv_fp8_e4m3PKfPKiSB_S9_PS2_iiiiiiiiiE7s_input+66];
	// begin inline asm
	{ cvt.f32.bf16 %f95, %rs133;}

	// end inline asm
	ld.shared.u16 	%rs134, [%r9+66];
	// begin inline asm
	{ cvt.f32.bf16 %f96, %rs134;}

	// end inline asm
	fma.rn.f32 	%f190, %f95, %f96, %f189;
	ld.shared.u16 	%rs135, [_ZZ29blockwise_fp8_moe_gemm_kernelI13__nv_bfloat1614__nv_bfloat162EvPKT_PK13__nv_fp8_e4m3PKfPKiSB_S9_PS2_iiiiiiiiiE7s_input+68];
	// begin inline asm
	{ cvt.f32.bf16 %f97, %rs135;}

	// end inline asm
	ld.shared.u16 	%rs136, [%r9+68];
	// begin inline asm
	{ cvt.f32.bf16 %f98, %rs136;}

	// end inline asm
	fma.rn.f32 	%f191, %f97, %f98, %f190;
	ld.shared.u16 	%rs137, [_ZZ29blockwise_fp8_moe_gemm_kernelI13__nv_bfloat1614__nv_bfloat162EvPKT_PK13__nv_fp8_e4m3PKfPKiSB_S9_PS2_iiiiiiiiiE7s_input+70];
	// begin inline asm
	{ cvt.f32.bf16 %f99, %rs137;}

	// end inline asm
	ld.shared.u16 	%rs138, [%r9+70];
	// begin inline asm
	{ cvt.f32.bf16 %f100, %rs138;}

	// end inline asm
	fma.rn.f32 	%f192, %f99, %f100, %f191;
	ld.shared.u16 	%rs139, [_ZZ29blockwise_fp8_moe_gemm_kernelI13__nv_bfloat1614__nv_bfloat162EvPKT_PK13__nv_fp8_e4m3PKfPKiSB_S9_PS2_iiiiiiiiiE7s_input+72];
	// begin inline asm
	{ cvt.f32.bf16 %f101, %rs139;}

	// end inline asm
	ld.shared.u16 	%rs140, [%r9+72];
	// begin inline asm
	{ cvt.f32.bf16 %f102, %rs140;}

	// end inline asm
	fma.rn.f32 	%f193, %f101, %f102, %f192;
	ld.shared.u16 	%rs141, [_ZZ29blockwise_fp8_moe_gemm_kernelI13__nv_bfloat1614__nv_bfloat162EvPKT_PK13__nv_fp8_e4m3PKfPKiSB_S9_PS2_iiiiiiiiiE7s_input+74];
	// begin inline asm
	{ cvt.f32.bf16 %f103, %rs141;}

	// end inline asm
	ld.shared.u16 	%rs142, [%r9+74];
	// begin inline asm
	{ cvt.f32.bf16 %f104, %rs142;}

	// end inline asm
	fma.rn.f32 	%f194, %f103, %f104, %f193;
	ld.shared.u16 	%rs143, [_ZZ29blockwise_fp8_moe_gemm_kernelI13__nv_bfloat1614__nv_bfloat162EvPKT_PK13__nv_fp8_e4m3PKfPKiSB_S9_PS2_iiiiiiiiiE7s_input+76];
	// begin inline asm
	{ cvt.f32.bf16 %f105, %rs143;}

	// end inline asm
	ld.shared.u16 	%rs144, [%r9+76];
	// begin inline asm
	{ cvt.f32.bf16 %f106, %rs144;}

	// end inline asm
	fma.rn.f32 	%f195, %f105, %f106, %f194;
	ld.shared.u16 	%rs145, [_ZZ29blockwise_fp8_moe_gemm_kernelI13__nv_bfloat1614__nv_bfloat162EvPKT_PK13__nv_fp8_e4m3PKfPKiSB_S9_PS2_iiiiiiiiiE7s_input+78];
	// begin inline asm
	{ cvt.f32.bf16 %f107, %rs145;}

	// end inline asm
	ld.shared.u16 	%rs146, [%r9+78];
	// begin inline asm
	{ cvt.f32.bf16 %f108, %rs146;}

	// end inline asm
	fma.rn.f32 	%f196, %f107, %f108, %f195;
	ld.shared.u16 	%rs147, [_ZZ29blockwise_fp8_moe_gemm_kernelI13__nv_bfloat1614__nv_bfloat162EvPKT_PK13__nv_fp8_e4m3PKfPKiSB_S9_PS2_iiiiiiiiiE7s_input+80];
	// begin inline asm
	{ cvt.f32.bf16 %f109, %rs147;}

	// end inline asm
	ld.shared.u16 	%rs148, [%r9+80];
	// begin inline asm
	{ cvt.f32.bf16 %f110, %rs148;}

	// end inline asm
	fma.rn.f32 	%f197, %f109, %f110, %f196;
	ld.shared.u16 	%rs149, [_ZZ29blockwise_fp8_moe_gemm_kernelI13__nv_bfloat1614__nv_bfloat162EvPKT_PK13__nv_fp8_e4m3PKfPKiSB_S9_PS2_iiiiiiiiiE7s_input+82];
	// begin inline asm
	{ cvt.f32.bf16 %f111, %rs149;}

	// end inline asm
	ld.shared.u16 	%rs150, [%r9+82];
	// begin inline asm
	{ cvt.f32.bf16 %f112, %rs150;}

	// end inline asm
	fma.rn.f32 	%f198, %f111, %f112, %f197;
	ld.shared.u16 	%rs151, [_ZZ29blockwise_fp8_moe_gemm_kernelI13__nv_bfloat1614__nv_bfloat162EvPKT_PK13__nv_fp8_e4m3PKfPKiSB_S9_PS2_iiiiiiiiiE7s_input+84];
	// begin inline asm
	{ cvt.f32.bf16 %f113, %rs151;}

	// end inline asm
	ld.shared.u16 	%rs152, [%r9+84];
	// begin inline asm
	{ cvt.f32.bf16 %f114, %rs152;}

	// end inline asm
	fma.rn.f32 	%f199, %f113, %f114, %f198;
	ld.shared.u16 	%rs153, [_ZZ29blockwise_fp8_moe_gemm_kernelI13__nv_bfloat1614__nv_bfloat162EvPKT_PK13__nv_fp8_e4m3PKfPKiSB_S9_PS2_iiiiiiiiiE7s_input+86];
	// begin inline asm
	{ cvt.f32.bf16 %f115, %rs153;}

	// end inline asm
	ld.shared.u16 	%rs154, [%r9+86];
	// begin inline asm
	{ cvt.f32.bf16 %f116, %rs154;}

	// end inline asm
	fma.rn.f32 	%f200, %f115, %f116, %f199;
	ld.shared.u16 	%rs155, [_ZZ29blockwise_fp8_moe_gemm_kernelI13__nv_bfloat1614__nv_bfloat162EvPKT_PK13__nv_fp8_e4m3PKfPKiSB_S9_PS2_iiiiiiiiiE7s_input+88];
	// begin inline asm
	{ cvt.f32.bf16 %f117, %rs155;}

	// end inline asm
	ld.shared.u16 	%rs156, [%r9+88];
	// begin inline asm
	{ cvt.f32.bf16 %f118, %rs156;}

	// end inline asm
	fma.rn.f32 	%f201, %f117, %f118, %f200;
	ld.shared.u16 	%rs157, [_ZZ29blockwise_fp8_moe_gemm_kernelI13__nv_bfloat1614__nv_bfloat162EvPKT_PK13__nv_fp8_e4m3PKfPKiSB_S9_PS2_iiiiiiiiiE7s_input+90];
	// begin inline asm
	{ cvt.f32.bf16 %f119, %rs157;}

	// end inline asm
	ld.shared.u16 	%rs158, [%r9+90];
	// begin inline asm
	{ cvt.f32.bf16 %f120, %rs158;}

	// end inline asm
	fma.rn.f32 	%f202, %f119, %f120, %f201;
	ld.shared.u16 	%rs159, [_ZZ29blockwise_fp8_moe_gemm_kernelI13__nv_bfloat1614__nv_bfloat162EvPKT_PK13__nv_fp8_e4m3PKfPKiSB_S9_PS2_iiiiiiiiiE7s_input+92];
	// begin inline asm
	{ cvt.f32.bf16 %f121, %rs159;}

	// end inline asm
	ld.shared.u16 	%rs160, [%r9+92];
	// begin inline asm
	{ cvt.f32.bf16 %f122, %rs160;}

	// end inline asm
	fma.rn.f32 	%f203, %f121, %f122, %f202;
	ld.shared.u16 	%rs161, [_ZZ29blockwise_fp8_moe_gemm_kernelI13__nv_bfloat1614__nv_bfloat162EvPKT_PK13__nv_fp8_e4m3PKfPKiSB_S9_PS2_iiiiiiiiiE7s_input+94];
	// begin inline asm
	{ cvt.f32.bf16 %f123, %rs161;}

	// end inline asm
	ld.shared.u16 	%rs162, [%r9+94];
	// begin inline asm
	{ cvt.f32.bf16 %f124, %rs162;}

	// end inline asm
	fma.rn.f32 	%f204, %f123, %f124, %f203;
	ld.shared.u16 	%rs163, [_ZZ29blockwise_fp8_moe_gemm_kernelI13__nv_bfloat1614__nv_bfloat162EvPKT_PK13__nv_fp8_e4m3PKfPKiSB_S9_PS2_iiiiiiiiiE7s_input+96];
	// begin inline asm
	{ cvt.f32.bf16 %f125, %rs163;}

	// end inline asm
	ld.shared.u16 	%rs164, [%r9+96];
	// begin inline asm
	{ cvt.f32.bf16 %f126, %rs164;}

	// end inline asm
	fma.rn.f32 	%f205, %f125, %f126, %f204;
	ld.shared.u16 	%rs165, [_ZZ29blockwise_fp8_moe_gemm_kernelI13__nv_bfloat1614__nv_bfloat162EvPKT_PK13__nv_fp8_e4m3PKfPKiSB_S9_PS2_iiiiiiiiiE7s_input+98];
	// begin inline asm
	{ cvt.f32.bf16 %f127, %rs165;}

	// end inline asm
	ld.shared.u16 	%rs166, [%r9+98];
	// begin inline asm
	{ cvt.f32.bf16 %f128, %rs166;}

	// end inline asm
	fma.rn.f32 	%f206, %f127, %f128, %f205;
	ld.shared.u16 	%rs167, [_ZZ29blockwise_fp8_moe_gemm_kernelI13__nv_bfloat1614__nv_bfloat162EvPKT_PK13__nv_fp8_e4m3PKfPKiSB_S9_PS2_iiiiiiiiiE7s_input+100];
	// begin inline asm
	{ cvt.f32.bf16 %f129, %rs167;}

	// end inline asm
	ld.shared.u16 	%rs168, [%r9+100];
	// begin inline asm
	{ cvt.f32.bf16 %f130, %rs168;}

	// end inline asm
	fma.rn.f32 	%f207, %f129, %f130, %f206;
	ld.shared.u16 	%rs169, [_ZZ29blockwise_fp8_moe_gemm_kernelI13__nv_bfloat1614__nv_bfloat162EvPKT_PK13__nv_fp8_e4m3PKfPKiSB_S9_PS2_iiiiiiiiiE7s_input+102];
	// begin inline asm
	{ cvt.f32.bf16 %f131, %rs169;}

	// end inline asm
	ld.shared.u16 	%rs170, [%r9+102];
	// begin inline asm
	{ cvt.f32.bf16 %f132, %rs170;}

	// end inline asm
	fma.rn.f32 	%f208, %f131, %f132, %f207;
	ld.shared.u16 	%rs171, [_ZZ29blockwise_fp8_moe_gemm_kernelI13__nv_bfloat1614__nv_bfloat162EvPKT_PK13__nv_fp8_e4m3PKfPKiSB_S9_PS2_iiiiiiiiiE7s_input+104];
	// begin inline asm
	{ cvt.f32.bf16 %f133, %rs171;}

	// end inline asm
	ld.shared.u16 	%rs172, [%r9+104];
	// begin inline asm
	{ cvt.f32.bf16 %f134, %rs172;}

	// end inline asm
	fma.rn.f32 	%f209, %f133, %f134, %f208;
	ld.shared.u16 	%rs173, [_ZZ29blockwise_fp8_moe_gemm_kernelI13__nv_bfloat1614__nv_bfloat162EvPKT_PK13__nv_fp8_e4m3PKfPKiSB_S9_PS2_iiiiiiiiiE7s_input+106];
	// begin inline asm
	{ cvt.f32.bf16 %f135, %rs173;}

	// end inline asm
	ld.shared.u16 	%rs174, [%r9+106];
	// begin inline asm
	{ cvt.f32.bf16 %f136, %rs174;}

	// end inline asm
	fma.rn.f32 	%f210, %f135, %f136, %f209;
	ld.shared.u16 	%rs175, [_ZZ29blockwise_fp8_moe_gemm_kernelI13__nv_bfloat1614__nv_bfloat162EvPKT_PK13__nv_fp8_e4m3PKfPKiSB_S9_PS2_iiiiiiiiiE7s_input+108];
	// begin inline asm
	{ cvt.f32.bf16 %f137, %rs175;}

	// end inline asm
	ld.shared.u16 	%rs176, [%r9+108];
	// begin inline asm
	{ cvt.f32.bf16 %f138, %rs176;}

	// end inline asm
	fma.rn.f32 	%f211, %f137, %f138, %f210;
	ld.shared.u16 	%rs177, [_ZZ29blockwise_fp8_moe_gemm_kernelI13__nv_bfloat1614__nv_bfloat162EvPKT_PK13__nv_fp8_e4m3PKfPKiSB_S9_PS2_iiiiiiiiiE7s_input+110];
	// begin inline asm
	{ cvt.f32.bf16 %f139, %rs177;}

	// end inline asm
	ld.shared.u16 	%rs178, [%r9+110];
	// begin inline asm
	{ cvt.f32.bf16 %f140, %rs178;}

	// end inline asm
	fma.rn.f32 	%f212, %f139, %f140, %f211;
	ld.shared.u16 	%rs179, [_ZZ29blockwise_fp8_moe_gemm_kernelI13__nv_bfloat1614__nv_bfloat162EvPKT_PK13__nv_fp8_e4m3PKfPKiSB_S9_PS2_iiiiiiiiiE7s_input+112];
	// begin inline asm
	{ cvt.f32.bf16 %f141, %rs179;}

	// end inline asm
	ld.shared.u16 	%rs180, [%r9+112];
	// begin inline asm
	{ cvt.f32.bf16 %f142, %rs180;}

	// end inline asm
	fma.rn.f32 	%f213, %f141, %f142, %f212;
	ld.shared.u16 	%rs181, [_ZZ29blockwise_fp8_moe_gemm_kernelI13__nv_bfloat1614__nv_bfloat162EvPKT_PK13__nv_fp8_e4m3PKfPKiSB_S9_PS2_iiiiiiiiiE7s_input+114];
	// begin inline asm
	{ cvt.f32.bf16 %f143, %rs181;}

	// end inline asm
	ld.shared.u16 	%rs182, [%r9+114];
	// begin inline asm
	{ cvt.f32.bf16 %f144, %rs182;}

	// end inline asm
	fma.rn.f32 	%f214, %f143, %f144, %f213;
	ld.shared.u16 	%rs183, [_ZZ29blockwise_fp8_moe_gemm_kernelI13__nv_bfloat1614__nv_bfloat162EvPKT_PK13__nv_fp8_e4m3PKfPKiSB_S9_PS2_iiiiiiiiiE7s_input+116];
	// begin inline asm
	{ cvt.f32.bf16 %f145, %rs183;}

	// end inline asm
	ld.shared.u16 	%rs184, [%r9+116];
	// begin inline asm
	{ cvt.f32.bf16 %f146, %rs184;}

	// end inline asm
	fma.rn.f32 	%f215, %f145, %f146, %f214;
	ld.shared.u16 	%rs185, [_ZZ29blockwise_fp8_moe_gemm_kernelI13__nv_bfloat1614__nv_bfloat162EvPKT_PK13__nv_fp8_e4m3PKfPKiSB_S9_PS2_iiiiiiiiiE7s_input+118];
	// begin inline asm
	{ cvt.f32.bf16 %f147, %rs185;}

	// end inline asm
	ld.shared.u16 	%rs186, [%r9+118];
	// begin inline asm
	{ cvt.f32.bf16 %f148, %rs186;}

	// end inline asm
	fma.rn.f32 	%f216, %f147, %f148, %f215;
	ld.shared.u16 	%rs187, [_ZZ29blockwise_fp8_moe_gemm_kernelI13__nv_bfloat1614__nv_bfloat162EvPKT_PK13__nv_fp8_e4m3PKfPKiSB_S9_PS2_iiiiiiiiiE7s_input+120];
	// begin inline asm
	{ cvt.f32.bf16 %f149, %rs187;}

	// end inline asm
	ld.shared.u16 	%rs188, [%r9+120];
	// begin inline asm
	{ cvt.f32.bf16 %f150, %rs188;}

	// end inline asm
	fma.rn.f32 	%f217, %f149, %f150, %f216;
	ld.shared.u16 	%rs189, [_ZZ29blockwise_fp8_moe_gemm_kernelI13__nv_bfloat1614__nv_bfloat162EvPKT_PK13__nv_fp8_e4m3PKfPKiSB_S9_PS2_iiiiiiiiiE7s_input+122];
	// begin inline asm
	{ cvt.f32.bf16 %f151, %rs189;}

	// end inline asm
	ld.shared.u16 	%rs190, [%r9+122];
	// begin inline asm
	{ cvt.f32.bf16 %f152, %rs190;}

	// end inline asm
	fma.rn.f32 	%f218, %f151, %f152, %f217;
	ld.shared.u16 	%rs191, [_ZZ29blockwise_fp8_moe_gemm_kernelI13__nv_bfloat1614__nv_bfloat162EvPKT_PK13__nv_fp8_e4m3PKfPKiSB_S9_PS2_iiiiiiiiiE7s_input+124];
	// begin inline asm
	{ cvt.f32.bf16 %f153, %rs191;}

	// end inline asm
	ld.shared.u16 	%rs192, [%r9+124];
	// begin inline asm
	{ cvt.f32.bf16 %f154, %rs192;}

	// end inline asm
	fma.rn.f32 	%f219, %f153, %f154, %f218;
	ld.shared.u16 	%rs193, [_ZZ29blockwise_fp8_moe_gemm_kernelI13__nv_bfloat1614__nv_bfloat162EvPKT_PK13__nv_fp8_e4m3PKfPKiSB_S9_PS2_iiiiiiiiiE7s_input+126];
	// begin inline asm
	{ cvt.f32.bf16 %f155, %rs193;}

	// end inline asm
	ld.shared.u16 	%rs194, [%r9+126];
	// begin inline asm
	{ cvt.f32.bf16 %f156, %rs194;}

	// end inline asm
	fma.rn.f32 	%f223, %f155, %f156, %f219;
	bar.sync 	0;
	add.s32 	%r139, %r139, 64;
	setp.lt.s32 	%p35, %r139, %r64;
	@%p35 bra 	$L__BB4_5;
$L__BB4_62:
	setp.eq.s64 	%p36, %rd21, 0;
	@%p36 bra 	$L__BB4_64;
	cvta.to.global.u64 	%rd92, %rd21;
	mul.wide.s32 	%rd93, %r5, 4;
	add.s64 	%rd94, %rd92, %rd93;
	ld.global.nc.f32 	%f220, [%rd94];
	mul.f32 	%f223, %f223, %f220;
$L__BB4_64:
	// begin inline asm
	{  cvt.rn.bf16.f32 %rs195, %f223;}

	// end inline asm
	mad.lo.s32 	%r138, %r5, %r63, %r4;
	cvta.to.global.u64 	%rd95, %rd22;
	mul.wide.s32 	%rd96, %r138, 2;
	add.s64 	%rd97, %rd95, %rd96;
	st.global.u16 	[%rd97], %rs195;
$L__BB4_65:
	ret;

}
	// .globl	_Z40blockwise_fp8_moe_gemm_transposed_kernelI6__half7__half2EvPKT_PK13__nv_fp8_e4m3PKfPKiSB_S9_PS2_iiiiiiiii
.visible .entry _Z40blockwise_fp8_moe_gemm_transposed_kernelI6__half7__half2EvPKT_PK13__nv_fp8_e4m3PKfPKiSB_S9_PS2_iiiiiiiii(
	.param .u64 .ptr .align 1 _Z40blockwise_fp8_moe_gemm_transposed_kernelI6__half7__half2EvPKT_PK13__nv_fp8_e4m3PKfPKiSB_S9_PS2_iiiiiiiii_param_0,
	.param .u64 .ptr .align 1 _Z40blockwise_fp8_moe_gemm_transposed_kernelI6__half7__half2EvPKT_PK13__nv_fp8_e4m3PKfPKiSB_S9_PS2_iiiiiiiii_param_1,
	.param .u64 .ptr .align 1 _Z40blockwise_fp8_moe_gemm_transposed_kernelI6__half7__half2EvPKT_PK13__nv_fp8_e4m3PKfPKiSB_S9_PS2_iiiiiiiii_param_2,
	.param .u64 .ptr .align 1 _Z40blockwise_fp8_moe_gemm_transposed_kernelI6__half7__half2EvPKT_PK13__nv_fp8_e4m3PKfPKiSB_S9_PS2_iiiiiiiii_param_3,
	.param .u64 .ptr .align 1 _Z40blockwise_fp8_moe_gemm_transposed_kernelI6__half7__half2EvPKT_PK13__nv_fp8_e4m3PKfPKiSB_S9_PS2_iiiiiiiii_param_4,
	.param .u64 .ptr .align 1 _Z40blockwise_fp8_moe_gemm_transposed_kernelI6__half7__half2EvPKT_PK13__nv_fp8_e4m3PKfPKiSB_S9_PS2_iiiiiiiii_param_5,
	.param .u64 .ptr .align 1 _Z40blockwise_fp8_moe_gemm_transposed_kernelI6__half7__half2EvPKT_PK13__nv_fp8_e4m3PKfPKiSB_S9_PS2_iiiiiiiii_param_6,
	.param .u32 _Z40blockwise_fp8_moe_gemm_transposed_kernelI6__half7__half2EvPKT_PK13__nv_fp8_e4m3PKfPKiSB_S9_PS2_iiiiiiiii_param_7,
	.param .u32 _Z40blockwise_fp8_moe_gemm_transposed_kernelI6__half7__half2EvPKT_PK13__nv_fp8_e4m3PKfPKiSB_S9_PS2_iiiiiiiii_param_8,
	.param .u32 _Z40blockwise_fp8_moe_gemm_transposed_kernelI6__half7__half2EvPKT_PK13__nv_fp8_e4m3PKfPKiSB_S9_PS2_iiiiiiiii_param_9,
	.param .u32 _Z40blockwise_fp8_moe_gemm_transposed_kernelI6__half7__half2EvPKT_PK13__nv_fp8_e4m3PKfPKiSB_S9_PS2_iiiiiiiii_param_10,
	.param .u32 _Z40blockwise_fp8_moe_gemm_transposed_kernelI6__half7__half2EvPKT_PK13__nv_fp8_e4m3PKfPKiSB_S9_PS2_iiiiiiiii_param_11,
	.param .u32 _Z40blockwise_fp8_moe_gemm_transposed_kernelI6__half7__half2EvPKT_PK13__nv_fp8_e4m3PKfPKiSB_S9_PS2_iiiiiiiii_param_12,
	.param .u32 _Z40blockwise_fp8_moe_gemm_transposed_kernelI6__half7__half2EvPKT_PK13__nv_fp8_e4m3PKfPKiSB_S9_PS2_iiiiiiiii_param_13,
	.param .u32 _Z40blockwise_fp8_moe_gemm_transposed_kernelI6__half7__half2EvPKT_PK13__nv_fp8_e4m3PKfPKiSB_S9_PS2_iiiiiiiii_param_14,
	.param .u32 _Z40blockwise_fp8_moe_gemm_transposed_kernelI6__half7__half2EvPKT_PK13__nv_fp8_e4m3PKfPKiSB_S9_PS2_iiiiiiiii_param_15
)
{
	.reg .pred 	%p<37>;
	.reg .b16 	%rs<204>;
	.reg .b32 	%r<148>;
	.reg .b32 	%f<225>;
	.reg .b64 	%rd<115>;
	// demoted variable
	.shared .align 2 .b8 _ZZ40blockwise_fp8_moe_gemm_transposed_kernelI6__half7__half2EvPKT_PK13__nv_fp8_e4m3PKfPKiSB_S9_PS2_iiiiiiiiiE7s_input[128];
	// demoted variable
	.shared .align 2 .b8 _ZZ40blockwise_fp8_moe_gemm_transposed_kernelI6__half7__half2EvPKT_PK13__nv_fp8_e4m3PKfPKiSB_S9_PS2_iiiiiiiiiE9s_weights[8192];
	ld.param.u64 	%rd20, [_Z40blockwise_fp8_moe_gemm_transposed_kernelI6__half7__half2EvPKT_PK13__nv_fp8_e4m3PKfPKiSB_S9_PS2_iiiiiiiii_param_0];
	ld.param.u64 	%rd21, [_Z40blockwise_fp8_moe_gemm_transposed_kernelI6__half7__half2EvPKT_PK13__nv_fp8_e4m3PKfPKiSB_S9_PS2_iiiiiiiii_param_1];
	ld.param.u64 	%rd22, [_Z40blockwise_fp8_moe_gemm_transposed_kernelI6__half7__half2EvPKT_PK13__nv_fp8_e4m3PKfPKiSB_S9_PS2_iiiiiiiii_param_2];
	ld.param.u64 	%rd16, [_Z40blockwise_fp8_moe_gemm_transposed_kernelI6__half7__half2EvPKT_PK13__nv_fp8_e4m3PKfPKiSB_S9_PS2_iiiiiiiii_param_3];
	ld.param.u64 	%rd17, [_Z40blockwise_fp8_moe_gemm_transposed_kernelI6__half7__half2EvPKT_PK13__nv_fp8_e4m3PKfPKiSB_S9_PS2_iiiiiiiii_param_4];
	ld.param.u64 	%rd18, [_Z40blockwise_fp8_moe_gemm_transposed_kernelI6__half7__half2EvPKT_PK13__nv_fp8_e4m3PKfPKiSB_S9_PS2_iiiiiiiii_param_5];
	ld.param.u64 	%rd19, [_Z40blockwise_fp8_moe_gemm_transposed_kernelI6__half7__half2EvPKT_PK13__nv_fp8_e4m3PKfPKiSB_S9_PS2_iiiiiiiii_param_6];
	ld.param.u32 	%r59, [_Z40blockwise_fp8_moe_gemm_transposed_kernelI6__half7__half2EvPKT_PK13__nv_fp8_e4m3PKfPKiSB_S9_PS2_iiiiiiiii_param_7];
	ld.param.u32 	%r60, [_Z40blockwise_fp8_moe_gemm_transposed_kernelI6__half7__half2EvPKT_PK13__nv_fp8_e4m3PKfPKiSB_S9_PS2_iiiiiiiii_param_8];
	ld.param.u32 	%r67, [_Z40blockwise_fp8_moe_gemm_transposed_kernelI6__half7__half2EvPKT_PK13__nv_fp8_e4m3PKfPKiSB_S9_PS2_iiiiiiiii_param_9];
	ld.param.u32 	%r61, [_Z40blockwise_fp8_moe_gemm_transposed_kernelI6__half7__half2EvPKT_PK13__nv_fp8_e4m3PKfPKiSB_S9_PS2_iiiiiiiii_param_10];
	ld.param.u32 	%r62, [_Z40blockwise_fp8_moe_gemm_transposed_kernelI6__half7__half2EvPKT_PK13__nv_fp8_e4m3PKfPKiSB_S9_PS2_iiiiiiiii_param_11];
	ld.param.u32 	%r63, [_Z40blockwise_fp8_moe_gemm_transposed_kernelI6__half7__half2EvPKT_PK13__nv_fp8_e4m3PKfPKiSB_S9_PS2_iiiiiiiii_param_12];
	ld.param.u32 	%r64, [_Z40blockwise_fp8_moe_gemm_transposed_kernelI6__half7__half2EvPKT_PK13__nv_fp8_e4m3PKfPKiSB_S9_PS2_iiiiiiiii_param_13];
	ld.param.u32 	%r65, [_Z40blockwise_fp8_moe_gemm_transposed_kernelI6__half7__half2EvPKT_PK13__nv_fp8_e4m3PKfPKiSB_S9_PS2_iiiiiiiii_param_14];
	ld.param.u32 	%r66, [_Z40blockwise_fp8_moe_gemm_transposed_kernelI6__half7__half2EvPKT_PK13__nv_fp8_e4m3PKfPKiSB_S9_PS2_iiiiiiiii_param_15];
	cvta.to.global.u64 	%rd1, %rd20;
	cvta.to.global.u64 	%rd2, %rd21;
	cvta.to.global.u64 	%rd3, %rd22;
	mov.u32 	%r1, %ctaid.y;
	setp.ge.s32 	%p1, %r1, %r67;
	@%p1 bra 	$L__BB5_65;
	mov.u32 	%r68, %ctaid.x;
	shl.b32 	%r69, %r68, 6;
	mov.u32 	%r2, %tid.x;
	mov.u32 	%r3, %tid.y;
	add.s32 	%r4, %r69, %r2;
	setp.ge.s32 	%p2, %r4, %r61;
	@%p2 bra 	$L__BB5_65;
	cvta.to.global.u64 	%rd23, %rd16;
	mul.wide.u32 	%rd24, %r1, 4;
	add.s64 	%rd25, %rd23, %rd24;
	ld.global.nc.u32 	%r5, [%rd25];
	cvta.to.global.u64 	%rd26, %rd17;
	add.s64 	%rd27, %rd26, %rd24;
	ld.global.nc.u32 	%r6, [%rd27];
	setp.lt.s32 	%p3, %r6, 0;
	setp.ge.s32 	%p4, %r6, %r59;
	or.pred  	%p5, %p3, %p4;
	@%p5 bra 	$L__BB5_65;
	cvt.u64.u32 	%rd28, %r6;
	setp.eq.s64 	%p6, %rd18, 0;
	selp.b32 	%r70, %r60, 1, %p6;
	div.s32 	%r71, %r5, %r70;
	cvt.s64.s32 	%rd29, %r62;
	mul.wide.s32 	%rd4, %r71, %r62;
	cvt.s64.s32 	%rd5, %r61;
	mul.lo.s64 	%rd6, %rd28, %rd29;
	mul.wide.s32 	%rd30, %r66, %r65;
	mul.lo.s64 	%rd7, %rd30, %rd28;
	setp.lt.s32 	%p7, %r62, 1;
	mov.f32 	%f223, 0f00000000;
	@%p7 bra 	$L__BB5_62;
	mov.u32 	%r73, %ntid.x;
	mad.lo.s32 	%r7, %r3, %r73, %r2;
	mov.u32 	%r74, %ntid.y;
	mul.lo.s32 	%r8, %r73, %r74;
	shl.b32 	%r75, %r2, 7;
	mov.u32 	%r76, _ZZ40blockwise_fp8_moe_gemm_transposed_kernelI6__half7__half2EvPKT_PK13__nv_fp8_e4m3PKfPKiSB_S9_PS2_iiiiiiiiiE9s_weights;
	add.s32 	%r9, %r76, %r75;
	cvt.s64.s32 	%rd8, %r4;
	add.s32 	%r10, %r7, %r8;
	max.u32 	%r77, %r10, 64;
	setp.lt.u32 	%p8, %r10, 64;
	selp.u32 	%r78, 1, 0, %p8;
	add.s32 	%r79, %r10, %r78;
	sub.s32 	%r80, %r77, %r79;
	div.u32 	%r81, %r80, %r8;
	add.s32 	%r11, %r81, %r78;
	max.u32 	%r82, %r3, 56;
	sub.s32 	%r83, %r82, %r3;
	add.s32 	%r12, %r83, 7;
	and.b32  	%r13, %r11, 3;
	shl.b32 	%r84, %r7, 1;
	mov.u32 	%r85, _ZZ40blockwise_fp8_moe_gemm_transposed_kernelI6__half7__half2EvPKT_PK13__nv_fp8_e4m3PKfPKiSB_S9_PS2_iiiiiiiiiE7s_input;
	add.s32 	%r14, %r85, %r84;
	shl.b32 	%r15, %r8, 1;
	add.s32 	%r16, %r14, %r15;
	add.s32 	%r17, %r10, %r8;
	and.b32  	%r18, %r12, 24;
	shl.b32 	%r86, %r3, 1;
	add.s32 	%r19, %r9, %r86;
	add.s32 	%r20, %r3, 24;
	shl.b32 	%r21, %r8, 2;
	mov.f32 	%f223, 0f00000000;
	mov.b32 	%r138, 0;
$L__BB5_5:
	setp.gt.u32 	%p9, %r7, 63;
	@%p9 bra 	$L__BB5_23;
	setp.eq.s32 	%p10, %r13, 3;
	mov.u32 	%r139, %r7;
	@%p10 bra 	$L__BB5_19;
	add.s32 	%r23, %r7, %r138;
	setp.lt.s32 	%p11, %r23, %r62;
	@%p11 bra 	$L__BB5_9;
	mov.b32 	%r87, 0;
	// begin inline asm
	cvt.rn.f16.s32 %rs196, %r87;
	// end inline asm
	bra.uni 	$L__BB5_10;
$L__BB5_9:
	cvt.u64.u32 	%rd31, %r23;
	add.s64 	%rd32, %rd4, %rd31;
	shl.b64 	%rd33, %rd32, 1;
	add.s64 	%rd34, %rd1, %rd33;
	ld.global.nc.u16 	%rs196, [%rd34];
$L__BB5_10:
	setp.eq.s32 	%p12, %r13, 0;
	st.shared.u16 	[%r14], %rs196;
	mov.u32 	%r139, %r10;
	@%p12 bra 	$L__BB5_19;
	add.s32 	%r24, %r23, %r8;
	setp.lt.s32 	%p13, %r24, %r62;
	@%p13 bra 	$L__BB5_13;
	mov.b32 	%r88, 0;
	// begin inline asm
	cvt.rn.f16.s32 %rs197, %r88;
	// end inline asm
	bra.uni 	$L__BB5_14;
$L__BB5_13:
	cvt.u64.u32 	%rd35, %r24;
	add.s64 	%rd36, %rd4, %rd35;
	shl.b64 	%rd37, %rd36, 1;
	add.s64 	%rd38, %rd1, %rd37;
	ld.global.nc.u16 	%rs197, [%rd38];
$L__BB5_14:
	setp.eq.s32 	%p14, %r13, 1;
	st.shared.u16 	[%r16], %rs197;
	mov.u32 	%r139, %r17;
	@%p14 bra 	$L__BB5_19;
	add.s32 	%r25, %r24, %r8;
	setp.lt.s32 	%p15, %r25, %r62;
	@%p15 bra 	$L__BB5_17;
	mov.b32 	%r89, 0;
	// begin inline asm
	cvt.rn.f16.s32 %rs198, %r89;
	// end inline asm
	bra.uni 	$L__BB5_18;
$L__BB5_17:
	cvt.u64.u32 	%rd39, %r25;
	add.s64 	%rd40, %rd4, %rd39;
	shl.b64 	%rd41, %rd40, 1;
	add.s64 	%rd42, %rd1, %rd41;
	ld.global.nc.u16 	%rs198, [%rd42];
$L__BB5_18:
	add.s32 	%r139, %r17, %r8;
	add.s32 	%r90, %r16, %r15;
	st.shared.u16 	[%r90], %rs198;
$L__BB5_19:
	setp.lt.u32 	%p16, %r11, 3;
	@%p16 bra 	$L__BB5_23;
	shl.b64 	%rd114, %rd4, 1;
	shl.b32 	%r91, %r139, 1;
	mov.u32 	%r92, _ZZ40blockwise_fp8_moe_gemm_transposed_kernelI6__half7__half2EvPKT_PK13__nv_fp8_e4m3PKfPKiSB_S9_PS2_iiiiiiiiiE7s_input;
	add.s32 	%r145, %r92, %r91;
	add.s32 	%r141, %r139, %r138;
	add.s32 	%r144, %r141, %r8;
	mul.wide.u32 	%rd43, %r144, 2;
	add.s64 	%rd10, %rd1, %rd43;
	add.s32 	%r143, %r141, %r15;
	mul.wide.u32 	%rd44, %r143, 2;
	add.s64 	%rd11, %rd1, %rd44;
	mad.lo.s32 	%r142, %r8, 3, %r141;
	mul.wide.u32 	%rd45, %r142, 2;
	add.s64 	%rd12, %rd1, %rd45;
	mul.wide.u32 	%rd46, %r141, 2;
	add.s64 	%rd13, %rd1, %rd46;
$L__BB5_21:
	setp.ge.s32 	%p17, %r141, %r62;
	@%p17 bra 	$L__BB5_39;
	add.s64 	%rd47, %rd13, %rd114;
	ld.global.nc.u16 	%rs200, [%rd47];
	bra.uni 	$L__BB5_40;
$L__BB5_23:
	setp.gt.u32 	%p22, %r3, 63;
	@%p22 bra 	$L__BB5_61;
	setp.eq.s32 	%p23, %r18, 24;
	mov.u32 	%r140, %r3;
	@%p23 bra 	$L__BB5_36;
	add.s32 	%r33, %r3, %r138;
	setp.lt.s32 	%p24, %r33, %r62;
	@%p24 bra 	$L__BB5_27;
	mov.b32 	%r101, 0;
	// begin inline asm
	cvt.rn.f16.s32 %rs199, %r101;
	// end inline asm
	bra.uni 	$L__BB5_28;
$L__BB5_27:
	div.s32 	%r103, %r33, %r63;
	div.s32 	%r104, %r4, %r64;
	mad.lo.s32 	%r105, %r103, %r66, %r104;
	cvt.s64.s32 	%rd52, %r105;
	add.s64 	%rd53, %rd7, %rd52;
	shl.b64 	%rd54, %rd53, 2;
	add.s64 	%rd55, %rd3, %rd54;
	ld.global.nc.f32 	%f10, [%rd55];
	cvt.u64.u32 	%rd56, %r33;
	add.s64 	%rd57, %rd6, %rd56;
	mad.lo.s64 	%rd58, %rd57, %rd5, %rd8;
	add.s64 	%rd59, %rd2, %rd58;
	ld.global.nc.u8 	%rs36, [%rd59];
	cvt.u16.u8 	%rs33, %rs36;
	// begin inline asm
	{cvt.rn.f16x2.e4m3x2 %r102, %rs33;}

	// end inline asm
	cvt.u16.u32 	%rs34, %r102;
	// begin inline asm
	{  cvt.f32.f16 %f8, %rs34;}

	// end inline asm
	mul.f32 	%f9, %f10, %f8;
	// begin inline asm
	{  cvt.rn.f16.f32 %rs199, %f9;}

	// end inline asm
$L__BB5_28:
	add.s32 	%r140, %r3, 8;
	setp.eq.s32 	%p25, %r18, 0;
	st.shared.u16 	[%r19], %rs199;
	@%p25 bra 	$L__BB5_36;
	add.s32 	%r35, %r33, 8;
	setp.lt.s32 	%p26, %r35, %r62;
	@%p26 bra 	$L__BB5_31;
	mov.b32 	%r106, 0;
	// begin inline asm
	cvt.rn.f16.s32 %rs37, %r106;
	// end inline asm
	st.shared.u16 	[%r19+16], %rs37;
	bra.uni 	$L__BB5_32;
$L__BB5_31:
	div.s32 	%r108, %r35, %r63;
	div.s32 	%r109, %r4, %r64;
	mad.lo.s32 	%r110, %r108, %r66, %r109;
	cvt.s64.s32 	%rd60, %r110;
	add.s64 	%rd61, %rd7, %rd60;
	shl.b64 	%rd62, %rd61, 2;
	add.s64 	%rd63, %rd3, %rd62;
	ld.global.nc.f32 	%f13, [%rd63];
	cvt.u64.u32 	%rd64, %r35;
	add.s64 	%rd65, %rd6, %rd64;
	mad.lo.s64 	%rd66, %rd65, %rd5, %rd8;
	add.s64 	%rd67, %rd2, %rd66;
	ld.global.nc.u8 	%rs41, [%rd67];
	cvt.u16.u8 	%rs38, %rs41;
	// begin inline asm
	{cvt.rn.f16x2.e4m3x2 %r107, %rs38;}

	// end inline asm
	cvt.u16.u32 	%rs39, %r107;
	// begin inline asm
	{  cvt.f32.f16 %f11, %rs39;}

	// end inline asm
	mul.f32 	%f12, %f13, %f11;
	// begin inline asm
	{  cvt.rn.f16.f32 %rs40, %f12;}

	// end inline asm
	st.shared.u16 	[%r19+16], %rs40;
$L__BB5_32:
	add.s32 	%r140, %r3, 16;
	setp.eq.s32 	%p27, %r18, 8;
	@%p27 bra 	$L__BB5_36;
	add.s32 	%r37, %r33, 16;
	setp.lt.s32 	%p28, %r37, %r62;
	@%p28 bra 	$L__BB5_35;
	mov.b32 	%r111, 0;
	// begin inline asm
	cvt.rn.f16.s32 %rs42, %r111;
	// end inline asm
	st.shared.u16 	[%r19+32], %rs42;
	mov.u32 	%r140, %r20;
	bra.uni 	$L__BB5_36;
$L__BB5_35:
	div.s32 	%r113, %r37, %r63;
	div.s32 	%r114, %r4, %r64;
	mad.lo.s32 	%r115, %r113, %r66, %r114;
	cvt.s64.s32 	%rd68, %r115;
	add.s64 	%rd69, %rd7, %rd68;
	shl.b64 	%rd70, %rd69, 2;
	add.s64 	%rd71, %rd3, %rd70;
	ld.global.nc.f32 	%f16, [%rd71];
	cvt.u64.u32 	%rd72, %r37;
	add.s64 	%rd73, %rd6, %rd72;
	mad.lo.s64 	%rd74, %rd73, %rd5, %rd8;
	add.s64 	%rd75, %rd2, %rd74;
	ld.global.nc.u8 	%rs46, [%rd75];
	cvt.u16.u8 	%rs43, %rs46;
	// begin inline asm
	{cvt.rn.f16x2.e4m3x2 %r112, %rs43;}

	// end inline asm
	cvt.u16.u32 	%rs44, %r112;
	// begin inline asm
	{  cvt.f32.f16 %f14, %rs44;}

	// end inline asm
	mul.f32 	%f15, %f16, %f14;
	// begin inline asm
	{  cvt.rn.f16.f32 %rs45, %f15;}

	// end inline asm
	st.shared.u16 	[%r19+32], %rs45;
	mov.u32 	%r140, %r20;
$L__BB5_36:
	setp.lt.u32 	%p29, %r12, 24;
	@%p29 bra 	$L__BB5_61;
$L__BB5_37:
	add.s32 	%r52, %r140, %r138;
	setp.ge.s32 	%p30, %r52, %r62;
	shl.b32 	%r116, %r140, 1;
	add.s32 	%r53, %r9, %r116;
	@%p30 bra 	$L__BB5_50;
	div.s32 	%r119, %r52, %r63;
	div.s32 	%r120, %r4, %r64;
	mad.lo.s32 	%r121, %r119, %r66, %r120;
	cvt.s64.s32 	%rd76, %r121;
	add.s64 	%rd77, %rd7, %rd76;
	shl.b64 	%rd78, %rd77, 2;
	add.s64 	%rd79, %rd3, %rd78;
	ld.global.nc.f32 	%f19, [%rd79];
	cvt.u64.u32 	%rd80, %r52;
	add.s64 	%rd81, %rd6, %rd80;
	mad.lo.s64 	%rd82, %rd81, %rd5, %rd8;
	add.s64 	%rd83, %rd2, %rd82;
	ld.global.nc.u8 	%rs51, [%rd83];
	cvt.u16.u8 	%rs48, %rs51;
	// begin inline asm
	{cvt.rn.f16x2.e4m3x2 %r118, %rs48;}

	// end inline asm
	cvt.u16.u32 	%rs49, %r118;
	// begin inline asm
	{  cvt.f32.f16 %f17, %rs49;}

	// end inline asm
	mul.f32 	%f18, %f19, %f17;
	// begin inline asm
	{  cvt.rn.f16.f32 %rs50, %f18;}

	// end inline asm
	st.shared.u16 	[%r53], %rs50;
	bra.uni 	$L__BB5_51;
$L__BB5_39:
	mov.b32 	%r93, 0;
	// begin inline asm
	cvt.rn.f16.s32 %rs200, %r93;
	// end inline asm
$L__BB5_40:
	st.shared.u16 	[%r145], %rs200;
	setp.lt.s32 	%p18, %r144, %r62;
	@%p18 bra 	$L__BB5_42;
	mov.b32 	%r94, 0;
	// begin inline asm
	cvt.rn.f16.s32 %rs201, %r94;
	// end inline asm
	bra.uni 	$L__BB5_43;
$L__BB5_42:
	add.s64 	%rd48, %rd10, %rd114;
	ld.global.nc.u16 	%rs201, [%rd48];
$L__BB5_43:
	add.s32 	%r95, %r145, %r15;
	st.shared.u16 	[%r95], %rs201;
	setp.lt.s32 	%p19, %r143, %r62;
	@%p19 bra 	$L__BB5_45;
	mov.b32 	%r96, 0;
	// begin inline asm
	cvt.rn.f16.s32 %rs202, %r96;
	// end inline asm
	bra.uni 	$L__BB5_46;
$L__BB5_45:
	add.s64 	%rd49, %rd11, %rd114;
	ld.global.nc.u16 	%rs202, [%rd49];
$L__BB5_46:
	add.s32 	%r97, %r145, %r21;
	st.shared.u16 	[%r97], %rs202;
	setp.lt.s32 	%p20, %r142, %r62;
	@%p20 bra 	$L__BB5_48;
	mov.b32 	%r98, 0;
	// begin inline asm
	cvt.rn.f16.s32 %rs203, %r98;
	// end inline asm
	bra.uni 	$L__BB5_49;
$L__BB5_48:
	add.s64 	%rd50, %rd12, %rd114;
	ld.global.nc.u16 	%rs203, [%rd50];
$L__BB5_49:
	mad.lo.s32 	%r99, %r8, 6, %r145;
	st.shared.u16 	[%r99], %rs203;
	add.s32 	%r139, %r139, %r21;
	shl.b32 	%r100, %r8, 3;
	add.s32 	%r145, %r145, %r100;
	add.s32 	%r144, %r144, %r21;
	mul.wide.u32 	%rd51, %r21, 2;
	add.s64 	%rd114, %rd114, %rd51;
	add.s32 	%r143, %r143, %r21;
	add.s32 	%r142, %r142, %r21;
	add.s32 	%r141, %r141, %r21;
	setp.lt.u32 	%p21, %r139, 64;
	@%p21 bra 	$L__BB5_21;
	bra.uni 	$L__BB5_23;
$L__BB5_50:
	mov.b32 	%r117, 0;
	// begin inline asm
	cvt.rn.f16.s32 %rs47, %r117;
	// end inline asm
	st.shared.u16 	[%r53], %rs47;
$L__BB5_51:
	add.s32 	%r54, %r52, 8;
	setp.lt.s32 	%p31, %r54, %r62;
	@%p31 bra 	$L__BB5_53;
	mov.b32 	%r122, 0;
	// begin inline asm
	cvt.rn.f16.s32 %rs52, %r122;
	// end inline asm
	st.shared.u16 	[%r53+16], %rs52;
	bra.uni 	$L__BB5_54;
$L__BB5_53:
	div.s32 	%r124, %r54, %r63;
	div.s32 	%r125, %r4, %r64;
	mad.lo.s32 	%r126, %r124, %r66, %r125;
	cvt.s64.s32 	%rd84, %r126;
	add.s64 	%rd85, %rd7, %rd84;
	shl.b64 	%rd86, %rd85, 2;
	add.s64 	%rd87, %rd3, %rd86;
	ld.global.nc.f32 	%f22, [%rd87];
	cvt.u64.u32 	%rd88, %r54;
	add.s64 	%rd89, %rd6, %rd88;
	mad.lo.s64 	%rd90, %rd89, %rd5, %rd8;
	add.s64 	%rd91, %rd2, %rd90;
	ld.global.nc.u8 	%rs56, [%rd91];
	cvt.u16.u8 	%rs53, %rs56;
	// begin inline asm
	{cvt.rn.f16x2.e4m3x2 %r123, %rs53;}

	// end inline asm
	cvt.u16.u32 	%rs54, %r123;
	// begin inline asm
	{  cvt.f32.f16 %f20, %rs54;}

	// end inline asm
	mul.f32 	%f21, %f22, %f20;
	// begin inline asm
	{  cvt.rn.f16.f32 %rs55, %f21;}

	// end inline asm
	st.shared.u16 	[%r53+16], %rs55;
$L__BB5_54:
	add.s32 	%r55, %r52, 16;
	setp.lt.s32 	%p32, %r55, %r62;
	@%p32 bra 	$L__BB5_56;
	mov.b32 	%r127, 0;
	// begin inline asm
	cvt.rn.f16.s32 %rs57, %r127;
	// end inline asm
	st.shared.u16 	[%r53+32], %rs57;
	bra.uni 	$L__BB5_57;
$L__BB5_56:
	div.s32 	%r129, %r55, %r63;
	div.s32 	%r130, %r4, %r64;
	mad.lo.s32 	%r131, %r129, %r66, %r130;
	cvt.s64.s32 	%rd92, %r131;
	add.s64 	%rd93, %rd7, %rd92;
	shl.b64 	%rd94, %rd93, 2;
	add.s64 	%rd95, %rd3, %rd94;
	ld.global.nc.f32 	%f25, [%rd95];
	cvt.u64.u32 	%rd96, %r55;
	add.s64 	%rd97, %rd6, %rd96;
	mad.lo.s64 	%rd98, %rd97, %rd5, %rd8;
	add.s64 	%rd99, %rd2, %rd98;
	ld.global.nc.u8 	%rs61, [%rd99];
	cvt.u16.u8 	%rs58, %rs61;
	// begin inline asm
	{cvt.rn.f16x2.e4m3x2 %r128, %rs58;}

	// end inline asm
	cvt.u16.u32 	%rs59, %r128;
	// begin inline asm
	{  cvt.f32.f16 %f23, %rs59;}

	// end inline asm
	mul.f32 	%f24, %f25, %f23;
	// begin inline asm
	{  cvt.rn.f16.f32 %rs60, %f24;}

	// end inline asm
	st.shared.u16 	[%r53+32], %rs60;
$L__BB5_57:
	add.s32 	%r56, %r52, 24;
	setp.lt.s32 	%p33, %r56, %r62;
	@%p33 bra 	$L__BB5_59;
	mov.b32 	%r132, 0;
	// begin inline asm
	cvt.rn.f16.s32 %rs62, %r132;
	// end inline asm
	st.shared.u16 	[%r53+48], %rs62;
	bra.uni 	$L__BB5_60;
$L__BB5_59:
	div.s32 	%r134, %r56, %r63;
	div.s32 	%r135, %r4, %r64;
	mad.lo.s32 	%r136, %r134, %r66, %r135;
	cvt.s64.s32 	%rd100, %r136;
	add.s64 	%rd101, %rd7, %rd100;
	shl.b64 	%rd102, %rd101, 2;
	add.s64 	%rd103, %rd3, %rd102;
	ld.global.nc.f32 	%f28, [%rd103];
	cvt.u64.u32 	%rd104, %r56;
	add.s64 	%rd105, %rd6, %rd104;
	mad.lo.s64 	%rd106, %rd105, %rd5, %rd8;
	add.s64 	%rd107, %rd2, %rd106;
	ld.global.nc.u8 	%rs66, [%rd107];
	cvt.u16.u8 	%rs63, %rs66;
	// begin inline asm
	{cvt.rn.f16x2.e4m3x2 %r133, %rs63;}

	// end inline asm
	cvt.u16.u32 	%rs64, %r133;
	// begin inline asm
	{  cvt.f32.f16 %f26, %rs64;}

	// end inline asm
	mul.f32 	%f27, %f28, %f26;
	// begin inline asm
	{  cvt.rn.f16.f32 %rs65, %f27;}

	// end inline asm
	st.shared.u16 	[%r53+48], %rs65;
$L__BB5_60:
	add.s32 	%r57, %r140, 32;
	setp.lt.u32 	%p34, %r140, 32;
	mov.u32 	%r140, %r57;
	@%p34 bra 	$L__BB5_37;
$L__BB5_61:
	bar.sync 	0;
	ld.shared.u16 	%rs67, [_ZZ40blockwise_fp8_moe_gemm_transposed_kernelI6__half7__half2EvPKT_PK13__nv_fp8_e4m3PKfPKiSB_S9_PS2_iiiiiiiiiE7s_input];
	// begin inline asm
	{  cvt.f32.f16 %f29, %rs67;}

	// end inline asm
	ld.shared.u16 	%rs68, [%r9];
	// begin inline asm
	{  cvt.f32.f16 %f30, %rs68;}

	// end inline asm
	fma.rn.f32 	%f157, %f29, %f30, %f223;
	ld.shared.u16 	%rs69, [_ZZ40blockwise_fp8_moe_gemm_transposed_kernelI6__half7__half2EvPKT_PK13__nv_fp8_e4m3PKfPKiSB_S9_PS2_iiiiiiiiiE7s_input+2];
	// begin inline asm
	{  cvt.f32.f16 %f31, %rs69;}

	// end inline asm
	ld.shared.u16 	%rs70, [%r9+2];
	// begin inline asm
	{  cvt.f32.f16 %f32, %rs70;}

	// end inline asm
	fma.rn.f32 	%f158, %f31, %f32, %f157;
	ld.shared.u16 	%rs71, [_ZZ40blockwise_fp8_moe_gemm_transposed_kernelI6__half7__half2EvPKT_PK13__nv_fp8_e4m3PKfPKiSB_S9_PS2_iiiiiiiiiE7s_input+4];
	// begin inline asm
	{  cvt.f32.f16 %f33, %rs71;}

	// end inline asm
	ld.shared.u16 	%rs72, [%r9+4];
	// begin inline asm
	{  cvt.f32.f16 %f34, %rs72;}

	// end inline asm
	fma.rn.f32 	%f159, %f33, %f34, %f158;
	ld.shared.u16 	%rs73, [_ZZ40blockwise_fp8_moe_gemm_transposed_kernelI6__half7__half2EvPKT_PK13__nv_fp8_e4m3PKfPKiSB_S9_PS2_iiiiiiiiiE7s_input+6];
	// begin inline asm
	{  cvt.f32.f16 %f35, %rs73;}

	// end inline asm
	ld.shared.u16 	%rs74, [%r9+6];
	// begin inline asm
	{  cvt.f32.f16 %f36, %rs74;}

	// end inline asm
	fma.rn.f32 	%f160, %f35, %f36, %f159;
	ld.shared.u16 	%rs75, [_ZZ40blockwise_fp8_moe_gemm_transposed_kernelI6__half7__half2EvPKT_PK13__nv_fp8_e4m3PKfPKiSB_S9_PS2_iiiiiiiiiE7s_input+8];
	// begin inline asm
	{  cvt.f32.f16 %f37, %rs75;}

	// end inline asm
	ld.shared.u16 	%rs76, [%r9+8];
	// begin inline asm
	{  cvt.f32.f16 %f38, %rs76;}

	// end inline asm
	fma.rn.f32 	%f161, %f37, %f38, %f160;
	ld.shared.u16 	%rs77, [_ZZ40blockwise_fp8_moe_gemm_transposed_kernelI6__half7__half2EvPKT_PK13__nv_fp8_e4m3PKfPKiSB_S9_PS2_iiiiiiiiiE7s_input+10];
	// begin inline asm
	{  cvt.f32.f16 %f39, %rs77;}

	// end inline asm
	ld.shared.u16 	%rs78, [%r9+10];
	// begin inline asm
	{  cvt.f32.f16 %f40, %rs78;}

	// end inline asm
	fma.rn.f32 	%f162, %f39, %f40, %f161;
	ld.shared.u16 	%rs79, [_ZZ40blockwise_fp8_moe_gemm_transposed_kernelI6__half7__half2EvPKT_PK13__nv_fp8_e4m3PKfPKiSB_S9_PS2_iiiiiiiiiE7s_input+12];
	// begin inline asm
	{  cvt.f32.f16 %f41, %rs79;}

	// end inline asm
	ld.shared.u16 	%rs80, [%r9+12];
	// begin inline asm
	{  cvt.f32.f16 %f42, %rs80;}

	// end inline asm
	fma.rn.f32 	%f163, %f41, %f42, %f162;
	ld.shared.u16 	%rs81, [_ZZ40blockwise_fp8_moe_gemm_transposed_kernelI6__half7__half2EvPKT_PK13__nv_fp8_e4m3PKfPKiSB_S9_PS2_iiiiiiiiiE7s_input+14];
	// begin inline asm
	{  cvt.f32.f16 %f43, %rs81;}

	// end inline asm
	ld.shared.u16 	%rs82, [%r9+14];
	// begin inline asm
	{  cvt.f32.f16 %f44, %rs82;}

	// end inline asm
	fma.rn.f32 	%f164, %f43, %f44, %f163;
	ld.shared.u16 	%rs83, [_ZZ40blockwise_fp8_moe_gemm_transposed_kernelI6__half7__half2EvPKT_PK13__nv_fp8_e4m3PKfPKiSB_S9_PS2_iiiiiiiiiE7s_input+16];
	// begin inline asm
	{  cvt.f32.f16 %f45, %rs83;}

	// end inline asm
	ld.shared.u16 	%rs84, [%r9+16];
	// begin inline asm
	{  cvt.f32.f16 %f46, %rs84;}

	// end inline asm
	fma.rn.f32 	%f165, %f45, %f46, %f164;
	ld.shared.u16 	%rs85, [_ZZ40blockwise_fp8_moe_gemm_transposed_kernelI6__half7__half2EvPKT_PK13__nv_fp8_e4m3PKfPKiSB_S9_PS2_iiiiiiiiiE7s_input+18];
	// begin inline asm
	{  cvt.f32.f16 %f47, %rs85;}

	// end inline asm
	ld.shared.u16 	%rs86, [%r9+18];
	// begin inline asm
	{  cvt.f32.f16 %f48, %rs86;}

	// end inline asm
	fma.rn.f32 	%f166, %f47, %f48, %f165;
	ld.shared.u16 	%rs87, [_ZZ40blockwise_fp8_moe_gemm_transposed_kernelI6__half7__half2EvPKT_PK13__nv_fp8_e4m3PKfPKiSB_S9_PS2_iiiiiiiiiE7s_input+20];
	// begin inline asm
	{  cvt.f32.f16 %f49, %rs87;}

	// end inline asm
	ld.shared.u16 	%rs88, [%r9+20];
	// begin inline asm
	{  cvt.f32.f16 %f50, %rs88;}

	// end inline asm
	fma.rn.f32 	%f167, %f49, %f50, %f166;
	ld.shared.u16 	%rs89, [_ZZ40blockwise_fp8_moe_gemm_transposed_kernelI6__half7__half2EvPKT_PK13__nv_fp8_e4m3PKfPKiSB_S9_PS2_iiiiiiiiiE7s_input+22];
	// begin inline asm
	{  cvt.f32.f16 %f51, %rs89;}

	// end inline asm
	ld.shared.u16 	%rs90, [%r9+22];
	// begin inline asm
	{  cvt.f32.f16 %f52, %rs90;}

	// end inline asm
	fma.rn.f32 	%f168, %f51, %f52, %f167;
	ld.shared.u16 	%rs91, [_ZZ40blockwise_fp8_moe_gemm_transposed_kernelI6__half7__half2EvPKT_PK13__nv_fp8_e4m3PKfPKiSB_S9_PS2_iiiiiiiiiE7s_input+24];
	// begin inline asm
	{  cvt.f32.f16 %f53, %rs91;}

	// end inline asm
	ld.shared.u16 	%rs92, [%r9+24];
	// begin inline asm
	{  cvt.f32.f16 %f54, %rs92;}

	// end inline asm
	fma.rn.f32 	%f169, %f53, %f54, %f168;
	ld.shared.u16 	%rs93, [_ZZ40blockwise_fp8_moe_gemm_transposed_kernelI6__half7__half2EvPKT_PK13__nv_fp8_e4m3PKfPKiSB_S9_PS2_iiiiiiiiiE7s_input+26];
	// begin inline asm
	{  cvt.f32.f16 %f55, %rs93;}

	// end inline asm
	ld.shared.u16 	%rs94, [%r9+26];
	// begin inline asm
	{  cvt.f32.f16 %f56, %rs94;}

	// end inline asm
	fma.rn.f32 	%f170, %f55, %f56, %f169;
	ld.shared.u16 	%rs95, [_ZZ40blockwise_fp8_moe_gemm_transposed_kernelI6__half7__half2EvPKT_PK13__nv_fp8_e4m3PKfPKiSB_S9_PS2_iiiiiiiiiE7s_input+28];
	// begin inline asm
	{  cvt.f32.f16 %f57, %rs95;}

	// end inline asm
	ld.shared.u16 	%rs96, [%r9+28];
	// begin inline asm
	{  cvt.f32.f16 %f58, %rs96;}

	// end inline asm
	fma.rn.f32 	%f171, %f57, %f58, %f170;
	ld.shared.u16 	%rs97, [_ZZ40blockwise_fp8_moe_gemm_transposed_kernelI6__half7__half2EvPKT_PK13__nv_fp8_e4m3PKfPKiSB_S9_PS2_iiiiiiiiiE7s_input+30];
	// begin inline asm
	{  cvt.f32.f16 %f59, %rs97;}

	// end inline asm
	ld.shared.u16 	%rs98, [%r9+30];
	// begin inline asm
	{  cvt.f32.f16 %f60, %rs98;}

	// end inline asm
	fma.rn.f32 	%f172, %f59, %f60, %f171;
	ld.shared.u16 	%rs99, [_ZZ40blockwise_fp8_moe_gemm_transposed_kernelI6__half7__half2EvPKT_PK13__nv_fp8_e4m3PKfPKiSB_S9_PS2_iiiiiiiiiE7s_input+32];
	// begin inline asm
	{  cvt.f32.f16 %f61, %rs99;}

	// end inline asm
	ld.shared.u16 	%rs100, [%r9+32];
	// begin inline asm
	{  cvt.f32.f16 %f62, %rs100;}

	// end inline asm
	fma.rn.f32 	%f173, %f61, %f62, %f172;
	ld.shared.u16 	%rs101, [_ZZ40blockwise_fp8_moe_gemm_transposed_kernelI6__half7__half2EvPKT_PK13__nv_fp8_e4m3PKfPKiSB_S9_PS2_iiiiiiiiiE7s_input+34];
	// begin inline asm
	{  cvt.f32.f16 %f63, %rs101;}

	// end inline asm
	ld.shared.u16 	%rs102, [%r9+34];
	// begin inline asm
	{  cvt.f32.f16 %f64, %rs102;}

	// end inline asm
	fma.rn.f32 	%f174, %f63, %f64, %f173;
	ld.shared.u16 	%rs103, [_ZZ40blockwise_fp8_moe_gemm_transposed_kernelI6__half7__half2EvPKT_PK13__nv_fp8_e4m3PKfPKiSB_S9_PS2_iiiiiiiiiE7s_input+36];
	// begin inline asm
	{  cvt.f32.f16 %f65, %rs103;}

	// end inline asm
	ld.shared.u16 	%rs104, [%r9+36];
	// begin inline asm
	{  cvt.f32.f16 %f66, %rs104;}

	// end inline asm
	fma.rn.f32 	%f175, %f65, %f66, %f174;
	ld.shared.u16 	%rs105, [_ZZ40blockwise_fp8_moe_gemm_transposed_kernelI6__half7__half2EvPKT_PK13__nv_fp8_e4m3PKfPKiSB_S9_PS2_iiiiiiiiiE7s_input+38];
	// begin inline asm
	{  cvt.f32.f16 %f67, %rs105;}

	// end inline asm
	ld.shared.u16 	%rs106, [%r9+38];
	// begin inline asm
	{  cvt.f32.f16 %f68, %rs106;}

	// end inline asm
	fma.rn.f32 	%f176, %f67, %f68, %f175;
	ld.shared.u16 	%rs107, [_ZZ40blockwise_fp8_moe_gemm_transposed_kernelI6__half7__half2EvPKT_PK13__nv_fp8_e4m3PKfPKiSB_S9_PS2_iiiiiiiiiE7s_input+40];
	// begin inline asm
	{  cvt.f32.f16 %f69, %rs107;}

	// end inline asm
	ld.shared.u16 	%rs108, [%r9+40];
	// begin inline asm
	{  cvt.f32.f16 %f70, %rs108;}

	// end inline asm
	fma.rn.f32 	%f177, %f69, %f70, %f176;
	ld.shared.u16 	%rs109, [_ZZ40blockwise_fp8_moe_gemm_transposed_kernelI6__half7__half2EvPKT_PK13__nv_fp8_e4m3PKfPKiSB_S9_PS2_iiiiiiiiiE7s_input+42];
	// begin inline asm
	{  cvt.f32.f16 %f71, %rs109;}

	// end inline asm
	ld.shared.u16 	%rs110, [%r9+42];
	// begin inline asm
	{  cvt.f32.f16 %f72, %rs110;}

	// end inline asm
	fma.rn.f32 	%f178, %f71, %f72, %f177;
	ld.shared.u16 	%rs111, [_ZZ40blockwise_fp8_moe_gemm_transposed_kernelI6__half7__half2EvPKT_PK13__nv_fp8_e4m3PKfPKiSB_S9_PS2_iiiiiiiiiE7s_input+44];
	// begin inline asm
	{  cvt.f32.f16 %f73, %rs111;}

	// end inline asm
	ld.shared.u16 	%rs112, [%r9+44];
	// begin inline asm
	{  cvt.f32.f16 %f74, %rs112;}

	// end inline asm
	fma.rn.f32 	%f179, %f73, %f74, %f178;
	ld.shared.u16 	%rs113, [_ZZ40blockwise_fp8_moe_gemm_transposed_kernelI6__half7__half2EvPKT_PK13__nv_fp8_e4m3PKfPKiSB_S9_PS2_iiiiiiiiiE7s_input+46];
	// begin inline asm
	{  cvt.f32.f16 %f75, %rs113;}

	// end inline asm
	ld.shared.u16 	%rs114, [%r9+46];
	// begin inline asm
	{  cvt.f32.f16 %f76, %rs114;}

	// end inline asm
	fma.rn.f32 	%f180, %f75, %f76, %f179;
	ld.shared.u16 	%rs115, [_ZZ40blockwise_fp8_moe_gemm_transposed_kernelI6__half7__half2EvPKT_PK13__nv_fp8_e4m3PKfPKiSB_S9_PS2_iiiiiiiiiE7s_input+48];
	// begin inline asm
	{  cvt.f32.f16 %f77, %rs115;}

	// end inline asm
	ld.shared.u16 	%rs116, [%r9+48];
	// begin inline asm
	{  cvt.f32.f16 %f78, %rs116;}

	// end inline asm
	fma.rn.f32 	%f181, %f77, %f78, %f180;
	ld.shared.u16 	%rs117, [_ZZ40blockwise_fp8_moe_gemm_transposed_kernelI6__half7__half2EvPKT_PK13__nv_fp8_e4m3PKfPKiSB_S9_PS2_iiiiiiiiiE7s_input+50];
	// begin inline asm
	{  cvt.f32.f16 %f79, %rs117;}

	// end inline asm
	ld.shared.u16 	%rs118, [%r9+50];
	// begin inline asm
	{  cvt.f32.f16 %f80, %rs118;}

	// end inline asm
	fma.rn.f32 	%f182, %f79, %f80, %f181;
	ld.shared.u16 	%rs119, [_ZZ40blockwise_fp8_moe_gemm_transposed_kernelI6__half7__half2EvPKT_PK13__nv_fp8_e4m3PKfPKiSB_S9_PS2_iiiiiiiiiE7s_input+52];
	// begin inline asm
	{  cvt.f32.f16 %f81, %rs119;}

	// end inline asm
	ld.shared.u16 	%rs120, [%r9+52];
	// begin inline asm
	{  cvt.f32.f16 %f82, %rs120;}

	// end inline asm
	fma.rn.f32 	%f183, %f81, %f82, %f182;
	ld.shared.u16 	%rs121, [_ZZ40blockwise_fp8_moe_gemm_transposed_kernelI6__half7__half2EvPKT_PK13__nv_fp8_e4m3PKfPKiSB_S9_PS2_iiiiiiiiiE7s_input+54];
	// begin inline asm
	{  cvt.f32.f16 %f83, %rs121;}

	// end inline asm
	ld.shared.u16 	%rs122, [%r9+54];
	// begin inline asm
	{  cvt.f32.f16 %f84, %rs122;}

	// end inline asm
	fma.rn.f32 	%f184, %f83, %f84, %f183;
	ld.shared.u16 	%rs123, [_ZZ40blockwise_fp8_moe_gemm_transposed_kernelI6__half7__half2EvPKT_PK13__nv_fp8_e4m3PKfPKiSB_S9_PS2_iiiiiiiiiE7s_input+56];
	// begin inline asm
	{  cvt.f32.f16 %f85, %rs123;}

	// end inline asm
	ld.shared.u16 	%rs124, [%r9+56];
	// begin inline asm
	{  cvt.f32.f16 %f86, %rs124;}

	// end inline asm
	fma.rn.f32 	%f185, %f85, %f86, %f184;
	ld.shared.u16 	%rs125, [_ZZ40blockwise_fp8_moe_gemm_transposed_kernelI6__half7__half2EvPKT_PK13__nv_fp8_e4m3PKfPKiSB_S9_PS2_iiiiiiiiiE7s_input+58];
	// begin inline asm
	{  cvt.f32.f16 %f87, %rs125;}

	// end inline asm
	ld.shared.u16 	%rs126, [%r9+58];
	// begin inline asm
	{  cvt.f32.f16 %f88, %rs126;}

	// end inline asm
	fma.rn.f32 	%f186, %f87, %f88, %f185;
	ld.shared.u16 	%rs127, [_ZZ40blockwise_fp8_moe_gemm_transposed_kernelI6__half7__half2EvPKT_PK13__nv_fp8_e4m3PKfPKiSB_S9_PS2_iiiiiiiiiE7s_input+60];
	// begin inline asm
	{  cvt.f32.f16 %f89, %rs127;}

	// end inline asm
	ld.shared.u16 	%rs128, [%r9+60];
	// begin inline asm
	{  cvt.f32.f16 %f90, %rs128;}

	// end inline asm
	fma.rn.f32 	%f187, %f89, %f90, %f186;
	ld.shared.u16 	%rs129, [_ZZ40blockwise_fp8_moe_gemm_transposed_kernelI6__half7__half2EvPKT_PK13__nv_fp8_e4m3PKfPKiSB_S9_PS2_iiiiiiiiiE7s_input+62];
	// begin inline asm
	{  cvt.f32.f16 %f91, %rs129;}

	// end inline asm
	ld.shared.u16 	%rs130, [%r9+62];
	// begin inline asm
	{  cvt.f32.f16 %f92, %rs130;}

	// end inline asm
	fma.rn.f32 	%f188, %f91, %f92, %f187;
	ld.shared.u16 	%rs131, [_ZZ40blockwise_fp8_moe_gemm_transposed_kernelI6__half7__half2EvPKT_PK13__nv_fp8_e4m3PKfPKiSB_S9_PS2_iiiiiiiiiE7s_input+64];
	// begin inline asm
	{  cvt.f32.f16 %f93, %rs131;}

	// end inline asm
	ld.shared.u16 	%rs132, [%r9+64];
	// begin inline asm
	{  cvt.f32.f16 %f94, %rs132;}

	// end inline asm
	fma.rn.f32 	%f189, %f93, %f94, %f188;
	ld.shared.u16 	%rs133, [_ZZ40blockwise_fp8_moe_gemm_transposed_kernelI6__half7__half2EvPKT_PK13__nv_fp8_e4m3PKfPKiSB_S9_PS2_iiiiiiiiiE7s_input+66];
	// begin inline asm
	{  cvt.f32.f16 %f95, %rs133;}

	// end inline asm
	ld.shared.u16 	%rs134, [%r9+66];
	// begin inline asm
	{  cvt.f32.f16 %f96, %rs134;}

	// end inline asm
	fma.rn.f32 	%f190, %f95, %f96, %f189;
	ld.shared.u16 	%rs135, [_ZZ40blockwise_fp8_moe_gemm_transposed_kernelI6__half7__half2EvPKT_PK13__nv_fp8_e4m3PKfPKiSB_S9_PS2_iiiiiiiiiE7s_input+68];
	// begin inline asm
	{  cvt.f32.f16 %f97, %rs135;}

	// end inline asm
	ld.shared.u16 	%rs136, [%r9+68];
	// begin inline asm
	{  cvt.f32.f16 %f98, %rs136;}

	// end inline asm
	fma.rn.f32 	%f191, %f97, %f98, %f190;
	ld.shared.u16 	%rs137, [_ZZ40blockwise_fp8_moe_gemm_transposed_kernelI6__half7__half2EvPKT_PK13__nv_fp8_e4m3PKfPKiSB_S9_PS2_iiiiiiiiiE7s_input+70];
	// begin inline asm
	{  cvt.f32.f16 %f99, %rs137;}

	// end inline asm
	ld.shared.u16 	%rs138, [%r9+70];
	// begin inline asm
	{  cvt.f32.f16 %f100, %rs138;}

	// end inline asm
	fma.rn.f32 	%f192, %f99, %f100, %f191;
	ld.shared.u16 	%rs139, [_ZZ40blockwise_fp8_moe_gemm_transposed_kernelI6__half7__half2EvPKT_PK13__nv_fp8_e4m3PKfPKiSB_S9_PS2_iiiiiiiiiE7s_input+72];
	// begin inline asm
	{  cvt.f32.f16 %f101, %rs139;}

	// end inline asm
	ld.shared.u16 	%rs140, [%r9+72];
	// begin inline asm
	{  cvt.f32.f16 %f102, %rs140;}

	// end inline asm
	fma.rn.f32 	%f193, %f101, %f102, %f192;
	ld.shared.u16 	%rs141, [_ZZ40blockwise_fp8_moe_gemm_transposed_kernelI6__half7__half2EvPKT_PK13__nv_fp8_e4m3PKfPKiSB_S9_PS2_iiiiiiiiiE7s_input+74];
	// begin inline asm
	{  cvt.f32.f16 %f103, %rs141;}

	// end inline asm
	ld.shared.u16 	%rs142, [%r9+74];
	// begin inline asm
	{  cvt.f32.f16 %f104, %rs142;}

	// end inline asm
	fma.rn.f32 	%f194, %f103, %f104, %f193;
	ld.shared.u16 	%rs143, [_ZZ40blockwise_fp8_moe_gemm_transposed_kernelI6__half7__half2EvPKT_PK13__nv_fp8_e4m3PKfPKiSB_S9_PS2_iiiiiiiiiE7s_input+76];
	// begin inline asm
	{  cvt.f32.f16 %f105, %rs143;}

	// end inline asm
	ld.shared.u16 	%rs144, [%r9+76];
	// begin inline asm
	{  cvt.f32.f16 %f106, %rs144;}

	// end inline asm
	fma.rn.f32 	%f195, %f105, %f106, %f194;
	ld.shared.u16 	%rs145, [_ZZ40blockwise_fp8_moe_gemm_transposed_kernelI6__half7__half2EvPKT_PK13__nv_fp8_e4m3PKfPKiSB_S9_PS2_iiiiiiiiiE7s_input+78];
	// begin inline asm
	{  cvt.f32.f16 %f107, %rs145;}

	// end inline asm
	ld.shared.u16 	%rs146, [%r9+78];
	// begin inline asm
	{  cvt.f32.f16 %f108, %rs146;}

	// end inline asm
	fma.rn.f32 	%f196, %f107, %f108, %f195;
	ld.shared.u16 	%rs147, [_ZZ40blockwise_fp8_moe_gemm_transposed_kernelI6__half7__half2EvPKT_PK13__nv_fp8_e4m3PKfPKiSB_S9_PS2_iiiiiiiiiE7s_input+80];
	// begin inline asm
	{  cvt.f32.f16 %f109, %rs147;}

	// end inline asm
	ld.shared.u16 	%rs148, [%r9+80];
	// begin inline asm
	{  cvt.f32.f16 %f110, %rs148;}

	// end inline asm
	fma.rn.f32 	%f197, %f109, %f110, %f196;
	ld.shared.u16 	%rs149, [_ZZ40blockwise_fp8_moe_gemm_transposed_kernelI6__half7__half2EvPKT_PK13__nv_fp8_e4m3PKfPKiSB_S9_PS2_iiiiiiiiiE7s_input+82];
	// begin inline asm
	{  cvt.f32.f16 %f111, %rs149;}

	// end inline asm
	ld.shared.u16 	%rs150, [%r9+82];
	// begin inline asm
	{  cvt.f32.f16 %f112, %rs150;}

	// end inline asm
	fma.rn.f32 	%f198, %f111, %f112, %f197;
	ld.shared.u16 	%rs151, [_ZZ40blockwise_fp8_moe_gemm_transposed_kernelI6__half7__half2EvPKT_PK13__nv_fp8_e4m3PKfPKiSB_S9_PS2_iiiiiiiiiE7s_input+84];
	// begin inline asm
	{  cvt.f32.f16 %f113, %rs151;}

	// end inline asm
	ld.shared.u16 	%rs152, [%r9+84];
	// begin inline asm
	{  cvt.f32.f16 %f114, %rs152;}

	// end inline asm
	fma.rn.f32 	%f199, %f113, %f114, %f198;
	ld.shared.u16 	%rs153, [_ZZ40blockwise_fp8_moe_gemm_transposed_kernelI6__half7__half2EvPKT_PK13__nv_fp8_e4m3PKfPKiSB_S9_PS2_iiiiiiiiiE7s_input+86];
	// begin inline asm
	{  cvt.f32.f16 %f115, %rs153;}

	// end inline asm
	ld.shared.u16 	%rs154, [%r9+86];
	// begin inline asm
	{  cvt.f32.f16 %f116, %rs154;}

	// end inline asm
	fma.rn.f32 	%f200, %f115, %f116, %f199;
	ld.shared.u16 	%rs155, [_ZZ40blockwise_fp8_moe_gemm_transposed_kernelI6__half7__half2EvPKT_PK13__nv_fp8_e4m3PKfPKiSB_S9_PS2_iiiiiiiiiE7s_input+88];
	// begin inline asm
	{  cvt.f32.f16 %f117, %rs155;}

	// end inline asm
	ld.shared.u16 	%rs156, [%r9+88];
	// begin inline asm
	{  cvt.f32.f16 %f118, %rs156;}

	// end inline asm
	fma.rn.f32 	%f201, %f117, %f118, %f200;
	ld.shared.u16 	%rs157, [_ZZ40blockwise_fp8_moe_gemm_transposed_kernelI6__half7__half2EvPKT_PK13__nv_fp8_e4m3PKfPKiSB_S9_PS2_iiiiiiiiiE7s_input+90];
	// begin inline asm
	{  cvt.f32.f16 %f119, %rs157;}

	// end inline asm
	ld.shared.u16 	%rs158, [%r9+90];
	// begin inline asm
	{  cvt.f32.f16 %f120, %rs158;}

	// end inline asm
	fma.rn.f32 	%f202, %f119, %f120, %f201;
	ld.shared.u16 	%rs159, [_ZZ40blockwise_fp8_moe_gemm_transposed_kernelI6__half7__half2EvPKT_PK13__nv_fp8_e4m3PKfPKiSB_S9_PS2_iiiiiiiiiE7s_input+92];
	// begin inline asm
	{  cvt.f32.f16 %f121, %rs159;}

	// end inline asm
	ld.shared.u16 	%rs160, [%r9+92];
	// begin inline asm
	{  cvt.f32.f16 %f122, %rs160;}

	// end inline asm
	fma.rn.f32 	%f203, %f121, %f122, %f202;
	ld.shared.u16 	%rs161, [_ZZ40blockwise_fp8_moe_gemm_transposed_kernelI6__half7__half2EvPKT_PK13__nv_fp8_e4m3PKfPKiSB_S9_PS2_iiiiiiiiiE7s_input+94];
	// begin inline asm
	{  cvt.f32.f16 %f123, %rs161;}

	// end inline asm
	ld.shared.u16 	%rs162, [%r9+94];
	// begin inline asm
	{  cvt.f32.f16 %f124, %rs162;}

	// end inline asm
	fma.rn.f32 	%f204, %f123, %f124, %f203;
	ld.shared.u16 	%rs163, [_ZZ40blockwise_fp8_moe_gemm_transposed_kernelI6__half7__half2EvPKT_PK13__nv_fp8_e4m3PKfPKiSB_S9_PS2_iiiiiiiiiE7s_input+96];
	// begin inline asm
	{  cvt.f32.f16 %f125, %rs163;}

	// end inline asm
	ld.shared.u16 	%rs164, [%r9+96];
	// begin inline asm
	{  cvt.f32.f16 %f126, %rs164;}

	// end inline asm
	fma.rn.f32 	%f205, %f125, %f126, %f204;
	ld.shared.u16 	%rs165, [_ZZ40blockwise_fp8_moe_gemm_transposed_kernelI6__half7__half2EvPKT_PK13__nv_fp8_e4m3PKfPKiSB_S9_PS2_iiiiiiiiiE7s_input+98];
	// begin inline asm
	{  cvt.f32.f16 %f127, %rs165;}

	// end inline asm
	ld.shared.u16 	%rs166, [%r9+98];
	// begin inline asm
	{  cvt.f32.f16 %f128, %rs166;}

	// end inline asm
	fma.rn.f32 	%f206, %f127, %f128, %f205;
	ld.shared.u16 	%rs167, [_ZZ40blockwise_fp8_moe_gemm_transposed_kernelI6__half7__half2EvPKT_PK13__nv_fp8_e4m3PKfPKiSB_S9_PS2_iiiiiiiiiE7s_input+100];
	// begin inline asm
	{  cvt.f32.f16 %f129, %rs167;}

	// end inline asm
	ld.shared.u16 	%rs168, [%r9+100];
	// begin inline asm
	{  cvt.f32.f16 %f130, %rs168;}

	// end inline asm
	fma.rn.f32 	%f207, %f129, %f130, %f206;
	ld.shared.u16 	%rs169, [_ZZ40blockwise_fp8_moe_gemm_transposed_kernelI6__half7__half2EvPKT_PK13__nv_fp8_e4m3PKfPKiSB_S9_PS2_iiiiiiiiiE7s_input+102];
	// begin inline asm
	{  cvt.f32.f16 %f131, %rs169;}

	// end inline asm
	ld.shared.u16 	%rs170, [%r9+102];
	// begin inline asm
	{  cvt.f32.f16 %f132, %rs170;}

	// end inline asm
	fma.rn.f32 	%f208, %f131, %f132, %f207;
	ld.shared.u16 	%rs171, [_ZZ40blockwise_fp8_moe_gemm_transposed_kernelI6__half7__half2EvPKT_PK13__nv_fp8_e4m3PKfPKiSB_S9_PS2_iiiiiiiiiE7s_input+104];
	// begin inline asm
	{  cvt.f32.f16 %f133, %rs171;}

	// end inline asm
	ld.shared.u16 	%rs172, [%r9+104];
	// begin inline asm
	{  cvt.f32.f16 %f134, %rs172;}

	// end inline asm
	fma.rn.f32 	%f209, %f133, %f134, %f208;
	ld.shared.u16 	%rs173, [_ZZ40blockwise_fp8_moe_gemm_transposed_kernelI6__half7__half2EvPKT_PK13__nv_fp8_e4m3PKfPKiSB_S9_PS2_iiiiiiiiiE7s_input+106];
	// begin inline asm
	{  cvt.f32.f16 %f135, %rs173;}

	// end inline asm
	ld.shared.u16 	%rs174, [%r9+106];
	// begin inline asm
	{  cvt.f32.f16 %f136, %rs174;}

	// end inline asm
	fma.rn.f32 	%f210, %f135, %f136, %f209;
	ld.shared.u16 	%rs175, [_ZZ40blockwise_fp8_moe_gemm_transposed_kernelI6__half7__half2EvPKT_PK13__nv_fp8_e4m3PKfPKiSB_S9_PS2_iiiiiiiiiE7s_input+108];
	// begin inline asm
	{  cvt.f32.f16 %f137, %rs175;}

	// end inline asm
	ld.shared.u16 	%rs176, [%r9+108];
	// begin inline asm
	{  cvt.f32.f16 %f138, %rs176;}

	// end inline asm
	fma.rn.f32 	%f211, %f137, %f138, %f210;
	ld.shared.u16 	%rs177, [_ZZ40blockwise_fp8_moe_gemm_transposed_kernelI6__half7__half2EvPKT_PK13__nv_fp8_e4m3PKfPKiSB_S9_PS2_iiiiiiiiiE7s_input+110];
	// begin inline asm
	{  cvt.f32.f16 %f139, %rs177;}

	// end inline asm
	ld.shared.u16 	%rs178, [%r9+110];
	// begin inline asm
	{  cvt.f32.f16 %f140, %rs178;}

	// end inline asm
	fma.rn.f32 	%f212, %f139, %f140, %f211;
	ld.shared.u16 	%rs179, [_ZZ40blockwise_fp8_moe_gemm_transposed_kernelI6__half7__half2EvPKT_PK13__nv_fp8_e4m3PKfPKiSB_S9_PS2_iiiiiiiiiE7s_input+112];
	// begin inline asm
	{  cvt.f32.f16 %f141, %rs179;}

	// end inline asm
	ld.shared.u16 	%rs180, [%r9+112];
	// begin inline asm
	{  cvt.f32.f16 %f142, %rs180;}

	// end inline asm
	fma.rn.f32 	%f213, %f141, %f142, %f212;
	ld.shared.u16 	%rs181, [_ZZ40blockwise_fp8_moe_gemm_transposed_kernelI6__half7__half2EvPKT_PK13__nv_fp8_e4m3PKfPKiSB_S9_PS2_iiiiiiiiiE7s_input+114];
	// begin inline asm
	{  cvt.f32.f16 %f143, %rs181;}

	// end inline asm
	ld.shared.u16 	%rs182, [%r9+114];
	// begin inline asm
	{  cvt.f32.f16 %f144, %rs182;}

	// end inline asm
	fma.rn.f32 	%f214, %f143, %f144, %f213;
	ld.shared.u16 	%rs183, [_ZZ40blockwise_fp8_moe_gemm_transposed_kernelI6__half7__half2EvPKT_PK13__nv_fp8_e4m3PKfPKiSB_S9_PS2_iiiiiiiiiE7s_input+116];
	// begin inline asm
	{  cvt.f32.f16 %f145, %rs183;}

	// end inline asm
	ld.shared.u16 	%rs184, [%r9+116];
	// begin inline asm
	{  cvt.f32.f16 %f146, %rs184;}

	// end inline asm
	fma.rn.f32 	%f215, %f145, %f146, %f214;
	ld.shared.u16 	%rs185, [_ZZ40blockwise_fp8_moe_gemm_transposed_kernelI6__half7__half2EvPKT_PK13__nv_fp8_e4m3PKfPKiSB_S9_PS2_iiiiiiiiiE7s_input+118];
	// begin inline asm
	{  cvt.f32.f16 %f147, %rs185;}

	// end inline asm
	ld.shared.u16 	%rs186, [%r9+118];
	// begin inline asm
	{  cvt.f32.f16 %f148, %rs186;}

	// end inline asm
	fma.rn.f32 	%f216, %f147, %f148, %f215;
	ld.shared.u16 	%rs187, [_ZZ40blockwise_fp8_moe_gemm_transposed_kernelI6__half7__half2EvPKT_PK13__nv_fp8_e4m3PKfPKiSB_S9_PS2_iiiiiiiiiE7s_input+120];
	// begin inline asm
	{  cvt.f32.f16 %f149, %rs187;}

	// end inline asm
	ld.shared.u16 	%rs188, [%r9+120];
	// begin inline asm
	{  cvt.f32.f16 %f150, %rs188;}

	// end inline asm
	fma.rn.f32 	%f217, %f149, %f150, %f216;
	ld.shared.u16 	%rs189, [_ZZ40blockwise_fp8_moe_gemm_transposed_kernelI6__half7__half2EvPKT_PK13__nv_fp8_e4m3PKfPKiSB_S9_PS2_iiiiiiiiiE7s_input+122];
	// begin inline asm
	{  cvt.f32.f16 %f151, %rs189;}

	// end inline asm
	ld.shared.u16 	%rs190, [%r9+122];
	// begin inline asm
	{  cvt.f32.f16 %f152, %rs190;}

	// end inline asm
	fma.rn.f32 	%f218, %f151, %f152, %f217;
	ld.shared.u16 	%rs191, [_ZZ40blockwise_fp8_moe_gemm_transposed_kernelI6__half7__half2EvPKT_PK13__nv_fp8_e4m3PKfPKiSB_S9_PS2_iiiiiiiiiE7s_input+124];
	// begin inline asm
	{  cvt.f32.f16 %f153, %rs191;}

	// end inline asm
	ld.shared.u16 	%rs192, [%r9+124];
	// begin inline asm
	{  cvt.f32.f16 %f154, %rs192;}

	// end inline asm
	fma.rn.f32 	%f219, %f153, %f154, %f218;
	ld.shared.u16 	%rs193, [_ZZ40blockwise_fp8_moe_gemm_transposed_kernelI6__half7__half2EvPKT_PK13__nv_fp8_e4m3PKfPKiSB_S9_PS2_iiiiiiiiiE7s_input+126];
	// begin inline asm
	{  cvt.f32.f16 %f155, %rs193;}

	// end inline asm
	ld.shared.u16 	%rs194, [%r9+126];
	// begin inline asm
	{  cvt.f32.f16 %f156, %rs194;}

	// end inline asm
	fma.rn.f32 	%f223, %f155, %f156, %f219;
	bar.sync 	0;
	add.s32 	%r138, %r138, 64;
	setp.lt.s32 	%p35, %r138, %r62;
	@%p35 bra 	$L__BB5_5;
$L__BB5_62:
	setp.eq.s64 	%p36, %rd18, 0;
	@%p36 bra 	$L__BB5_64;
	cvta.to.global.u64 	%rd108, %rd18;
	mul.wide.s32 	%rd109, %r5, 4;
	add.s64 	%rd110, %rd108, %rd109;
	ld.global.nc.f32 	%f220, [%rd110];
	mul.f32 	%f223, %f223, %f220;
$L__BB5_64:
	// begin inline asm
	{  cvt.rn.f16.f32 %rs195, %f223;}

	// end inline asm
	mad.lo.s32 	%r137, %r5, %r61, %r4;
	cvta.to.global.u64 	%rd111, %rd19;
	mul.wide.s32 	%rd112, %r137, 2;
	add.s64 	%rd113, %rd111, %rd112;
	st.global.u16 	[%rd113], %rs195;
$L__BB5_65:
	ret;

}
	// .globl	_Z40blockwise_fp8_moe_gemm_transposed_kernelI13__nv_bfloat1614__nv_bfloat162EvPKT_PK13__nv_fp8_e4m3PKfPKiSB_S9_PS2_iiiiiiiii
.visible .entry _Z40blockwise_fp8_moe_gemm_transposed_kernelI13__nv_bfloat1614__nv_bfloat162EvPKT_PK13__nv_fp8_e4m3PKfPKiSB_S9_PS2_iiiiiiiii(
	.param .u64 .ptr .align 1 _Z40blockwise_fp8_moe_gemm_transposed_kernelI13__nv_bfloat1614__nv_bfloat162EvPKT_PK13__nv_fp8_e4m3PKfPKiSB_S9_PS2_iiiiiiiii_param_0,
	.param .u64 .ptr .align 1 _Z40blockwise_fp8_moe_gemm_transposed_kernelI13__nv_bfloat1614__nv_bfloat162EvPKT_PK13__nv_fp8_e4m3PKfPKiSB_S9_PS2_iiiiiiiii_param_1,
	.param .u64 .ptr .align 1 _Z40blockwise_fp8_moe_gemm_transposed_kernelI13__nv_bfloat1614__nv_bfloat162EvPKT_PK13__nv_fp8_e4m3PKfPKiSB_S9_PS2_iiiiiiiii_param_2,
	.param .u64 .ptr .align 1 _Z40blockwise_fp8_moe_gemm_transposed_kernelI13__nv_bfloat1614__nv_bfloat162EvPKT_PK13__nv_fp8_e4m3PKfPKiSB_S9_PS2_iiiiiiiii_param_3,
	.param .u64 .ptr .align 1 _Z40blockwise_fp8_moe_gemm_transposed_kernelI13__nv_bfloat1614__nv_bfloat162EvPKT_PK13__nv_fp8_e4m3PKfPKiSB_S9_PS2_iiiiiiiii_param_4,
	.param .u64 .ptr .align 1 _Z40blockwise_fp8_moe_gemm_transposed_kernelI13__nv_bfloat1614__nv_bfloat162EvPKT_PK13__nv_fp8_e4m3PKfPKiSB_S9_PS2_iiiiiiiii_param_5,
	.param .u64 .ptr .align 1 _Z40blockwise_fp8_moe_gemm_transposed_kernelI13__nv_bfloat1614__nv_bfloat162EvPKT_PK13__nv_fp8_e4m3PKfPKiSB_S9_PS2_iiiiiiiii_param_6,
	.param .u32 _Z40blockwise_fp8_moe_gemm_transposed_kernelI13__nv_bfloat1614__nv_bfloat162EvPKT_PK13__nv_fp8_e4m3PKfPKiSB_S9_PS2_iiiiiiiii_param_7,
	.param .u32 _Z40blockwise_fp8_moe_gemm_transposed_kernelI13__nv_bfloat1614__nv_bfloat162EvPKT_PK13__nv_fp8_e4m3PKfPKiSB_S9_PS2_iiiiiiiii_param_8,
	.param .u32 _Z40blockwise_fp8_moe_gemm_transposed_kernelI13__nv_bfloat1614__nv_bfloat162EvPKT_PK13__nv_fp8_e4m3PKfPKiSB_S9_PS2_iiiiiiiii_param_9,
	.param .u32 _Z40blockwise_fp8_moe_gemm_transposed_kernelI13__nv_bfloat1614__nv_bfloat162EvPKT_PK13__nv_fp8_e4m3PKfPKiSB_S9_PS2_iiiiiiiii_param_10,
	.param .u32 _Z40blockwise_fp8_moe_gemm_transposed_kernelI13__nv_bfloat1614__nv_bfloat162EvPKT_PK13__nv_fp8_e4m3PKfPKiSB_S9_PS2_iiiiiiiii_param_11,
	.param .u32 _Z40blockwise_fp8_moe_gemm_transposed_kernelI13__nv_bfloat1614__nv_bfloat162EvPKT_PK13__nv_fp8_e4m3PKfPKiSB_S9_PS2_iiiiiiiii_param_12,
	.param .u32 _Z40blockwise_fp8_moe_gemm_transposed_kernelI13__nv_bfloat1614__nv_bfloat162EvPKT_PK13__nv_fp8_e4m3PKfPKiSB_S9_PS2_iiiiiiiii_param_13,
	.param .u32 _Z40blockwise_fp8_moe_gemm_transposed_kernelI13__nv_bfloat1614__nv_bfloat162EvPKT_PK13__nv_fp8_e4m3PKfPKiSB_S9_PS2_iiiiiiiii_param_14,
	.param .u32 _Z40blockwise_fp8_moe_gemm_transposed_kernelI13__nv_bfloat1614__nv_bfloat162EvPKT_PK13__nv_fp8_e4m3PKfPKiSB_S9_PS2_iiiiiiiii_param_15
)
{
	.reg .pred 	%p<37>;
	.reg .b16 	%rs<204>;
	.reg .b32 	%r<148>;
	.reg .b32 	%f<225>;
	.reg .b64 	%rd<115>;
	// demoted variable
	.shared .align 2 .b8 _ZZ40blockwise_fp8_moe_gemm_transposed_kernelI13__nv_bfloat1614__nv_bfloat162EvPKT_PK13__nv_fp8_e4m3PKfPKiSB_S9_PS2_iiiiiiiiiE7s_input[128];
	// demoted variable
	.shared .align 2 .b8 _ZZ40blockwise_fp8_moe_gemm_transposed_kernelI13__nv_bfloat1614__nv_bfloat162EvPKT_PK13__nv_fp8_e4m3PKfPKiSB_S9_PS2_iiiiiiiiiE9s_weights[8192];
	ld.param.u64 	%rd20, [_Z40blockwise_fp8_moe_gemm_transposed_kernelI13__nv_bfloat1614__nv_bfloat162EvPKT_PK13__nv_fp8_e4m3PKfPKiSB_S9_PS2_iiiiiiiii_param_0];
	ld.param.u64 	%rd21, [_Z40blockwise_fp8_moe_gemm_transposed_kernelI13__nv_bfloat1614__nv_bfloat162EvPKT_PK13__nv_fp8_e4m3PKfPKiSB_S9_PS2_iiiiiiiii_param_1];
	ld.param.u64 	%rd22, [_Z40blockwise_fp8_moe_gemm_transposed_kernelI13__nv_bfloat1614__nv_bfloat162EvPKT_PK13__nv_fp8_e4m3PKfPKiSB_S9_PS2_iiiiiiiii_param_2];
	ld.param.u64 	%rd16, [_Z40blockwise_fp8_moe_gemm_transposed_kernelI13__nv_bfloat1614__nv_bfloat162EvPKT_PK13__nv_fp8_e4m3PKfPKiSB_S9_PS2_iiiiiiiii_param_3];
	ld.param.u64 	%rd17, [_Z40blockwise_fp8_moe_gemm_transposed_kernelI13__nv_bfloat1614__nv_bfloat162EvPKT_PK13__nv_fp8_e4m3PKfPKiSB_S9_PS2_iiiiiiiii_param_4];
	ld.param.u64 	%rd18, [_Z40blockwise_fp8_moe_gemm_transposed_kernelI13__nv_bfloat1614__nv_bfloat162EvPKT_PK13__nv_fp8_e4m3PKfPKiSB_S9_PS2_iiiiiiiii_param_5];
	ld.param.u64 	%rd19, [_Z40blockwise_fp8_moe_gemm_transposed_kernelI13__nv_bfloat1614__nv_bfloat162EvPKT_PK13__nv_fp8_e4m3PKfPKiSB_S9_PS2_iiiiiiiii_param_6];
	ld.param.u32 	%r59, [_Z40blockwise_fp8_moe_gemm_transposed_kernelI13__nv_bfloat1614__nv_bfloat162EvPKT_PK13__nv_fp8_e4m3PKfPKiSB_S9_PS2_iiiiiiiii_param_7];
	ld.param.u32 	%r60, [_Z40blockwise_fp8_moe_gemm_transposed_kernelI13__nv_bfloat1614__nv_bfloat162EvPKT_PK13__nv_fp8_e4m3PKfPKiSB_S9_PS2_iiiiiiiii_param_8];
	ld.param.u32 	%r67, [_Z40blockwise_fp8_moe_gemm_transposed_kernelI13__nv_bfloat1614__nv_bfloat162EvPKT_PK13__nv_fp8_e4m3PKfPKiSB_S9_PS2_iiiiiiiii_param_9];
	ld.param.u32 	%r61, [_Z40blockwise_fp8_moe_gemm_transposed_kernelI13__nv_bfloat1614__nv_bfloat162EvPKT_PK13__nv_fp8_e4m3PKfPKiSB_S9_PS2_iiiiiiiii_param_10];
	ld.param.u32 	%r62, [_Z40blockwise_fp8_moe_gemm_transposed_kernelI13__nv_bfloat1614__nv_bfloat162EvPKT_PK13__nv_fp8_e4m3PKfPKiSB_S9_PS2_iiiiiiiii_param_11];
	ld.param.u32 	%r63, [_Z40blockwise_fp8_moe_gemm_transposed_kernelI13__nv_bfloat1614__nv_bfloat162EvPKT_PK13__nv_fp8_e4m3PKfPKiSB_S9_PS2_iiiiiiiii_param_12];
	ld.param.u32 	%r64, [_Z40blockwise_fp8_moe_gemm_transposed_kernelI13__nv_bfloat1614__nv_bfloat162EvPKT_PK13__nv_fp8_e4m3PKfPKiSB_S9_PS2_iiiiiiiii_param_13];
	ld.param.u32 	%r65, [_Z40blockwise_fp8_moe_gemm_transposed_kernelI13__nv_bfloat1614__nv_bfloat162EvPKT_PK13__nv_fp8_e4m3PKfPKiSB_S9_PS2_iiiiiiiii_param_14];
	ld.param.u32 	%r66, [_Z40blockwise_fp8_moe_gemm_transposed_kernelI13__nv_bfloat1614__nv_bfloat162EvPKT_PK13__nv_fp8_e4m3PKfPKiSB_S9_PS2_iiiiiiiii_param_15];
	cvta.to.global.u64 	%rd1, %rd20;
	cvta.to.global.u64 	%rd2, %rd21;
	cvta.to.global.u64 	%rd3, %rd22;
	mov.u32 	%r1, %ctaid.y;
	setp.ge.s32 	%p1, %r1, %r67;
	@%p1 bra 	$L__BB6_65;
	mov.u32 	%r68, %ctaid.x;
	shl.b32 	%r69, %r68, 6;
	mov.u32 	%r2, %tid.x;
	mov.u32 	%r3, %tid.y;
	add.s32 	%r4, %r69, %r2;
	setp.ge.s32 	%p2, %r4, %r61;
	@%p2 bra 	$L__BB6_65;
	cvta.to.global.u64 	%rd23, %rd16;
	mul.wide.u32 	%rd24, %r1, 4;
	add.s64 	%rd25, %rd23, %rd24;
	ld.global.nc.u32 	%r5, [%rd25];
	cvta.to.global.u64 	%rd26, %rd17;
	add.s64 	%rd27, %rd26, %rd24;
	ld.global.nc.u32 	%r6, [%rd27];
	setp.lt.s32 	%p3, %r6, 0;
	setp.ge.s32 	%p4, %r6, %r59;
	or.pred  	%p5, %p3, %p4;
	@%p5 bra 	$L__BB6_65;
	cvt.u64.u32 	%rd28, %r6;
	setp.eq.s64 	%p6, %rd18, 0;
	selp.b32 	%r70, %r60, 1, %p6;
	div.s32 	%r71, %r5, %r70;
	cvt.s64.s32 	%rd29, %r62;
	mul.wide.s32 	%rd4, %r71, %r62;
	cvt.s64.s32 	%rd5, %r61;
	mul.lo.s64 	%rd6, %rd28, %rd29;
	mul.wide.s32 	%rd30, %r66, %r65;
	mul.lo.s64 	%rd7, %rd30, %rd28;
	setp.lt.s32 	%p7, %r62, 1;
	mov.f32 	%f223, 0f00000000;
	@%p7 bra 	$L__BB6_62;
	mov.u32 	%r73, %ntid.x;
	mad.lo.s32 	%r7, %r3, %r73, %r2;
	mov.u32 	%r74, %ntid.y;
	mul.lo.s32 	%r8, %r73, %r74;
	shl.b32 	%r75, %r2, 7;
	mov.u32 	%r76, _ZZ40blockwise_fp8_moe_gemm_transposed_kernelI13__nv_bfloat1614__nv_bfloat162EvPKT_PK13__nv_fp8_e4m3PKfPKiSB_S9_PS2_iiiiiiiiiE9s_weights;
	add.s32 	%r9, %r76, %r75;
	cvt.s64.s32 	%rd8, %r4;
	add.s32 	%r10, %r7, %r8;
	max.u32 	%r77, %r10, 64;
	setp.lt.u32 	%p8, %r10, 64;
	selp.u32 	%r78, 1, 0, %p8;
	add.s32 	%r79, %r10, %r78;
	sub.s32 	%r80, %r77, %r79;
	div.u32 	%r81, %r80, %r8;
	add.s32 	%r11, %r81, %r78;
	max.u32 	%r82, %r3, 56;
	sub.s32 	%r83, %r82, %r3;
	add.s32 	%r12, %r83, 7;
	and.b32  	%r13, %r11, 3;
	shl.b32 	%r84, %r7, 1;
	mov.u32 	%r85, _ZZ40blockwise_fp8_moe_gemm_transposed_kernelI13__nv_bfloat1614__nv_bfloat162EvPKT_PK13__nv_fp8_e4m3PKfPKiSB_S9_PS2_iiiiiiiiiE7s_input;
	add.s32 	%r14, %r85, %r84;
	shl.b32 	%r15, %r8, 1;
	add.s32 	%r16, %r14, %r15;
	add.s32 	%r17, %r10, %r8;
	and.b32  	%r18, %r12, 24;
	shl.b32 	%r86, %r3, 1;
	add.s32 	%r19, %r9, %r86;
	add.s32 	%r20, %r3, 24;
	shl.b32 	%r21, %r8, 2;
	mov.f32 	%f223, 0f00000000;
	mov.b32 	%r138, 0;
$L__BB6_5:
	setp.gt.u32 	%p9, %r7, 63;
	@%p9 bra 	$L__BB6_23;
	setp.eq.s32 	%p10, %r13, 3;
	mov.u32 	%r139, %r7;
	@%p10 bra 	$L__BB6_19;
	add.s32 	%r23, %r7, %r138;
	setp.lt.s32 	%p11, %r23, %r62;
	@%p11 bra 	$L__BB6_9;
	mov.b32 	%r87, 0;
	// begin inline asm
	cvt.rn.bf16.s32 %rs196, %r87;
	// end inline asm
	bra.uni 	$L__BB6_10;
$L__BB6_9:
	cvt.u64.u32 	%rd31, %r23;
	add.s64 	%rd32, %rd4, %rd31;
	shl.b64 	%rd33, %rd32, 1;
	add.s64 	%rd34, %rd1, %rd33;
	ld.global.nc.u16 	%rs196, [%rd34];
$L__BB6_10:
	setp.eq.s32 	%p12, %r13, 0;
	st.shared.u16 	[%r14], %rs196;
	mov.u32 	%r139, %r10;
	@%p12 bra 	$L__BB6_19;
	add.s32 	%r24, %r23, %r8;
	setp.lt.s32 	%p13, %r24, %r62;
	@%p13 bra 	$L__BB6_13;
	mov.b32 	%r88, 0;
	// begin inline asm
	cvt.rn.bf16.s32 %rs197, %r88;
	// end inline asm
	bra.uni 	$L__BB6_14;
$L__BB6_13:
	cvt.u64.u32 	%rd35, %r24;
	add.s64 	%rd36, %rd4, %rd35;
	shl.b64 	%rd37, %rd36, 1;
	add.s64 	%rd38, %rd1, %rd37;
	ld.global.nc.u16 	%rs197, [%rd38];
$L__BB6_14:
	setp.eq.s32 	%p14, %r13, 1;
	st.shared.u16 	[%r16], %rs197;
	mov.u32 	%r139, %r17;
	@%p14 bra 	$L__BB6_19;
	add.s32 	%r25, %r24, %r8;
	setp.lt.s32 	%p15, %r25, %r62;
	@%p15 bra 	$L__BB6_17;
	mov.b32 	%r89, 0;
	// begin inline asm
	cvt.rn.bf16.s32 %rs198, %r89;
	// end inline asm
	bra.uni 	$L__BB6_18;
$L__BB6_17:
	cvt.u64.u32 	%rd39, %r25;
	add.s64 	%rd40, %rd4, %rd39;
	shl.b64 	%rd41, %rd40, 1;
	add.s64 	%rd42, %rd1, %rd41;
	ld.global.nc.u16 	%rs198, [%rd42];
$L__BB6_18:
	add.s32 	%r139, %r17, %r8;
	add.s32 	%r90, %r16, %r15;
	st.shared.u16 	[%r90], %rs198;
$L__BB6_19:
	setp.lt.u32 	%p16, %r11, 3;
	@%p16 bra 	$L__BB6_23;
	shl.b64 	%rd114, %rd4, 1;
	shl.b32 	%r91, %r139, 1;
	mov.u32 	%r92, _ZZ40blockwise_fp8_moe_gemm_transposed_kernelI13__nv_bfloat1614__nv_bfloat162EvPKT_PK13__nv_fp8_e4m3PKfPKiSB_S9_PS2_iiiiiiiiiE7s_input;
	add.s32 	%r145, %r92, %r91;
	add.s32 	%r141, %r139, %r138;
	add.s32 	%r144, %r141, %r8;
	mul.wide.u32 	%rd43, %r144, 2;
	add.s64 	%rd10, %rd1, %rd43;
	add.s32 	%r143, %r141, %r15;
	mul.wide.u32 	%rd44, %r143, 2;
	add.s64 	%rd11, %rd1, %rd44;
	mad.lo.s32 	%r142, %r8, 3, %r141;
	mul.wide.u32 	%rd45, %r142, 2;
	add.s64 	%rd12, %rd1, %rd45;
	mul.wide.u32 	%rd46, %r141, 2;
	add.s64 	%rd13, %rd1, %rd46;
$L__BB6_21:
	setp.ge.s32 	%p17, %r141, %r62;
	@%p17 bra 	$L__BB6_39;
	add.s64 	%rd47, %rd13, %rd114;
	ld.global.nc.u16 	%rs200, [%rd47];
	bra.uni 	$L__BB6_40;
$L__BB6_23:
	setp.gt.u32 	%p22, %r3, 63;
	@%p22 bra 	$L__BB6_61;
	setp.eq.s32 	%p23, %r18, 24;
	mov.u32 	%r140, %r3;
	@%p23 bra 	$L__BB6_36;
	add.s32 	%r33, %r3, %r138;
	setp.lt.s32 	%p24, %r33, %r62;
	@%p24 bra 	$L__BB6_27;
	mov.b32 	%r101, 0;
	// begin inline asm
	cvt.rn.bf16.s32 %rs199, %r101;
	// end inline asm
	bra.uni 	$L__BB6_28;
$L__BB6_27:
	div.s32 	%r103, %r33, %r63;
	div.s32 	%r104, %r4, %r64;
	mad.lo.s32 	%r105, %r103, %r66, %r104;
	cvt.s64.s32 	%rd52, %r105;
	add.s64 	%rd53, %rd7, %rd52;
	shl.b64 	%rd54, %rd53, 2;
	add.s64 	%rd55, %rd3, %rd54;
	ld.global.nc.f32 	%f10, [%rd55];
	cvt.u64.u32 	%rd56, %r33;
	add.s64 	%rd57, %rd6, %rd56;
	mad.lo.s64 	%rd58, %rd57, %rd5, %rd8;
	add.s64 	%rd59, %rd2, %rd58;
	ld.global.nc.u8 	%rs36, [%rd59];
	cvt.u16.u8 	%rs33, %rs36;
	// begin inline asm
	{cvt.rn.f16x2.e4m3x2 %r102, %rs33;}

	// end inline asm
	cvt.u16.u32 	%rs34, %r102;
	// begin inline asm
	{  cvt.f32.f16 %f8, %rs34;}

	// end inline asm
	mul.f32 	%f9, %f10, %f8;
	// begin inline asm
	{  cvt.rn.bf16.f32 %rs199, %f9;}

	// end inline asm
$L__BB6_28:
	add.s32 	%r140, %r3, 8;
	setp.eq.s32 	%p25, %r18, 0;
	st.shared.u16 	[%r19], %rs199;
	@%p25 bra 	$L__BB6_36;
	add.s32 	%r35, %r33, 8;
	setp.lt.s32 	%p26, %r35, %r62;
	@%p26 bra 	$L__BB6_31;
	mov.b32 	%r106, 0;
	// begin inline asm
	cvt.rn.bf16.s32 %rs37, %r106;
	// end inline asm
	st.shared.u16 	[%r19+16], %rs37;
	bra.uni 	$L__BB6_32;
$L__BB6_31:
	div.s32 	%r108, %r35, %r63;
	div.s32 	%r109, %r4, %r64;
	mad.lo.s32 	%r110, %r108, %r66, %r109;
	cvt.s64.s32 	%rd60, %r110;
	add.s64 	%rd61, %rd7, %rd60;
	shl.b64 	%rd62, %rd61, 2;
	add.s64 	%rd63, %rd3, %rd62;
	ld.global.nc.f32 	%f13, [%rd63];
	cvt.u64.u32 	%rd64, %r35;
	add.s64 	%rd65, %rd6, %rd64;
	mad.lo.s64 	%rd66, %rd65, %rd5, %rd8;
	add.s64 	%rd67, %rd2, %rd66;
	ld.global.nc.u8 	%rs41, [%rd67];
	cvt.u16.u8 	%rs38, %rs41;
	// begin inline asm
	{cvt.rn.f16x2.e4m3x2 %r107, %rs38;}

	// end inline asm
	cvt.u16.u32 	%rs39, %r107;
	// begin inline asm
	{  cvt.f32.f16 %f11, %rs39;}

	// end inline asm
	mul.f32 	%f12, %f13, %f11;
	// begin inline asm
	{  cvt.rn.bf16.f32 %rs40, %f12;}

	// end inline asm
	st.shared.u16 	[%r19+16], %rs40;
$L__BB6_32:
	add.s32 	%r140, %r3, 16;
	setp.eq.s32 	%p27, %r18, 8;
	@%p27 bra 	$L__BB6_36;
	add.s32 	%r37, %r33, 16;
	setp.lt.s32 	%p28, %r37, %r62;
	@%p28 bra 	$L__BB6_35;
	mov.b32 	%r111, 0;
	// begin inline asm
	cvt.rn.bf16.s32 %rs42, %r111;
	// end inline asm
	st.shared.u16 	[%r19+32], %rs42;
	mov.u32 	%r140, %r20;
	bra.uni 	$L__BB6_36;
$L__BB6_35:
	div.s32 	%r113, %r37, %r63;
	div.s32 	%r114, %r4, %r64;
	mad.lo.s32 	%r115, %r113, %r66, %r114;
	cvt.s64.s32 	%rd68, %r115;
	add.s64 	%rd69, %rd7, %rd68;
	shl.b64 	%rd70, %rd69, 2;
	add.s64 	%rd71, %rd3, %rd70;
	ld.global.nc.f32 	%f16, [%rd71];
	cvt.u64.u32 	%rd72, %r37;
	add.s64 	%rd73, %rd6, %rd72;
	mad.lo.s64 	%rd74, %rd73, %rd5, %rd8;
	add.s64 	%rd75, %rd2, %rd74;
	ld.global.nc.u8 	%rs46, [%rd75];
	cvt.u16.u8 	%rs43, %rs46;
	// begin inline asm
	{cvt.rn.f16x2.e4m3x2 %r112, %rs43;}

	// end inline asm
	cvt.u16.u32 	%rs44, %r112;
	// begin inline asm
	{  cvt.f32.f16 %f14, %rs44;}

	// end inline asm
	mul.f32 	%f15, %f16, %f14;
	// begin inline asm
	{  cvt.rn.bf16.f32 %rs45, %f15;}

	// end inline asm
	st.shared.u16 	[%r19+32], %rs45;
	mov.u32 	%r140, %r20;
$L__BB6_36:
	setp.lt.u32 	%p29, %r12, 24;
	@%p29 bra 	$L__BB6_61;
$L__BB6_37:
	add.s32 	%r52, %r140, %r138;
	setp.ge.s32 	%p30, %r52, %r62;
	shl.b32 	%r116, %r140, 1;
	add.s32 	%r53, %r9, %r116;
	@%p30 bra 	$L__BB6_50;
	div.s32 	%r119, %r52, %r63;
	div.s32 	%r120, %r4, %r64;
	mad.lo.s32 	%r121, %r119, %r66, %r120;
	cvt.s64.s32 	%rd76, %r121;
	add.s64 	%rd77, %rd7, %rd76;
	shl.b64 	%rd78, %rd77, 2;
	add.s64 	%rd79, %rd3, %rd78;
	ld.global.nc.f32 	%f19, [%rd79];
	cvt.u64.u32 	%rd80, %r52;
	add.s64 	%rd81, %rd6, %rd80;
	mad.lo.s64 	%rd82, %rd81, %rd5, %rd8;
	add.s64 	%rd83, %rd2, %rd82;
	ld.global.nc.u8 	%rs51, [%rd83];
	cvt.u16.u8 	%rs48, %rs51;
	// begin inline asm
	{cvt.rn.f16x2.e4m3x2 %r118, %rs48;}

	// end inline asm
	cvt.u16.u32 	%rs49, %r118;
	// begin inline asm
	{  cvt.f32.f16 %f17, %rs49;}

	// end inline asm
	mul.f32 	%f18, %f19, %f17;
	// begin inline asm
	{  cvt.rn.bf16.f32 %rs50, %f18;}

	// end inline asm
	st.shared.u16 	[%r53], %rs50;
	bra.uni 	$L__BB6_51;
$L__BB6_39:
	mov.b32 	%r93, 0;
	// begin inline asm
	cvt.rn.bf16.s32 %rs200, %r93;
	// end inline asm
$L__BB6_40:
	st.shared.u16 	[%r145], %rs200;
	setp.lt.s32 	%p18, %r144, %r62;
	@%p18 bra 	$L__BB6_42;
	mov.b32 	%r94, 0;
	// begin inline asm
	cvt.rn.bf16.s32 %rs201, %r94;
	// end inline asm
	bra.uni 	$L__BB6_43;
$L__BB6_42:
	add.s64 	%rd48, %rd10, %rd114;
	ld.global.nc.u16 	%rs201, [%rd48];
$L__BB6_43:
	add.s32 	%r95, %r145, %r15;
	st.shared.u16 	[%r95], %rs201;
	setp.lt.s32 	%p19, %r143, %r62;
	@%p19 bra 	$L__BB6_45;
	mov.b32 	%r96, 0;
	// begin inline asm
	cvt.rn.bf16.s32 %rs202, %r96;
	// end inline asm
	bra.uni 	$L__BB6_46;
$L__BB6_45:
	add.s64 	%rd49, %rd11, %rd114;
	ld.global.nc.u16 	%rs202, [%rd49];
$L__BB6_46:
	add.s32 	%r97, %r145, %r21;
	st.shared.u16 	[%r97], %rs202;
	setp.lt.s32 	%p20, %r142, %r62;
	@%p20 bra 	$L__BB6_48;
	mov.b32 	%r98, 0;
	// begin inline asm
	cvt.rn.bf16.s32 %rs203, %r98;
	// end inline asm
	bra.uni 	$L__BB6_49;
$L__BB6_48:
	add.s64 	%rd50, %rd12, %rd114;
	ld.global.nc.u16 	%rs203, [%rd50];
$L__BB6_49:
	mad.lo.s32 	%r99, %r8, 6, %r145;
	st.shared.u16 	[%r99], %rs203;
	add.s32 	%r139, %r139, %r21;
	shl.b32 	%r100, %r8, 3;
	add.s32 	%r145, %r145, %r100;
	add.s32 	%r144, %r144, %r21;
	mul.wide.u32 	%rd51, %r21, 2;
	add.s64 	%rd114, %rd114, %rd51;
	add.s32 	%r143, %r143, %r21;
	add.s32 	%r142, %r142, %r21;
	add.s32 	%r141, %r141, %r21;
	setp.lt.u32 	%p21, %r139, 64;
	@%p21 bra 	$L__BB6_21;
	bra.uni 	$L__BB6_23;
$L__BB6_50:
	mov.b32 	%r117, 0;
	// begin inline asm
	cvt.rn.bf16.s32 %rs47, %r117;
	// end inline asm
	st.shared.u16 	[%r53], %rs47;
$L__BB6_51:
	add.s32 	%r54, %r52, 8;
	setp.lt.s32 	%p31, %r54, %r62;
	@%p31 bra 	$L__BB6_53;
	mov.b32 	%r122, 0;
	// begin inline asm
	cvt.rn.bf16.s32 %rs52, %r122;
	// end inline asm
	st.shared.u16 	[%r53+16], %rs52;
	bra.uni 	$L__BB6_54;
$L__BB6_53:
	div.s32 	%r124, %r54, %r63;
	div.s32 	%r125, %r4, %r64;
	mad.lo.s32 	%r126, %r124, %r66, %r125;
	cvt.s64.s32 	%rd84, %r126;
	add.s64 	%rd85, %rd7, %rd84;
	shl.b64 	%rd86, %rd85, 2;
	add.s64 	%rd87, %rd3, %rd86;
	ld.global.nc.f32 	%f22, [%rd87];
	cvt.u64.u32 	%rd88, %r54;
	add.s64 	%rd89, %rd6, %rd88;
	mad.lo.s64 	%rd90, %rd89, %rd5, %rd8;
	add.s64 	%rd91, %rd2, %rd90;
	ld.global.nc.u8 	%rs56, [%rd91];
	cvt.u16.u8 	%rs53, %rs56;
	// begin inline asm
	{cvt.rn.f16x2.e4m3x2 %r123, %rs53;}

	// end inline asm
	cvt.u16.u32 	%rs54, %r123;
	// begin inline asm
	{  cvt.f32.f16 %f20, %rs54;}

	// end inline asm
	mul.f32 	%f21, %f22, %f20;
	// begin inline asm
	{  cvt.rn.bf16.f32 %rs55, %f21;}

	// end inline asm
	st.shared.u16 	[%r53+16], %rs55;
$L__BB6_54:
	add.s32 	%r55, %r52, 16;
	setp.lt.s32 	%p32, %r55, %r62;
	@%p32 bra 	$L__BB6_56;
	mov.b32 	%r127, 0;
	// begin inline asm
	cvt.rn.bf16.s32 %rs57, %r127;
	// end inline asm
	st.shared.u16 	[%r53+32], %rs57;
	bra.uni 	$L__BB6_57;
$L__BB6_56:
	div.s32 	%r129, %r55, %r63;
	div.s32 	%r130, %r4, %r64;
	mad.lo.s32 	%r131, %r129, %r66, %r130;
	cvt.s64.s32 	%rd92, %r131;
	add.s64 	%rd93, %rd7, %rd92;
	shl.b64 	%rd94, %rd93, 2;
	add.s64 	%rd95, %rd3, %rd94;
	ld.global.nc.f32 	%f25, [%rd95];
	cvt.u64.u32 	%rd96, %r55;
	add.s64 	%rd97, %rd6, %rd96;
	mad.lo.s64 	%rd98, %rd97, %rd5, %rd8;
	add.s64 	%rd99, %rd2, %rd98;
	ld.global.nc.u8 	%rs61, [%rd99];
	cvt.u16.u8 	%rs58, %rs61;
	// begin inline asm
	{cvt.rn.f16x2.e4m3x2 %r128, %rs58;}

	// end inline asm
	cvt.u16.u32 	%rs59, %r128;
	// begin inline asm
	{  cvt.f32.f16 %f23, %rs59;}

	// end inline asm
	mul.f32 	%f24, %f25, %f23;
	// begin inline asm
	{  cvt.rn.bf16.f32 %rs60, %f24;}

	// end inline asm
	st.shared.u16 	[%r53+32], %rs60;
$L__BB6_57:
	add.s32 	%r56, %r52, 24;
	setp.lt.s32 	%p33, %r56, %r62;
	@%p33 bra 	$L__BB6_59;
	mov.b32 	%r132, 0;
	// begin inline asm
	cvt.rn.bf16.s32 %rs62, %r132;
	// end inline asm
	st.shared.u16 	[%r53+48], %rs62;
	bra.uni 	$L__BB6_60;
$L__BB6_59:
	div.s32 	%r134, %r56, %r63;
	div.s32 	%r135, %r4, %r64;
	mad.lo.s32 	%r136, %r134, %r66, %r135;
	cvt.s64.s32 	%rd100, %r136;
	add.s64 	%rd101, %rd7, %rd100;
	shl.b64 	%rd102, %rd101, 2;
	add.s64 	%rd103, %rd3, %rd102;
	ld.global.nc.f32 	%f28, [%rd103];
	cvt.u64.u32 	%rd104, %r56;
	add.s64 	%rd105, %rd6, %rd104;
	mad.lo.s64 	%rd106, %rd105, %rd5, %rd8;
	add.s64 	%rd107, %rd2, %rd106;
	ld.global.nc.u8 	%rs66, [%rd107];
	cvt.u16.u8 	%rs63, %rs66;
	// begin inline asm
	{cvt.rn.f16x2.e4m3x2 %r133, %rs63;}

	// end inline asm
	cvt.u16.u32 	%rs64, %r133;
	// begin inline asm
	{  cvt.f32.f16 %f26, %rs64;}

	// end inline asm
	mul.f32 	%f27, %f28, %f26;
	// begin inline asm
	{  cvt.rn.bf16.f32 %rs65, %f27;}

	// end inline asm
	st.shared.u16 	[%r53+48], %rs65;
$L__BB6_60:
	add.s32 	%r57, %r140, 32;
	setp.lt.u32 	%p34, %r140, 32;
	mov.u32 	%r140, %r57;
	@%p34 bra 	$L__BB6_37;
$L__BB6_61:
	bar.sync 	0;
	ld.shared.u16 	%rs67, [_ZZ40blockwise_fp8_moe_gemm_transposed_kernelI13__nv_bfloat1614__nv_bfloat162EvPKT_PK13__nv_fp8_e4m3PKfPKiSB_S9_PS2_iiiiiiiiiE7s_input];
	// begin inline asm
	{ cvt.f32.bf16 %f29, %rs67;}

	// end inline asm
	ld.shared.u16 	%rs68, [%r9];
	// begin inline asm
	{ cvt.f32.bf16 %f30, %rs68;}

	// end inline asm
	fma.rn.f32 	%f157, %f29, %f30, %f223;
	ld.shared.u16 	%rs69, [_ZZ40blockwise_fp8_moe_gemm_transposed_kernelI13__nv_bfloat1614__nv_bfloat162EvPKT_PK13__nv_fp8_e4m3PKfPKiSB_S9_PS2_iiiiiiiiiE7s_input+2];
	// begin inline asm
	{ cvt.f32.bf16 %f31, %rs69;}

	// end inline asm
	ld.shared.u16 	%rs70, [%r9+2];
	// begin inline asm
	{ cvt.f32.bf16 %f32, %rs70;}

	// end inline asm
	fma.rn.f32 	%f158, %f31, %f32, %f157;
	ld.shared.u16 	%rs71, [_ZZ40blockwise_fp8_moe_gemm_transposed_kernelI13__nv_bfloat1614__nv_bfloat162EvPKT_PK13__nv_fp8_e4m3PKfPKiSB_S9_PS2_iiiiiiiiiE7s_input+4];
	// begin inline asm
	{ cvt.f32.bf16 %f33, %rs71;}

	// end inline asm
	ld.shared.u16 	%rs72, [%r9+4];
	// begin inline asm
	{ cvt.f32.bf16 %f34, %rs72;}

	// end inline asm
	fma.rn.f32 	%f159, %f33, %f34, %f158;
	ld.shared.u16 	%rs73, [_ZZ40blockwise_fp8_moe_gemm_transposed_kernelI13__nv_bfloat1614__nv_bfloat162EvPKT_PK13__nv_fp8_e4m3PKfPKiSB_S9_PS2_iiiiiiiiiE7s_input+6];
	// begin inline asm
	{ cvt.f32.bf16 %f35, %rs73;}

	// end inline asm
	ld.shared.u16 	%rs74, [%r9+6];
	// begin inline asm
	{ cvt.f32.bf16 %f36, %rs74;}

	// end inline asm
	fma.rn.f32 	%f160, %f35, %f36, %f159;
	ld.shared.u16 	%rs75, [_ZZ40blockwise_fp8_moe_gemm_transposed_kernelI13__nv_bfloat1614__nv_bfloat162EvPKT_PK13__nv_fp8_e4m3PKfPKiSB_S9_PS2_iiiiiiiiiE7s_input+8];
	// begin inline asm
	{ cvt.f32.bf16 %f37, %rs75;}

	// end inline asm
	ld.shared.u16 	%rs76, [%r9+8];
	// begin inline asm
	{ cvt.f32.bf16 %f38, %rs76;}

	// end inline asm
	fma.rn.f32 	%f161, %f37, %f38, %f160;
	ld.shared.u16 	%rs77, [_ZZ40blockwise_fp8_moe_gemm_transposed_kernelI13__nv_bfloat1614__nv_bfloat162EvPKT_PK13__nv_fp8_e4m3PKfPKiSB_S9_PS2_iiiiiiiiiE7s_input+10];
	// begin inline asm
	{ cvt.f32.bf16 %f39, %rs77;}

	// end inline asm
	ld.shared.u16 	%rs78, [%r9+10];
	// begin inline asm
	{ cvt.f32.bf16 %f40, %rs78;}

	// end inline asm
	fma.rn.f32 	%f162, %f39, %f40, %f161;
	ld.shared.u16 	%rs79, [_ZZ40blockwise_fp8_moe_gemm_transposed_kernelI13__nv_bfloat1614__nv_bfloat162EvPKT_PK13__nv_fp8_e4m3PKfPKiSB_S9_PS2_iiiiiiiiiE7s_input+12];
	// begin inline asm
	{ cvt.f32.bf16 %f41, %rs79;}

	// end inline asm
	ld.shared.u16 	%rs80, [%r9+12];
	// begin inline asm
	{ cvt.f32.bf16 %f42, %rs80;}

	// end inline asm
	fma.rn.f32 	%f163, %f41, %f42, %f162;
	ld.shared.u16 	%rs81, [_ZZ40blockwise_fp8_moe_gemm_transposed_kernelI13__nv_bfloat1614__nv_bfloat162EvPKT_PK13__nv_fp8_e4m3PKfPKiSB_S9_PS2_iiiiiiiiiE7s_input+14];
	// begin inline asm
	{ cvt.f32.bf16 %f43, %rs81;}

	// end inline asm
	ld.shared.u16 	%rs82, [%r9+14];
	// begin inline asm
	{ cvt.f32.bf16 %f44, %rs82;}

	// end inline asm
	fma.rn.f32 	%f164, %f43, %f44, %f163;
	ld.shared.u16 	%rs83, [_ZZ40blockwise_fp8_moe_gemm_transposed_kernelI13__nv_bfloat1614__nv_bfloat162EvPKT_PK13__nv_fp8_e4m3PKfPKiSB_S9_PS2_iiiiiiiiiE7s_input+16];
	// begin inline asm
	{ cvt.f32.bf16 %f45, %rs83;}

	// end inline asm
	ld.shared.u16 	%rs84, [%r9+16];
	// begin inline asm
	{ cvt.f32.bf16 %f46, %rs84;}

	// end inline asm
	fma.rn.f32 	%f165, %f45, %f46, %f164;
	ld.shared.u16 	%rs85, [_ZZ40blockwise_fp8_moe_gemm_transposed_kernelI13__nv_bfloat1614__nv_bfloat162EvPKT_PK13__nv_fp8_e4m3PKfPKiSB_S9_PS2_iiiiiiiiiE7s_input+18];
	// begin inline asm
	{ cvt.f32.bf16 %f47, %rs85;}

	// end inline asm
	ld.shared.u16 	%rs86, [%r9+18];
	// begin inline asm
	{ cvt.f32.bf16 %f48, %rs86;}

	// end inline asm
	fma.rn.f32 	%f166, %f47, %f48, %f165;
	ld.shared.u16 	%rs87, [_ZZ40blockwise_fp8_moe_gemm_transposed_kernelI13__nv_bfloat1614__nv_bfloat162EvPKT_PK13__nv_fp8_e4m3PKfPKiSB_S9_PS2_iiiiiiiiiE7s_input+20];
	// begin inline asm
	{ cvt.f32.bf16 %f49, %rs87;}

	// end inline asm
	ld.shared.u16 	%rs88, [%r9+20];
	// begin inline asm
	{ cvt.f32.bf16 %f50, %rs88;}

	// end inline asm
	fma.rn.f32 	%f167, %f49, %f50, %f166;
	ld.shared.u16 	%rs89, [_ZZ40blockwise_fp8_moe_gemm_transposed_kernelI13__nv_bfloat1614__nv_bfloat162EvPKT_PK13__nv_fp8_e4m3PKfPKiSB_S9_PS2_iiiiiiiiiE7s_input+22];
	// begin inline asm
	{ cvt.f32.bf16 %f51, %rs89;}

	// end inline asm
	ld.shared.u16 	%rs90, [%r9+22];
	// begin inline asm
	{ cvt.f32.bf16 %f52, %rs90;}

	// end inline asm
	fma.rn.f32 	%f168, %f51, %f52, %f167;
	ld.shared.u16 	%rs91, [_ZZ40blockwise_fp8_moe_gemm_transposed_kernelI13__nv_bfloat1614__nv_bfloat162EvPKT_PK13__nv_fp8_e4m3PKfPKiSB_S9_PS2_iiiiiiiiiE7s_input+24];
	// begin inline asm
	{ cvt.f32.bf16 %f53, %rs91;}

	// end inline asm
	ld.shared.u16 	%rs92, [%r9+24];
	// begin inline asm
	{ cvt.f32.bf16 %f54, %rs92;}

	// end inline asm
	fma.rn.f32 	%f169, %f53, %f54, %f168;
	ld.shared.u16 	%rs93, [_ZZ40blockwise_fp8_moe_gemm_transposed_kernelI13__nv_bfloat1614__nv_bfloat162EvPKT_PK13__nv_fp8_e4m3PKfPKiSB_S9_PS2_iiiiiiiiiE7s_input+26];
	// begin inline asm
	{ cvt.f32.bf16 %f55, %rs93;}

	// end inline asm
	ld.shared.u16 	%rs94, [%r9+26];
	// begin inline asm
	{ cvt.f32.bf16 %f56, %rs94;}

	// end inline asm
	fma.rn.f32 	%f170, %f55, %f56, %f169;
	ld.shared.u16 	%rs95, [_ZZ40blockwise_fp8_moe_gemm_transposed_kernelI13__nv_bfloat1614__nv_bfloat162EvPKT_PK13__nv_fp8_e4m3PKfPKiSB_S9_PS2_iiiiiiiiiE7s_input+28];
	// begin inline asm
	{ cvt.f32.bf16 %f57, %rs95;}

	// end inline asm
	ld.shared.u16 	%rs96, [%r9+28];
	// begin inline asm
	{ cvt.f32.bf16 %f58, %rs96;}

	// end inline asm
	fma.rn.f32 	%f171, %f57, %f58, %f170;
	ld.shared.u16 	%rs97, [_ZZ40blockwise_fp8_moe_gemm_transposed_kernelI13__nv_bfloat1614__nv_bfloat162EvPKT_PK13__nv_fp8_e4m3PKfPKiSB_S9_PS2_iiiiiiiiiE7s_input+30];
	// begin inline asm
	{ cvt.f32.bf16 %f59, %rs97;}

	// end inline asm
	ld.shared.u16 	%rs98, [%r9+30];
	// begin inline asm
	{ cvt.f32.bf16 %f60, %rs98;}

	// end inline asm
	fma.rn.f32 	%f172, %f59, %f60, %f171;
	ld.shared.u16 	%rs99, [_ZZ40blockwise_fp8_moe_gemm_transposed_kernelI13__nv_bfloat1614__nv_bfloat162EvPKT_PK13__nv_fp8_e4m3PKfPKiSB_S9_PS2_iiiiiiiiiE7s_input+32];
	// begin inline asm
	{ cvt.f32.bf16 %f61, %rs99;}

	// end inline asm
	ld.shared.u16 	%rs100, [%r9+32];
	// begin inline asm
	{ cvt.f32.bf16 %f62, %rs100;}

	// end inline asm
	fma.rn.f32 	%f173, %f61, %f62, %f172;
	ld.shared.u16 	%rs101, [_ZZ40blockwise_fp8_moe_gemm_transposed_kernelI13__nv_bfloat1614__nv_bfloat162EvPKT_PK13__nv_fp8_e4m3PKfPKiSB_S9_PS2_iiiiiiiiiE7s_input+34];
	// begin inline asm
	{ cvt.f32.bf16 %f63, %rs101;}

	// end inline asm
	ld.shared.u16 	%rs102, [%r9+34];
	// begin inline asm
	{ cvt.f32.bf16 %f64, %rs102;}

	// end inline asm
	fma.rn.f32 	%f174, %f63, %f64, %f173;
	ld.shared.u16 	%rs103, [_ZZ40blockwise_fp8_moe_gemm_transposed_kernelI13__nv_bfloat1614__nv_bfloat162EvPKT_PK13__nv_fp8_e4m3PKfPKiSB_S9_PS2_iiiiiiiiiE7s_input+36];
	// begin inline asm
	{ cvt.f32.bf16 %f65, %rs103;}

	// end inline asm
	ld.shared.u16 	%rs104, [%r9+36];
	// begin inline asm
	{ cvt.f32.bf16 %f66, %rs104;}

	// end inline asm
	fma.rn.f32 	%f175, %f65, %f66, %f174;
	ld.shared.u16 	%rs105, [_ZZ40blockwise_fp8_moe_gemm_transposed_kernelI13__nv_bfloat1614__nv_bfloat162EvPKT_PK13__nv_fp8_e4m3PKfPKiSB_S9_PS2_iiiiiiiiiE7s_input+38];
	// begin inline asm
	{ cvt.f32.bf16 %f67, %rs105;}

	// end inline asm
	ld.shared.u16 	%rs106, [%r9+38];
	// begin inline asm
	{ cvt.f32.bf16 %f68, %rs106;}

	// end inline asm
	fma.rn.f32 	%f176, %f67, %f68, %f175;
	ld.shared.u16 	%rs107, [_ZZ40blockwise_fp8_moe_gemm_transposed_kernelI13__nv_bfloat1614__nv_bfloat162EvPKT_PK13__nv_fp8_e4m3PKfPKiSB_S9_PS2_iiiiiiiiiE7s_input+40];
	// begin inline asm
	{ cvt.f32.bf16 %f69, %rs107;}

	// end inline asm
	ld.shared.u16 	%rs108, [%r9+40];
	// begin inline asm
	{ cvt.f32.bf16 %f70, %rs108;}

	// end inline asm
	fma.rn.f32 	%f177, %f69, %f70, %f176;
	ld.shared.u16 	%rs109, [_ZZ40blockwise_fp8_moe_gemm_transposed_kernelI13__nv_bfloat1614__nv_bfloat162EvPKT_PK13__nv_fp8_e4m3PKfPKiSB_S9_PS2_iiiiiiiiiE7s_input+42];
	// begin inline asm
	{ cvt.f32.bf16 %f71, %rs109;}

	// end inline asm
	ld.shared.u16 	%rs110, [%r9+42];
	// begin inline asm
	{ cvt.f32.bf16 %f72, %rs110;}

	// end inline asm
	fma.rn.f32 	%f178, %f71, %f72, %f177;
	ld.shared.u16 	%rs111, [_ZZ40blockwise_fp8_moe_gemm_transposed_kernelI13__nv_bfloat1614__nv_bfloat162EvPKT_PK13__nv_fp8_e4m3PKfPKiSB_S9_PS2_iiiiiiiiiE7s_input+44];
	// begin inline asm
	{ cvt.f32.bf16 %f73, %rs111;}

	// end inline asm
	ld.shared.u16 	%rs112, [%r9+44];
	// begin inline asm
	{ cvt.f32.bf16 %f74, %rs112;}

	// end inline asm
	fma.rn.f32 	%f179, %f73, %f74, %f178;
	ld.shared.u16 	%rs113, [_ZZ40blockwise_fp8_moe_gemm_transposed_kernelI13__nv_bfloat1614__nv_bfloat162EvPKT_PK13__nv_fp8_e4m3PKfPKiSB_S9_PS2_iiiiiiiiiE7s_input+46];
	// begin inline asm
	{ cvt.f32.bf16 %f75, %rs113;}

	// end inline asm
	ld.shared.u16 	%rs114, [%r9+46];
	// begin inline asm
	{ cvt.f32.bf16 %f76, %rs114;}

	// end inline asm
	fma.rn.f32 	%f180, %f75, %f76, %f179;
	ld.shared.u16 	%rs115, [_ZZ40blockwise_fp8_moe_gemm_transposed_kernelI13__nv_bfloat1614__nv_bfloat162EvPKT_PK13__nv_fp8_e4m3PKfPKiSB_S9_PS2_iiiiiiiiiE7s_input+48];
	// begin inline asm
	{ cvt.f32.bf16 %f77, %rs115;}

	// end inline asm
	ld.shared.u16 	%rs116, [%r9+48];
	// begin inline asm
	{ cvt.f32.bf16 %f78, %rs116;}

	// end inline asm
	fma.rn.f32 	%f181, %f77, %f78, %f180;
	ld.shared.u16 	%rs117, [_ZZ40blockwise_fp8_moe_gemm_transposed_kernelI13__nv_bfloat1614__nv_bfloat162EvPKT_PK13__nv_fp8_e4m3PKfPKiSB_S9_PS2_iiiiiiiiiE7s_input+50];
	// begin inline asm
	{ cvt.f32.bf16 %f79, %rs117;}

	// end inline asm
	ld.shared.u16 	%rs118, [%r9+50];
	// begin inline asm
	{ cvt.f32.bf16 %f80, %rs118;}

	// end inline asm
	fma.rn.f32 	%f182, %f79, %f80, %f181;
	ld.shared.u16 	%rs119, [_ZZ40blockwise_fp8_moe_gemm_transposed_kernelI13__nv_bfloat1614__nv_bfloat162EvPKT_PK13__nv_fp8_e4m3PKfPKiSB_S9_PS2_iiiiiiiiiE7s_input+52];
	// begin inline asm
	{ cvt.f32.bf16 %f81, %rs119;}

	// end inline asm
	ld.shared.u16 	%rs120, [%r9+52];
	// begin inline asm
	{ cvt.f32.bf16 %f82, %rs120;}

	// end inline asm
	fma.rn.f32 	%f183, %f81, %f82, %f182;
	ld.shared.u16 	%rs121, [_ZZ40blockwise_fp8_moe_gemm_transposed_kernelI13__nv_bfloat1614__nv_bfloat162EvPKT_PK13__nv_fp8_e4m3PKfPKiSB_S9_PS2_iiiiiiiiiE7s_input+54];
	// begin inline asm
	{ cvt.f32.bf16 %f83, %rs121;}

	// end inline asm
	ld.shared.u16 	%rs122, [%r9+54];
	// begin inline asm
	{ cvt.f32.bf16 %f84, %rs122;}

	// end inline asm
	fma.rn.f32 	%f184, %f83, %f84, %f183;
	ld.shared.u16 	%rs123, [_ZZ40blockwise_fp8_moe_gemm_transposed_kernelI13__nv_bfloat1614__nv_bfloat162EvPKT_PK13__nv_fp8_e4m3PKfPKiSB_S9_PS2_iiiiiiiiiE7s_input+56];
	// begin inline asm
	{ cvt.f32.bf16 %f85, %rs123;}

	// end inline asm
	ld.shared.u16 	%rs124, [%r9+56];
	// begin inline asm
	{ cvt.f32.bf16 %f86, %rs124;}

	// end inline asm
	fma.rn.f32 	%f185, %f85, %f86, %f184;
	ld.shared.u16 	%rs125, [_ZZ40blockwise_fp8_moe_gemm_transposed_kernelI13__nv_bfloat1614__nv_bfloat162EvPKT_PK13__nv_fp8_e4m3PKfPKiSB_S9_PS2_iiiiiiiiiE7s_input+58];
	// begin inline asm
	{ cvt.f32.bf16 %f87, %rs125;}

	// end inline asm
	ld.shared.u16 	%rs126, [%r9+58];
	// begin inline asm
	{ cvt.f32.bf16 %f88, %rs126;}

	// end inline asm
	fma.rn.f32 	%f186, %f87, %f88, %f185;
	ld.shared.u16 	%rs127, [_ZZ40blockwise_fp8_moe_gemm_transposed_kernelI13__nv_bfloat1614__nv_bfloat162EvPKT_PK13__nv_fp8_e4m3PKfPKiSB_S9_PS2_iiiiiiiiiE7s_input+60];
	// begin inline asm
	{ cvt.f32.bf16 %f89, %rs127;}

	// end inline asm
	ld.shared.u16 	%rs128, [%r9+60];
	// begin inline asm
	{ cvt.f32.bf16 %f90, %rs128;}

	// end inline asm
	fma.rn.f32 	%f187, %f89, %f90, %f186;
	ld.shared.u16 	%rs129, [_ZZ40blockwise_fp8_moe_gemm_transposed_kernelI13__nv_bfloat1614__nv_bfloat162EvPKT_PK13__nv_fp8_e4m3PKfPKiSB_S9_PS2_iiiiiiiiiE7s_input+62];
	// begin inline asm
	{ cvt.f32.bf16 %f91, %rs129;}

	// end inline asm
	ld.shared.u16 	%rs130, [%r9+62];
	// begin inline asm
	{ cvt.f32.bf16 %f92, %rs130;}

	// end inline asm
	fma.rn.f32 	%f188, %f91, %f92, %f187;
	ld.shared.u16 	%rs131, [_ZZ40blockwise_fp8_moe_gemm_transposed_kernelI13__nv_bfloat1614__nv_bfloat162EvPKT_PK13__nv_fp8_e4m3PKfPKiSB_S9_PS2_iiiiiiiiiE7s_input+64];
	// begin inline asm
	{ cvt.f32.bf16 %f93, %rs131;}

	// end inline asm
	ld.shared.u16 	%rs132, [%r9+64];
	// begin inline asm
	{ cvt.f32.bf16 %f94, %rs132;}

	// end inline asm
	fma.rn.f32 	%f189, %f93, %f94, %f188;
	ld.shared.u16 	%rs133, [_ZZ40blockwise_fp8_moe_gemm_transposed_kernelI13__nv_bfloat1614__nv_bfloat162EvPKT_PK13__nv_fp8_e4m3PKfPKiSB_S9_PS2_iiiiiiiiiE7s_input+66];
	// begin inline asm
	{ cvt.f32.bf16 %f95, %rs133;}

	// end inline asm
	ld.shared.u16 	%rs134, [%r9+66];
	// begin inline asm
	{ cvt.f32.bf16 %f96, %rs134;}

	// end inline asm
	fma.rn.f32 	%f190, %f95, %f96, %f189;
	ld.shared.u16 	%rs135, [_ZZ40blockwise_fp8_moe_gemm_transposed_kernelI13__nv_bfloat1614__nv_bfloat162EvPKT_PK13__nv_fp8_e4m3PKfPKiSB_S9_PS2_iiiiiiiiiE7s_input+68];
	// begin inline asm
	{ cvt.f32.bf16 %f97, %rs135;}

	// end inline asm
	ld.shared.u16 	%rs136, [%r9+68];
	// begin inline asm
	{ cvt.f32.bf16 %f98, %rs136;}

	// end inline asm
	fma.rn.f32 	%f191, %f97, %f98, %f190;
	ld.shared.u16 	%rs137, [_ZZ40blockwise_fp8_moe_gemm_transposed_kernelI13__nv_bfloat1614__nv_bfloat162EvPKT_PK13__nv_fp8_e4m3PKfPKiSB_S9_PS2_iiiiiiiiiE7s_input+70];
	// begin inline asm
	{ cvt.f32.bf16 %f99, %rs137;}

	// end inline asm
	ld.shared.u16 	%rs138, [%r9+70];
	// begin inline asm
	{ cvt.f32.bf16 %f100, %rs138;}

	// end inline asm
	fma.rn.f32 	%f192, %f99, %f100, %f191;
	ld.shared.u16 	%rs139, [_ZZ40blockwise_fp8_moe_gemm_transposed_kernelI13__nv_bfloat1614__nv_bfloat162EvPKT_PK13__nv_fp8_e4m3PKfPKiSB_S9_PS2_iiiiiiiiiE7s_input+72];
	// begin inline asm
	{ cvt.f32.bf16 %f101, %rs139;}

	// end inline asm
	ld.shared.u16 	%rs140, [%r9+72];
	// begin inline asm
	{ cvt.f32.bf16 %f102, %rs140;}

	// end inline asm
	fma.rn.f32 	%f193, %f101, %f102, %f192;
	ld.shared.u16 	%rs141, [_ZZ40blockwise_fp8_moe_gemm_transposed_kernelI13__nv_bfloat1614__nv_bfloat162EvPKT_PK13__nv_fp8_e4m3PKfPKiSB_S9_PS2_iiiiiiiiiE7s_input+74];
	// begin inline asm
	{ cvt.f32.bf16 %f103, %rs141;}

	// end inline asm
	ld.shared.u16 	%rs142, [%r9+74];
	// begin inline asm
	{ cvt.f32.bf16 %f104, %rs142;}

	// end inline asm
	fma.rn.f32 	%f194, %f103, %f104, %f193;
	ld.shared.u16 	%rs143, [_ZZ40blockwise_fp8_moe_gemm_transposed_kernelI13__nv_bfloat1614__nv_bfloat162EvPKT_PK13__nv_fp8_e4m3PKfPKiSB_S9_PS2_iiiiiiiiiE7s_input+76];
	// begin inline asm
	{ cvt.f32.bf16 %f105, %rs143;}

	// end inline asm
	ld.shared.u16 	%rs144, [%r9+76];
	// begin inline asm
	{ cvt.f32.bf16 %f106, %rs144;}

	// end inline asm
	fma.rn.f32 	%f195, %f105, %f106, %f194;
	ld.shared.u16 	%rs145, [_ZZ40blockwise_fp8_moe_gemm_transposed_kernelI13__nv_bfloat1614__nv_bfloat162EvPKT_PK13__nv_fp8_e4m3PKfPKiSB_S9_PS2_iiiiiiiiiE7s_input+78];
	// begin inline asm
	{ cvt.f32.bf16 %f107, %rs145;}

	// end inline asm
	ld.shared.u16 	%rs146, [%r9+78];
	// begin inline asm
	{ cvt.f32.bf16 %f108, %rs146;}

	// end inline asm
	fma.rn.f32 	%f196, %f107, %f108, %f195;
	ld.shared.u16 	%rs147, [_ZZ40blockwise_fp8_moe_gemm_transposed_kernelI13__nv_bfloat1614__nv_bfloat162EvPKT_PK13__nv_fp8_e4m3PKfPKiSB_S9_PS2_iiiiiiiiiE7s_input+80];
	// begin inline asm
	{ cvt.f32.bf16 %f109, %rs147;}

	// end inline asm
	ld.shared.u16 	%rs148, [%r9+80];
	// begin inline asm
	{ cvt.f32.bf16 %f110, %rs148;}

	// end inline asm
	fma.rn.f32 	%f197, %f109, %f110, %f196;
	ld.shared.u16 	%rs149, [_ZZ40blockwise_fp8_moe_gemm_transposed_kernelI13__nv_bfloat1614__nv_bfloat162EvPKT_PK13__nv_fp8_e4m3PKfPKiSB_S9_PS2_iiiiiiiiiE7s_input+82];
	// begin inline asm
	{ cvt.f32.bf16 %f111, %rs149;}

	// end inline asm
	ld.shared.u16 	%rs150, [%r9+82];
	// begin inline asm
	{ cvt.f32.bf16 %f112, %rs150;}

	// end inline asm
	fma.rn.f32 	%f198, %f111, %f112, %f197;
	ld.shared.u16 	%rs151, [_ZZ40blockwise_fp8_moe_gemm_transposed_kernelI13__nv_bfloat1614__nv_bfloat162EvPKT_PK13__nv_fp8_e4m3PKfPKiSB_S9_PS2_iiiiiiiiiE7s_input+84];
	// begin inline asm
	{ cvt.f32.bf16 %f113, %rs151;}

	// end inline asm
	ld.shared.u16 	%rs152, [%r9+84];
	// begin inline asm
	{ cvt.f32.bf16 %f114, %rs152;}

	// end inline asm
	fma.rn.f32 	%f199, %f113, %f114, %f198;
	ld.shared.u16 	%rs153, [_ZZ40blockwise_fp8_moe_gemm_transposed_kernelI13__nv_bfloat1614__nv_bfloat162EvPKT_PK13__nv_fp8_e4m3PKfPKiSB_S9_PS2_iiiiiiiiiE7s_input+86];
	// begin inline asm
	{ cvt.f32.bf16 %f115, %rs153;}

	// end inline asm
	ld.shared.u16 	%rs154, [%r9+86];
	// begin inline asm
	{ cvt.f32.bf16 %f116, %rs154;}

	// end inline asm
	fma.rn.f32 	%f200, %f115, %f116, %f199;
	ld.shared.u16 	%rs155, [_ZZ40blockwise_fp8_moe_gemm_transposed_kernelI13__nv_bfloat1614__nv_bfloat162EvPKT_PK13__nv_fp8_e4m3PKfPKiSB_S9_PS2_iiiiiiiiiE7s_input+88];
	// begin inline asm
	{ cvt.f32.bf16 %f117, %rs155;}

	// end inline asm
	ld.shared.u16 	%rs156, [%r9+88];
	// begin inline asm
	{ cvt.f32.bf16 %f118, %rs156;}

	// end inline asm
	fma.rn.f32 	%f201, %f117, %f118, %f200;
	ld.shared.u16 	%rs157, [_ZZ40blockwise_fp8_moe_gemm_transposed_kernelI13__nv_bfloat1614__nv_bfloat162EvPKT_PK13__nv_fp8_e4m3PKfPKiSB_S9_PS2_iiiiiiiiiE7s_input+90];
	// begin inline asm
	{ cvt.f32.bf16 %f119, %rs157;}

	// end inline asm
	ld.shared.u16 	%rs158, [%r9+90];
	// begin inline asm
	{ cvt.f32.bf16 %f120, %rs158;}

	// end inline asm
	fma.rn.f32 	%f202, %f119, %f120, %f201;
	ld.shared.u16 	%rs159, [_ZZ40blockwise_fp8_moe_gemm_transposed_kernelI13__nv_bfloat1614__nv_bfloat162EvPKT_PK13__nv_fp8_e4m3PKfPKiSB_S9_PS2_iiiiiiiiiE7s_input+92];
	// begin inline asm
	{ cvt.f32.bf16 %f121, %rs159;}

	// end inline asm
	ld.shared.u16 	%rs160, [%r9+92];
	// begin inline asm
	{ cvt.f32.bf16 %f122, %rs160;}

	// end inline asm
	fma.rn.f32 	%f203, %f121, %f122, %f202;
	ld.shared.u16 	%rs161, [_ZZ40blockwise_fp8_moe_gemm_transposed_kernelI13__nv_bfloat1614__nv_bfloat162EvPKT_PK13__nv_fp8_e4m3PKfPKiSB_S9_PS2_iiiiiiiiiE7s_input+94];
	// begin inline asm
	{ cvt.f32.bf16 %f123, %rs161;}

	// end inline asm
	ld.shared.u16 	%rs162, [%r9+94];
	// begin inline asm
	{ cvt.f32.bf16 %f124, %rs162;}

	// end inline asm
	fma.rn.f32 	%f204, %f123, %f124, %f203;
	ld.shared.u16 	%rs163, [_ZZ40blockwise_fp8_moe_gemm_transposed_kernelI13__nv_bfloat1614__nv_bfloat162EvPKT_PK13__nv_fp8_e4m3PKfPKiSB_S9_PS2_iiiiiiiiiE7s_input+96];
	// begin inline asm
	{ cvt.f32.bf16 %f125, %rs163;}

	// end inline asm
	ld.shared.u16 	%rs164, [%r9+96];
	// begin inline asm
	{ cvt.f32.bf16 %f126, %rs164;}

	// end inline asm
	fma.rn.f32 	%f205, %f125, %f126, %f204;
	ld.shared.u16 	%rs165, [_ZZ40blockwise_fp8_moe_gemm_transposed_kernelI13__nv_bfloat1614__nv_bfloat162EvPKT_PK13__nv_fp8_e4m3PKfPKiSB_S9_PS2_iiiiiiiiiE7s_input+98];
	// begin inline asm
	{ cvt.f32.bf16 %f127, %rs165;}

	// end inline asm
	ld.shared.u16 	%rs166, [%r9+98];
	// begin inline asm
	{ cvt.f32.bf16 %f128, %rs166;}

	// end inline asm
	fma.rn.f32 	%f206, %f127, %f128, %f205;
	ld.shared.u16 	%rs167, [_ZZ40blockwise_fp8_moe_gemm_transposed_kernelI13__nv_bfloat1614__nv_bfloat162EvPKT_PK13__nv_fp8_e4m3PKfPKiSB_S9_PS2_iiiiiiiiiE7s_input+100];
	// begin inline asm
	{ cvt.f32.bf16 %f129, %rs167;}

	// end inline asm
	ld.shared.u16 	%rs168, [%r9+100];
	// begin inline asm
	{ cvt.f32.bf16 %f130, %rs168;}

	// end inline asm
	fma.rn.f32 	%f207, %f129, %f130, %f206;
	ld.shared.u16 	%rs169, [_ZZ40blockwise_fp8_moe_gemm_transposed_kernelI13__nv_bfloat1614__nv_bfloat162EvPKT_PK13__nv_fp8_e4m3PKfPKiSB_S9_PS2_iiiiiiiiiE7s_input+102];
	// begin inline asm
	{ cvt.f32.bf16 %f131, %rs169;}

	// end inline asm
	ld.shared.u16 	%rs170, [%r9+102];
	// begin inline asm
	{ cvt.f32.bf16 %f132, %rs170;}

	// end inline asm
	fma.rn.f32 	%f208, %f131, %f132, %f207;
	ld.shared.u16 	%rs171, [_ZZ40blockwise_fp8_moe_gemm_transposed_kernelI13__nv_bfloat1614__nv_bfloat162EvPKT_PK13__nv_fp8_e4m3PKfPKiSB_S9_PS2_iiiiiiiiiE7s_input+104];
	// begin inline asm
	{ cvt.f32.bf16 %f133, %rs171;}

	// end inline asm
	ld.shared.u16 	%rs172, [%r9+104];
	// begin inline asm
	{ cvt.f32.bf16 %f134, %rs172;}

	// end inline asm
	fma.rn.f32 	%f209, %f133, %f134, %f208;
	ld.shared.u16 	%rs173, [_ZZ40blockwise_fp8_moe_gemm_transposed_kernelI13__nv_bfloat1614__nv_bfloat162EvPKT_PK13__nv_fp8_e4m3PKfPKiSB_S9_PS2_iiiiiiiiiE7s_input+106];
	// begin inline asm
	{ cvt.f32.bf16 %f135, %rs173;}

	// end inline asm
	ld.shared.u16 	%rs174, [%r9+106];
	// begin inline asm
	{ cvt.f32.bf16 %f136, %rs174;}

	// end inline asm
	fma.rn.f32 	%f210, %f135, %f136, %f209;
	ld.shared.u16 	%rs175, [_ZZ40blockwise_fp8_moe_gemm_transposed_kernelI13__nv_bfloat1614__nv_bfloat162EvPKT_PK13__nv_fp8_e4m3PKfPKiSB_S9_PS2_iiiiiiiiiE7s_input+108];
	// begin inline asm
	{ cvt.f32.bf16 %f137, %rs175;}

	// end inline asm
	ld.shared.u16 	%rs176, [%r9+108];
	// begin inline asm
	{ cvt.f32.bf16 %f138, %rs176;}

	// end inline asm
	fma.rn.f32 	%f211, %f137, %f138, %f210;
	ld.shared.u16 	%rs177, [_ZZ40blockwise_fp8_moe_gemm_transposed_kernelI13__nv_bfloat1614__nv_bfloat162EvPKT_PK13__nv_fp8_e4m3PKfPKiSB_S9_PS2_iiiiiiiiiE7s_input+110];
	// begin inline asm
	{ cvt.f32.bf16 %f139, %rs177;}

	// end inline asm
	ld.shared.u16 	%rs178, [%r9+110];
	// begin inline asm
	{ cvt.f32.bf16 %f140, %rs178;}

	// end inline asm
	fma.rn.f32 	%f212, %f139, %f140, %f211;
	ld.shared.u16 	%rs179, [_ZZ40blockwise_fp8_moe_gemm_transposed_kernelI13__nv_bfloat1614__nv_bfloat162EvPKT_PK13__nv_fp8_e4m3PKfPKiSB_S9_PS2_iiiiiiiiiE7s_input+112];
	// begin inline asm
	{ cvt.f32.bf16 %f141, %rs179;}

	// end inline asm
	ld.shared.u16 	%rs180, [%r9+112];
	// begin inline asm
	{ cvt.f32.bf16 %f142, %rs180;}

	// end inline asm
	fma.rn.f32 	%f213, %f141, %f142, %f212;
	ld.shared.u16 	%rs181, [_ZZ40blockwise_fp8_moe_gemm_transposed_kernelI13__nv_bfloat1614__nv_bfloat162EvPKT_PK13__nv_fp8_e4m3PKfPKiSB_S9_PS2_iiiiiiiiiE7s_input+114];
	// begin inline asm
	{ cvt.f32.bf16 %f143, %rs181;}

	// end inline asm
	ld.shared.u16 	%rs182, [%r9+114];
	// begin inline asm
	{ cvt.f32.bf16 %f144, %rs182;}

	// end inline asm
	fma.rn.f32 	%f214, %f143, %f144, %f213;
	ld.shared.u16 	%rs183, [_ZZ40blockwise_fp8_moe_gemm_transposed_kernelI13__nv_bfloat1614__nv_bfloat162EvPKT_PK13__nv_fp8_e4m3PKfPKiSB_S9_PS2_iiiiiiiiiE7s_input+116];
	// begin inline asm
	{ cvt.f32.bf16 %f145, %rs183;}

	// end inline asm
	ld.shared.u16 	%rs184, [%r9+116];
	// begin inline asm
	{ cvt.f32.bf16 %f146, %rs184;}

	// end inline asm
	fma.rn.f32 	%f215, %f145, %f146, %f214;
	ld.shared.u16 	%rs185, [_ZZ40blockwise_fp8_moe_gemm_transposed_kernelI13__nv_bfloat1614__nv_bfloat162EvPKT_PK13__nv_fp8_e4m3PKfPKiSB_S9_PS2_iiiiiiiiiE7s_input+118];
	// begin inline asm
	{ cvt.f32.bf16 %f147, %rs185;}

	// end inline asm
	ld.shared.u16 	%rs186, [%r9+118];
	// begin inline asm
	{ cvt.f32.bf16 %f148, %rs186;}

	// end inline asm
	fma.rn.f32 	%f216, %f147, %f148, %f215;
	ld.shared.u16 	%rs187, [_ZZ40blockwise_fp8_moe_gemm_transposed_kernelI13__nv_bfloat1614__nv_bfloat162EvPKT_PK13__nv_fp8_e4m3PKfPKiSB_S9_PS2_iiiiiiiiiE7s_input+120];
	// begin inline asm
	{ cvt.f32.bf16 %f149, %rs187;}

	// end inline asm
	ld.shared.u16 	%rs188, [%r9+120];
	// begin inline asm
	{ cvt.f32.bf16 %f150, %rs188;}

	// end inline asm
	fma.rn.f32 	%f217, %f149, %f150, %f216;
	ld.shared.u16 	%rs189, [_ZZ40blockwise_fp8_moe_gemm_transposed_kernelI13__nv_bfloat1614__nv_bfloat162EvPKT_PK13__nv_fp8_e4m3PKfPKiSB_S9_PS2_iiiiiiiiiE7s_input+122];
	// begin inline asm
	{ cvt.f32.bf16 %f151, %rs189;}

	// end inline asm
	ld.shared.u16 	%rs190, [%r9+122];
	// begin inline asm
	{ cvt.f32.bf16 %f152, %rs190;}

	// end inline asm
	fma.rn.f32 	%f218, %f151, %f152, %f217;
	ld.shared.u16 	%rs191, [_ZZ40blockwise_fp8_moe_gemm_transposed_kernelI13__nv_bfloat1614__nv_bfloat162EvPKT_PK13__nv_fp8_e4m3PKfPKiSB_S9_PS2_iiiiiiiiiE7s_input+124];
	// begin inline asm
	{ cvt.f32.bf16 %f153, %rs191;}

	// end inline asm
	ld.shared.u16 	%rs192, [%r9+124];
	// begin inline asm
	{ cvt.f32.bf16 %f154, %rs192;}

	// end inline asm
	fma.rn.f32 	%f219, %f153, %f154, %f218;
	ld.shared.u16 	%rs193, [_ZZ40blockwise_fp8_moe_gemm_transposed_kernelI13__nv_bfloat1614__nv_bfloat162EvPKT_PK13__nv_fp8_e4m3PKfPKiSB_S9_PS2_iiiiiiiiiE7s_input+126];
	// begin inline asm
	{ cvt.f32.bf16 %f155, %rs193;}

	// end inline asm
	ld.shared.u16 	%rs194, [%r9+126];
	// begin inline asm
	{ cvt.f32.bf16 %f156, %rs194;}

	// end inline asm
	fma.rn.f32 	%f223, %f155, %f156, %f219;
	bar.sync 	0;
	add.s32 	%r138, %r138, 64;
	setp.lt.s32 	%p35, %r138, %r62;
	@%p35 bra 	$L__BB6_5;
$L__BB6_62:
	setp.eq.s64 	%p36, %rd18, 0;
	@%p36 bra 	$L__BB6_64;
	cvta.to.global.u64 	%rd108, %rd18;
	mul.wide.s32 	%rd109, %r5, 4;
	add.s64 	%rd110, %rd108, %rd109;
	ld.global.nc.f32 	%f220, [%rd110];
	mul.f32 	%f223, %f223, %f220;
$L__BB6_64:
	// begin inline asm
	{  cvt.rn.bf16.f32 %rs195, %f223;}

	// end inline asm
	mad.lo.s32 	%r137, %r5, %r61, %r4;
	cvta.to.global.u64 	%rd111, %rd19;
	mul.wide.s32 	%rd112, %r137, 2;
	add.s64 	%rd113, %rd111, %rd112;
	st.global.u16 	[%rd113], %rs195;
$L__BB6_65:
	ret;

}


// ===== COMPILED SASS (sm_100) =====

	.target	sm_100

	.elftype	@"ET_EXEC"


//--------------------- .note.nv.tkinfo           --------------------------
	.section	.note.nv.tkinfo,"",@"SHT_NOTE"
	.sectionflags	@"SHF_NOTE_NV_TKINFO"
	.tkinfo
        /*0018*/ 	.word	0x00000002
        /*0030*/ 	.string	""
        /*0030*/ 	.string	"ptxas"
        /*0030*/ 	.string	"Cuda compilation tools, release 13.0, V13.0.88"
        /*0030*/ 	.string	"Build cuda_13.0.r13.0/compiler.36424714_0"
        /*0030*/ 	.string	"-arch sm_100 -m 64 "



//--------------------- .note.nv.cuinfo           --------------------------
	.section	.note.nv.cuinfo,"",@"SHT_NOTE"
	.sectionflags	@"SHF_NOTE_NV_CUINFO"
        /*0018*/ 	.short	0x0002
        /*001a*/ 	.short	0x0064
        /*001c*/ 	.short	0x0082
	.zero		2


//--------------------- .nv.info                  --------------------------
	.section	.nv.info,"",@"SHT_CUDA_INFO"
	.align	4


	//----- nvinfo : EIATTR_REGCOUNT
	.align		4
        /*0000*/ 	.byte	0x04, 0x2f
        /*0002*/ 	.short	(.L_1 - .L_0)
	.align		4
.L_0:
        /*0004*/ 	.word	index@(_Z25blockwise_fp8_gemm_kernelI6__halfEvPKT_PK13__nv_fp8_e4m3PKfPS1_iiiiii)
        /*0008*/ 	.word	0x00000038


	//----- nvinfo : EIATTR_FRAME_SIZE
	.align		4
.L_1:
        /*000c*/ 	.byte	0x04, 0x11
        /*000e*/ 	.short	(.L_3 - .L_2)
	.align		4
.L_2:
        /*0010*/ 	.word	index@(_Z25blockwise_fp8_gemm_kernelI6__halfEvPKT_PK13__nv_fp8_e4m3PKfPS1_iiiiii)
        /*0014*/ 	.word	0x00000000


	//----- nvinfo : EIATTR_REGCOUNT
	.align		4
.L_3:
        /*0018*/ 	.byte	0x04, 0x2f
        /*001a*/ 	.short	(.L_5 - .L_4)
	.align		4
.L_4:
        /*001c*/ 	.word	index@(_Z25blockwise_fp8_gemm_kernelI13__nv_bfloat16EvPKT_PK13__nv_fp8_e4m3PKfPS1_iiiiii)
        /*0020*/ 	.word	0x00000038


	//----- nvinfo : EIATTR_FRAME_SIZE
	.align		4
.L_5:
        /*0024*/ 	.byte	0x04, 0x11
        /*0026*/ 	.short	(.L_7 - .L_6)
	.align		4
.L_6:
        /*0028*/ 	.word	index@(_Z25blockwise_fp8_gemm_kernelI13__nv_bfloat16EvPKT_PK13__nv_fp8_e4m3PKfPS1_iiiiii)
        /*002c*/ 	.word	0x00000000


	//----- nvinfo : EIATTR_REGCOUNT
	.align		4
.L_7:
        /*0030*/ 	.byte	0x04, 0x2f
        /*0032*/ 	.short	(.L_9 - .L_8)
	.align		4
.L_8:
        /*0034*/ 	.word	index@(_Z25blockwise_fp8_gemm_kernelIfEvPKT_PK13__nv_fp8_e4m3PKfPS0_iiiiii)
        /*0038*/ 	.word	0x00000048


	//----- nvinfo : EIATTR_FRAME_SIZE
	.align		4
.L_9:
        /*003c*/ 	.byte	0x04, 0x11
        /*003e*/ 	.short	(.L_11 - .L_10)
	.align		4
.L_10:
        /*0040*/ 	.word	index@(_Z25blockwise_fp8_gemm_kernelIfEvPKT_PK13__nv_fp8_e4m3PKfPS0_iiiiii)
        /*0044*/ 	.word	0x00000000


	//----- nvinfo : EIATTR_REGCOUNT
	.align		4
.L_11:
        /*0048*/ 	.byte	0x04, 0x2f
        /*004a*/ 	.short	(.L_13 - .L_12)
	.align		4
.L_12:
        /*004c*/ 	.word	index@(_Z29blockwise_fp8_moe_gemm_kernelI6__half7__half2EvPKT_PK13__nv_fp8_e4m3PKfPKiSB_S9_PS2_iiiiiiiii)
        /*0050*/ 	.word	0x00000028


	//----- nvinfo : EIATTR_FRAME_SIZE
	.align		4
.L_13:
        /*0054*/ 	.byte	0x04, 0x11
        /*0056*/ 	.short	(.L_15 - .L_14)
	.align		4
.L_14:
        /*0058*/ 	.word	index@(_Z29blockwise_fp8_moe_gemm_kernelI6__half7__half2EvPKT_PK13__nv_fp8_e4m3PKfPKiSB_S9_PS2_iiiiiiiii)
        /*005c*/ 	.word	0x00000000


	//----- nvinfo : EIATTR_REGCOUNT
	.align		4
.L_15:
        /*0060*/ 	.byte	0x04, 0x2f
        /*0062*/ 	.short	(.L_17 - .L_16)
	.align		4
.L_16:
        /*0064*/ 	.word	index@(_Z29blockwise_fp8_moe_gemm_kernelI13__nv_bfloat1614__nv_bfloat162EvPKT_PK13__nv_fp8_e4m3PKfPKiSB_S9_PS2_iiiiiiiii)
        /*0068*/ 	.word	0x00000028


	//----- nvinfo : EIATTR_FRAME_SIZE
	.align		4
.L_17:
        /*006c*/ 	.byte	0x04, 0x11
        /*006e*/ 	.short	(.L_19 - .L_18)
	.align		4
.L_18:
        /*0070*/ 	.word	index@(_Z29blockwise_fp8_moe_gemm_kernelI13__nv_bfloat1614__nv_bfloat162EvPKT_PK13__nv_fp8_e4m3PKfPKiSB_S9_PS2_iiiiiiiii)
        /*0074*/ 	.word	0x00000000


	//----- nvinfo : EIATTR_REGCOUNT
	.align		4
.L_19:
        /*0078*/ 	.byte	0x04, 0x2f
        /*007a*/ 	.short	(.L_21 - .L_20)
	.align		4
.L_20:
        /*007c*/ 	.word	index@(_Z40blockwise_fp8_moe_gemm_transposed_kernelI6__half7__half2EvPKT_PK13__nv_fp8_e4m3PKfPKiSB_S9_PS2_iiiiiiiii)
        /*0080*/ 	.word	0x00000028


	//----- nvinfo : EIATTR_FRAME_SIZE
	.align		4
.L_21:
        /*0084*/ 	.byte	0x04, 0x11
        /*0086*/ 	.short	(.L_23 - .L_22)
	.align		4
.L_22:
        /*0088*/ 	.word	index@(_Z40blockwise_fp8_moe_gemm_transposed_kernelI6__half7__half2EvPKT_PK13__nv_fp8_e4m3PKfPKiSB_S9_PS2_iiiiiiiii)
        /*008c*/ 	.word	0x00000000


	//----- nvinfo : EIATTR_REGCOUNT
	.align		4
.L_23:
        /*0090*/ 	.byte	0x04, 0x2f
        /*0092*/ 	.short	(.L_25 - .L_24)
	.align		4
.L_24:
        /*0094*/ 	.word	index@(_Z40blockwise_fp8_moe_gemm_transposed_kernelI13__nv_bfloat1614__nv_bfloat162EvPKT_PK13__nv_fp8_e4m3PKfPKiSB_S9_PS2_iiiiiiiii)
        /*0098*/ 	.word	0x00000028


	//----- nvinfo : EIATTR_FRAME_SIZE
	.align		4
.L_25:
        /*009c*/ 	.byte	0x04, 0x11
        /*009e*/ 	.short	(.L_27 - .L_26)
	.align		4
.L_26:
        /*00a0*/ 	.word	index@(_Z40blockwise_fp8_moe_gemm_transposed_kernelI13__nv_bfloat1614__nv_bfloat162EvPKT_PK13__nv_fp8_e4m3PKfPKiSB_S9_PS2_iiiiiiiii)
        /*00a4*/ 	.word	0x00000000


	//----- nvinfo : EIATTR_MIN_STACK_SIZE
	.align		4
.L_27:
        /*00a8*/ 	.byte	0x04, 0x12
        /*00aa*/ 	.short	(.L_29 - .L_28)
	.align		4
.L_28:
        /*00ac*/ 	.word	index@(_Z40blockwise_fp8_moe_gemm_transposed_kernelI13__nv_bfloat1614__nv_bfloat162EvPKT_PK13__nv_fp8_e4m3PKfPKiSB_S9_PS2_iiiiiiiii)
        /*00b0*/ 	.word	0x00000000


	//----- nvinfo : EIATTR_MIN_STACK_SIZE
	.align		4
.L_29:
        /*00b4*/ 	.byte	0x04, 0x12
        /*00b6*/ 	.short	(.L_31 - .L_30)
	.align		4
.L_30:
        /*00b8*/ 	.word	index@(_Z40blockwise_fp8_moe_gemm_transposed_kernelI6__half7__half2EvPKT_PK13__nv_fp8_e4m3PKfPKiSB_S9_PS2_iiiiiiiii)
        /*00bc*/ 	.word	0x00000000


	//----- nvinfo : EIATTR_MIN_STACK_SIZE
	.align		4
.L_31:
        /*00c0*/ 	.byte	0x04, 0x12
        /*00c2*/ 	.short	(.L_33 - .L_32)
	.align		4
.L_32:
        /*00c4*/ 	.word	index@(_Z29blockwise_fp8_moe_gemm_kernelI13__nv_bfloat1614__nv_bfloat162EvPKT_PK13__nv_fp8_e4m3PKfPKiSB_S9_PS2_iiiiiiiii)
        /*00c8*/ 	.word	0x00000000


	//----- nvinfo : EIATTR_MIN_STACK_SIZE
	.align		4
.L_33:
        /*00cc*/ 	.byte	0x04, 0x12
        /*00ce*/ 	.short	(.L_35 - .L_34)
	.align		4
.L_34:
        /*00d0*/ 	.word	index@(_Z29blockwise_fp8_moe_gemm_kernelI6__half7__half2EvPKT_PK13__nv_fp8_e4m3PKfPKiSB_S9_PS2_iiiiiiiii)
        /*00d4*/ 	.word	0x00000000


	//----- nvinfo : EIATTR_MIN_STACK_SIZE
	.align		4
.L_35:
        /*00d8*/ 	.byte	0x04, 0x12
        /*00da*/ 	.short	(.L_37 - .L_36)
	.align		4
.L_36:
        /*00dc*/ 	.word	index@(_Z25blockwise_fp8_gemm_kernelIfEvPKT_PK13__nv_fp8_e4m3PKfPS0_iiiiii)
        /*00e0*/ 	.word	0x00000000


	//----- nvinfo : EIATTR_MIN_STACK_SIZE
	.align		4
.L_37:
        /*00e4*/ 	.byte	0x04, 0x12
        /*00e6*/ 	.short	(.L_39 - .L_38)
	.align		4
.L_38:
        /*00e8*/ 	.word	index@(_Z25blockwise_fp8_gemm_kernelI13__nv_bfloat16EvPKT_PK13__nv_fp8_e4m3PKfPS1_iiiiii)
        /*00ec*/ 	.word	0x00000000


	//----- nvinfo : EIATTR_MIN_STACK_SIZE
	.align		4
.L_39:
        /*00f0*/ 	.byte	0x04, 0x12
        /*00f2*/ 	.short	(.L_41 - .L_40)
	.align		4
.L_40:
        /*00f4*/ 	.word	index@(_Z25blockwise_fp8_gemm_kernelI6__halfEvPKT_PK13__nv_fp8_e4m3PKfPS1_iiiiii)
        /*00f8*/ 	.word	0x00000000
.L_41:


//--------------------- .nv.compat                --------------------------
	.section	.nv.compat,"",@"SHT_CUDA_COMPAT_INFO"
	.align	4
        /*0000*/ 	.byte	0x02, 0x09, 0x00, 0x00, 0x02, 0x02, 0x02, 0x00, 0x02, 0x05, 0x05, 0x00, 0x03, 0x07, 0x01, 0x01
        /*0010*/ 	.byte	0x02, 0x03, 0x00, 0x00, 0x02, 0x06, 0x01, 0x00, 0x04, 0x0b, 0x08, 0x00, 0x09, 0x00, 0x00, 0x00
        /*0020*/ 	.byte	0x00, 0x00, 0x00, 0x00


//--------------------- .nv.info._Z40blockwise_fp8_moe_gemm_transposed_kernelI13__nv_bfloat1614__nv_bfloat162EvPKT_PK13__nv_fp8_e4m3PKfPKiSB_S9_PS2_iiiiiiiii --------------------------
	.section	.nv.info._Z40blockwise_fp8_moe_gemm_transposed_kernelI13__nv_bfloat1614__nv_bfloat162EvPKT_PK13__nv_fp8_e4m3PKfPKiSB_S9_PS2_iiiiiiiii,"",@"SHT_CUDA_INFO"
	.sectionflags	@""
	.align	4


	//----- nvinfo : EIATTR_CUDA_API_VERSION
	.align		4
        /*0000*/ 	.byte	0x04, 0x37
        /*0002*/ 	.short	(.L_43 - .L_42)
.L_42:
        /*0004*/ 	.word	0x00000082


	//----- nvinfo : EIATTR_KPARAM_INFO
	.align		4
.L_43:
        /*0008*/ 	.byte	0x04, 0x17
        /*000a*/ 	.short	(.L_45 - .L_44)
.L_44:
        /*000c*/ 	.word	0x00000000
        /*0010*/ 	.short	0x000f
        /*0012*/ 	.short	0x0058
        /*0014*/ 	.byte	0x00, 0xf0, 0x11, 0x00


	//----- nvinfo : EIATTR_KPARAM_INFO
	.align		4
.L_45:
        /*0018*/ 	.byte	0x04, 0x17
        /*001a*/ 	.short	(.L_47 - .L_46)
.L_46:
        /*001c*/ 	.word	0x00000000
        /*0020*/ 	.short	0x000e
        /*0022*/ 	.short	0x0054
        /*0024*/ 	.byte	0x00, 0xf0, 0x11, 0x00


	//----- nvinfo : EIATTR_KPARAM_INFO
	.align		4
.L_47:
        /*0028*/ 	.byte	0x04, 0x17
        /*002a*/ 	.short	(.L_49 - .L_48)
.L_48:
        /*002c*/ 	.word	0x00000000
        /*0030*/ 	.short	0x000d
        /*0032*/ 	.short	0x0050
        /*0034*/ 	.byte	0x00, 0xf0, 0x11, 0x00


	//----- nvinfo : EIATTR_KPARAM_INFO
	.align		4
.L_49:
        /*0038*/ 	.byte	0x04, 0x17
        /*003a*/ 	.short	(.L_51 - .L_50)
.L_50:
        /*003c*/ 	.word	0x00000000
        /*0040*/ 	.short	0x000c
        /*0042*/ 	.short	0x004c
        /*0044*/ 	.byte	0x00, 0xf0, 0x11, 0x00


	//----- nvinfo : EIATTR_KPARAM_INFO
	.align		4
.L_51:
        /*0048*/ 	.byte	0x04, 0x17
        /*004a*/ 	.short	(.L_53 - .L_52)
.L_52:
        /*004c*/ 	.word	0x00000000
        /*0050*/ 	.short	0x000b
        /*0052*/ 	.short	0x0048
        /*0054*/ 	.byte	0x00, 0xf0, 0x11, 0x00


	//----- nvinfo : EIATTR_KPARAM_INFO
	.align		4
.L_53:
        /*0058*/ 	.byte	0x04, 0x17
        /*005a*/ 	.short	(.L_55 - .L_54)
.L_54:
        /*005c*/ 	.word	0x00000000
        /*0060*/ 	.short	0x000a
        /*0062*/ 	.short	0x0044
        /*0064*/ 	.byte	0x00, 0xf0, 0x11, 0x00


	//----- nvinfo : EIATTR_KPARAM_INFO
	.align		4
.L_55:
        /*0068*/ 	.byte	0x04, 0x17
        /*006a*/ 	.short	(.L_57 - .L_56)
.L_56:
        /*006c*/ 	.word	0x00000000
        /*0070*/ 	.short	0x0009
        /*0072*/ 	.short	0x0040
        /*0074*/ 	.byte	0x00, 0xf0, 0x11, 0x00


	//----- nvinfo : EIATTR_KPARAM_INFO
	.align		4
.L_57:
        /*0078*/ 	.byte	0x04, 0x17
        /*007a*/ 	.short	(.L_59 - .L_58)
.L_58:
        /*007c*/ 	.word	0x00000000
        /*0080*/ 	.short	0x0008
        /*0082*/ 	.short	0x003c
        /*0084*/ 	.byte	0x00, 0xf0, 0x11, 0x00


	//----- nvinfo : EIATTR_KPARAM_INFO
	.align		4
.L_59:
        /*0088*/ 	.byte	0x04, 0x17
        /*008a*/ 	.short	(.L_61 - .L_60)
.L_60:
        /*008c*/ 	.word	0x00000000
        /*0090*/ 	.short	0x0007
        /*0092*/ 	.short	0x0038
        /*0094*/ 	.byte	0x00, 0xf0, 0x11, 0x00


	//----- nvinfo : EIATTR_KPARAM_INFO
	.align		4
.L_61:
        /*0098*/ 	.byte	0x04, 0x17
        /*009a*/ 	.short	(.L_63 - .L_62)
.L_62:
        /*009c*/ 	.word	0x00000000
        /*00a0*/ 	.short	0x0006
        /*00a2*/ 	.short	0x0030
        /*00a4*/ 	.byte	0x00, 0xf5, 0x21, 0x00


	//----- nvinfo : EIATTR_KPARAM_INFO
	.align		4
.L_63:
        /*00a8*/ 	.byte	0x04, 0x17
        /*00aa*/ 	.short	(.L_65 - .L_64)
.L_64:
        /*00ac*/ 	.word	0x00000000
        /*00b0*/ 	.short	0x0005
        /*00b2*/ 	.short	0x0028
        /*00b4*/ 	.byte	0x00, 0xf5, 0x21, 0x00


	//----- nvinfo : EIATTR_KPARAM_INFO
	.align		4
.L_65:
        /*00b8*/ 	.byte	0x04, 0x17
        /*00ba*/ 	.short	(.L_67 - .L_66)
.L_66:
        /*00bc*/ 	.word	0x00000000
        /*00c0*/ 	.short	0x0004
        /*00c2*/ 	.short	0x0020
        /*00c4*/ 	.byte	0x00, 0xf5, 0x21, 0x00


	//----- nvinfo : EIATTR_KPARAM_INFO
	.align		4
.L_67:
        /*00c8*/ 	.byte	0x04, 0x17
        /*00ca*/ 	.short	(.L_69 - .L_68)
.L_68:
        /*00cc*/ 	.word	0x00000000
        /*00d0*/ 	.short	0x0003
        /*00d2*/ 	.short	0x0018
        /*00d4*/ 	.byte	0x00, 0xf5, 0x21, 0x00


	//----- nvinfo : EIATTR_KPARAM_INFO
	.align		4
.L_69:
        /*00d8*/ 	.byte	0x04, 0x17
        /*00da*/ 	.short	(.L_71 - .L_70)
.L_70:
        /*00dc*/ 	.word	0x00000000
        /*00e0*/ 	.short	0x0002
        /*00e2*/ 	.short	0x0010
        /*00e4*/ 	.byte	0x00, 0xf5, 0x21, 0x00


	//----- nvinfo : EIATTR_KPARAM_INFO
	.align		4
.L_71:
        /*00e8*/ 	.byte	0x04, 0x17
        /*00ea*/ 	.short	(.L_73 - .L_72)
.L_72:
        /*00ec*/ 	.word	0x00000000
        /*00f0*/ 	.short	0x0001
        /*00f2*/ 	.short	0x0008
        /*00f4*/ 	.byte	0x00, 0xf5, 0x21, 0x00


	//----- nvinfo : EIATTR_KPARAM_INFO
	.align		4
.L_73:
        /*00f8*/ 	.byte	0x04, 0x17
        /*00fa*/ 	.short	(.L_75 - .L_74)
.L_74:
        /*00fc*/ 	.word	0x00000000
        /*0100*/ 	.short	0x0000
        /*0102*/ 	.short	0x0000
        /*0104*/ 	.byte	0x00, 0xf5, 0x21, 0x00


	//----- nvinfo : EIATTR_SPARSE_MMA_MASK
	.align		4
.L_75:
        /*0108*/ 	.byte	0x03, 0x50
        /*010a*/ 	.short	0x0000


	//----- nvinfo : EIATTR_MAXREG_COUNT
	.align		4
        /*010c*/ 	.byte	0x03, 0x1b
        /*010e*/ 	.short	0x00ff


	//----- nvinfo : EIATTR_NUM_BARRIERS
	.align		4
        /*0110*/ 	.byte	0x02, 0x4c
        /*0112*/ 	.byte	0x01
	.zero		1


	//----- nvinfo : EIATTR_MERCURY_ISA_VERSION
	.align		4
        /*0114*/ 	.byte	0x03, 0x5f
        /*0116*/ 	.short	0x0101


	//----- nvinfo : EIATTR_VRC_CTA_INIT_COUNT
	.align		4
        /*0118*/ 	.byte	0x02, 0x4a
	.zero		1
	.zero		1


	//----- nvinfo : EIATTR_EXIT_INSTR_OFFSETS
	.align		4
        /*011c*/ 	.byte	0x04, 0x1c
        /*011e*/ 	.short	(.L_77 - .L_76)


	//   ....[0]....
.L_76:
        /*0120*/ 	.word	0x00000040


	//   ....[1]....
        /*0124*/ 	.word	0x000000a0


	//   ....[2]....
        /*0128*/ 	.word	0x00000160


	//   ....[3]....
        /*012c*/ 	.word	0x000048d0


	//----- nvinfo : EIATTR_CRS_STACK_SIZE
	.align		4
.L_77:
        /*0130*/ 	.byte	0x04, 0x1e
        /*0132*/ 	.short	(.L_79 - .L_78)
.L_78:
        /*0134*/ 	.word	0x00000000


	//----- nvinfo : EIATTR_CBANK_PARAM_SIZE
	.align		4
.L_79:
        /*0138*/ 	.byte	0x03, 0x19
        /*013a*/ 	.short	0x005c


	//----- nvinfo : EIATTR_PARAM_CBANK
	.align		4
        /*013c*/ 	.byte	0x04, 0x0a
        /*013e*/ 	.short	(.L_81 - .L_80)
	.align		4
.L_80:
        /*0140*/ 	.word	index@(.nv.constant0._Z40blockwise_fp8_moe_gemm_transposed_kernelI13__nv_bfloat1614__nv_bfloat162EvPKT_PK13__nv_fp8_e4m3PKfPKiSB_S9_PS2_iiiiiiiii)
        /*0144*/ 	.short	0x0380
        /*0146*/ 	.short	0x005c


	//----- nvinfo : EIATTR_SW_WAR
	.align		4
.L_81:
        /*0148*/ 	.byte	0x04, 0x36
        /*014a*/ 	.short	(.L_83 - .L_82)
.L_82:
        /*014c*/ 	.word	0x00000008
.L_83:


//--------------------- .nv.info._Z40blockwise_fp8_moe_gemm_transposed_kernelI6__half7__half2EvPKT_PK13__nv_fp8_e4m3PKfPKiSB_S9_PS2_iiiiiiiii --------------------------
	.section	.nv.info._Z40blockwise_fp8_moe_gemm_transposed_kernelI6__half7__half2EvPKT_PK13__nv_fp8_e4m3PKfPKiSB_S9_PS2_iiiiiiiii,"",@"SHT_CUDA_INFO"
	.sectionflags	@""
	.align	4


	//----- nvinfo : EIATTR_CUDA_API_VERSION
	.align		4
        /*0000*/ 	.byte	0x04, 0x37
        /*0002*/ 	.short	(.L_85 - .L_84)
.L_84:
        /*0004*/ 	.word	0x00000082


	//----- nvinfo : EIATTR_KPARAM_INFO
	.align		4
.L_85:
        /*0008*/ 	.byte	0x04, 0x17
        /*000a*/ 	.short	(.L_87 - .L_86)
.L_86:
        /*000c*/ 	.word	0x00000000
        /*0010*/ 	.short	0x000f
        /*0012*/ 	.short	0x0058
        /*0014*/ 	.byte	0x00, 0xf0, 0x11, 0x00


	//----- nvinfo : EIATTR_KPARAM_INFO
	.align		4
.L_87:
        /*0018*/ 	.byte	0x04, 0x17
        /*001a*/ 	.short	(.L_89 - .L_88)
.L_88:
        /*001c*/ 	.word	0x00000000
        /*0020*/ 	.short	0x000e
        /*0022*/ 	.short	0x0054
        /*0024*/ 	.byte	0x00, 0xf0, 0x11, 0x00


	//----- nvinfo : EIATTR_KPARAM_INFO
	.align		4
.L_89:
        /*0028*/ 	.byte	0x04, 0x17
        /*002a*/ 	.short	(.L_91 - .L_90)
.L_90:
        /*002c*/ 	.word	0x00000000
        /*0030*/ 	.short	0x000d
        /*0032*/ 	.short	0x0050
        /*0034*/ 	.byte	0x00, 0xf0, 0x11, 0x00


	//----- nvinfo : EIATTR_KPARAM_INFO
	.align		4
.L_91:
        /*0038*/ 	.byte	0x04, 0x17
        /*003a*/ 	.short	(.L_93 - .L_92)
.L_92:
        /*003c*/ 	.word	0x00000000
        /*0040*/ 	.short	0x000c
        /*0042*/ 	.short	0x004c
        /*0044*/ 	.byte	0x00, 0xf0, 0x11, 0x00


	//----- nvinfo : EIATTR_KPARAM_INFO
	.align		4
.L_93:
        /*0048*/ 	.byte	0x04, 0x17
        /*004a*/ 	.short	(.L_95 - .L_94)
.L_94:
        /*004c*/ 	.word	0x00000000
        /*0050*/ 	.short	0x000b
        /*0052*/ 	.short	0x0048
        /*0054*/ 	.byte	0x00, 0xf0, 0x11, 0x00


	//----- nvinfo : EIATTR_KPARAM_INFO
	.align		4
.L_95:
        /*0058*/ 	.byte	0x04, 0x17
        /*005a*/ 	.short	(.L_97 - .L_96)
.L_96:
        /*005c*/ 	.word	0x00000000
        /*0060*/ 	.short	0x000a
        /*0062*/ 	.short	0x0044
        /*0064*/ 	.byte	0x00, 0xf0, 0x11, 0x00


	//----- nvinfo : EIATTR_KPARAM_INFO
	.align		4
.L_97:
        /*0068*/ 	.byte	0x04, 0x17
        /*006a*/ 	.short	(.L_99 - .L_98)
.L_98:
        /*006c*/ 	.word	0x00000000
        /*0070*/ 	.short	0x0009
        /*0072*/ 	.short	0x0040
        /*0074*/ 	.byte	0x00, 0xf0, 0x11, 0x00


	//----- nvinfo : EIATTR_KPARAM_INFO
	.align		4
.L_99:
        /*0078*/ 	.byte	0x04, 0x17
        /*007a*/ 	.short	(.L_101 - .L_100)
.L_100:
        /*007c*/ 	.word	0x00000000
        /*0080*/ 	.short	0x0008
        /*0082*/ 	.short	0x003c
        /*0084*/ 	.byte	0x00, 0xf0, 0x11, 0x00


	//----- nvinfo : EIATTR_KPARAM_INFO
	.align		4
.L_101:
        /*0088*/ 	.byte	0x04, 0x17
        /*008a*/ 	.short	(.L_103 - .L_102)
.L_102:
        /*008c*/ 	.word	0x00000000
        /*0090*/ 	.short	0x0007
        /*0092*/ 	.short	0x0038
        /*0094*/ 	.byte	0x00, 0xf0, 0x11, 0x00


	//----- nvinfo : EIATTR_KPARAM_INFO
	.align		4
.L_103:
        /*0098*/ 	.byte	0x04, 0x17
        /*009a*/ 	.short	(.L_105 - .L_104)
.L_104:
        /*009c*/ 	.word	0x00000000
        /*00a0*/ 	.short	0x0006
        /*00a2*/ 	.short	0x0030
        /*00a4*/ 	.byte	0x00, 0xf5, 0x21, 0x00


	//----- nvinfo : EIATTR_KPARAM_INFO
	.align		4
.L_105:
        /*00a8*/ 	.byte	0x04, 0x17
        /*00aa*/ 	.short	(.L_107 - .L_106)
.L_106:
        /*00ac*/ 	.word	0x00000000
        /*00b0*/ 	.short	0x0005
        /*00b2*/ 	.short	0x0028
        /*00b4*/ 	.byte	0x00, 0xf5, 0x21, 0x00


	//----- nvinfo : EIATTR_KPARAM_INFO
	.align		4
.L_107:
        /*00b8*/ 	.byte	0x04, 0x17
        /*00ba*/ 	.short	(.L_109 - .L_108)
.L_108:
        /*00bc*/ 	.word	0x00000000
        /*00c0*/ 	.short	0x0004
        /*00c2*/ 	.short	0x0020
        /*00c4*/ 	.byte	0x00, 0xf5, 0x21, 0x00


	//----- nvinfo : EIATTR_KPARAM_INFO
	.align		4
.L_109:
        /*00c8*/ 	.byte	0x04, 0x17
        /*00ca*/ 	.short	(.L_111 - .L_110)
.L_110:
        /*00cc*/ 	.word	0x00000000
        /*00d0*/ 	.short	0x0003
        /*00d2*/ 	.short	0x0018
        /*00d4*/ 	.byte	0x00, 0xf5, 0x21, 0x00


	//----- nvinfo : EIATTR_KPARAM_INFO
	.align		4
.L_111:
        /*00d8*/ 	.byte	0x04, 0x17
        /*00da*/ 	.short	(.L_113 - .L_112)
.L_112:
        /*00dc*/ 	.word	0x00000000
        /*00e0*/ 	.short	0x0002
        /*00e2*/ 	.short	0x0010
        /*00e4*/ 	.byte	0x00, 0xf5, 0x21, 0x00


	//----- nvinfo : EIATTR_KPARAM_INFO
	.align		4
.L_113:
        /*00e8*/ 	.byte	0x04, 0x17
        /*00ea*/ 	.short	(.L_115 - .L_114)
.L_114:
        /*00ec*/ 	.word	0x00000000
        /*00f0*/ 	.short	0x0001
        /*00f2*/ 	.short	0x0008
        /*00f4*/ 	.byte	0x00, 0xf5, 0x21, 0x00


	//----- nvinfo : EIATTR_KPARAM_INFO
	.align		4
.L_115:
        /*00f8*/ 	.byte	0x04, 0x17
        /*00fa*/ 	.short	(.L_117 - .L_116)
.L_116:
        /*00fc*/ 	.word	0x00000000
        /*0100*/ 	.short	0x0000
        /*0102*/ 	.short	0x0000
        /*0104*/ 	.byte	0x00, 0xf5, 0x21, 0x00


	//----- nvinfo : EIATTR_SPARSE_MMA_MASK
	.align		4
.L_117:
        /*0108*/ 	.byte	0x03, 0x50
        /*010a*/ 	.short	0x0000


	//----- nvinfo : EIATTR_MAXREG_COUNT
	.align		4
        /*010c*/ 	.byte	0x03, 0x1b
        /*010e*/ 	.short	0x00ff


	//----- nvinfo : EIATTR_NUM_BARRIERS
	.align		4
        /*0110*/ 	.byte	0x02, 0x4c
        /*0112*/ 	.byte	0x01
	.zero		1


	//----- nvinfo : EIATTR_MERCURY_ISA_VERSION
	.align		4
        /*0114*/ 	.byte	0x03, 0x5f
        /*0116*/ 	.short	0x0101


	//----- nvinfo : EIATTR_VRC_CTA_INIT_COUNT
	.align		4
        /*0118*/ 	.byte	0x02, 0x4a
	.zero		1
	.zero		1


	//----- nvinfo : EIATTR_EXIT_INSTR_OFFSETS
	.align		4
        /*011c*/ 	.byte	0x04, 0x1c
        /*011e*/ 	.short	(.L_119 - .L_118)


	//   ....[0]....
.L_118:
        /*0120*/ 	.word	0x00000040


	//   ....[1]....
        /*0124*/ 	.word	0x000000a0


	//   ....[2]....
        /*0128*/ 	.word	0x00000160


	//   ....[3]....
        /*012c*/ 	.word	0x00004260


	//----- nvinfo : EIATTR_CRS_STACK_SIZE
	.align		4
.L_119:
        /*0130*/ 	.byte	0x04, 0x1e
        /*0132*/ 	.short	(.L_121 - .L_120)
.L_120:
        /*0134*/ 	.word	0x00000000


	//----- nvinfo : EIATTR_CBANK_PARAM_SIZE
	.align		4
.L_121:
        /*0138*/ 	.byte	0x03, 0x19
        /*013a*/ 	.short	0x005c


	//----- nvinfo : EIATTR_PARAM_CBANK
	.align		4
        /*013c*/ 	.byte	0x04, 0x0a
        /*013e*/ 	.short	(.L_123 - .L_122)
	.align		4
.L_122:
        /*0140*/ 	.word	index@(.nv.constant0._Z40blockwise_fp8_moe_gemm_transposed_kernelI6__half7__half2EvPKT_PK13__nv_fp8_e4m3PKfPKiSB_S9_PS2_iiiiiiiii)
        /*0144*/ 	.short	0x0380
        /*0146*/ 	.short	0x005c


	//----- nvinfo : EIATTR_SW_WAR
	.align		4
.L_123:
        /*0148*/ 	.byte	0x04, 0x36
        /*014a*/ 	.short	(.L_125 - .L_124)
.L_124:
        /*014c*/ 	.word	0x00000008
.L_125:


//--------------------- .nv.info._Z29blockwise_fp8_moe_gemm_kernelI13__nv_bfloat1614__nv_bfloat162EvPKT_PK13__nv_fp8_e4m3PKfPKiSB_S9_PS2_iiiiiiiii --------------------------
	.section	.nv.info._Z29blockwise_fp8_moe_gemm_kernelI13__nv_bfloat1614__nv_bfloat162EvPKT_PK13__nv_fp8_e4m3PKfPKiSB_S9_PS2_iiiiiiiii,"",@"SHT_CUDA_INFO"
	.sectionflags	@""
	.align	4


	//----- nvinfo : EIATTR_CUDA_API_VERSION
	.align		4
        /*0000*/ 	.byte	0x04, 0x37
        /*0002*/ 	.short	(.L_127 - .L_126)
.L_126:
        /*0004*/ 	.word	0x00000082


	//----- nvinfo : EIATTR_KPARAM_INFO
	.align		4
.L_127:
        /*0008*/ 	.byte	0x04, 0x17
        /*000a*/ 	.short	(.L_129 - .L_128)
.L_128:
        /*000c*/ 	.word	0x00000000
        /*0010*/ 	.short	0x000f
        /*0012*/ 	.short	0x0058
        /*0014*/ 	.byte	0x00, 0xf0, 0x11, 0x00


	//----- nvinfo : EIATTR_KPARAM_INFO
	.align		4
.L_129:
        /*0018*/ 	.byte	0x04, 0x17
        /*001a*/ 	.short	(.L_131 - .L_130)
.L_130:
        /*001c*/ 	.word	0x00000000
        /*0020*/ 	.short	0x000e
        /*0022*/ 	.short	0x0054
        /*0024*/ 	.byte	0x00, 0xf0, 0x11, 0x00


	//----- nvinfo : EIATTR_KPARAM_INFO
	.align		4
.L_131:
        /*0028*/ 	.byte	0x04, 0x17
        /*002a*/ 	.short	(.L_133 - .L_132)
.L_132:
        /*002c*/ 	.word	0x00000000
        /*0030*/ 	.short	0x000d
        /*0032*/ 	.short	0x0050
        /*0034*/ 	.byte	0x00, 0xf0, 0x11, 0x00


	//----- nvinfo : EIATTR_KPARAM_INFO
	.align		4
.L_133:
        /*0038*/ 	.byte	0x04, 0x17
        /*003a*/ 	.short	(.L_135 - .L_134)
.L_134:
        /*003c*/ 	.word	0x00000000
        /*0040*/ 	.short	0x000c
        /*0042*/ 	.short	0x004c
        /*0044*/ 	.byte	0x00, 0xf0, 0x11, 0x00


	//----- nvinfo : EIATTR_KPARAM_INFO
	.align		4
.L_135:
        /*0048*/ 	.byte	0x04, 0x17
        /*004a*/ 	.short	(.L_137 - .L_136)
.L_136:
        /*004c*/ 	.word	0x00000000
        /*0050*/ 	.short	0x000b
        /*0052*/ 	.short	0x0048
        /*0054*/ 	.byte	0x00, 0xf0, 0x11, 0x00


	//----- nvinfo : EIATTR_KPARAM_INFO
	.align		4
.L_137:
        /*0058*/ 	.byte	0x04, 0x17
        /*005a*/ 	.short	(.L_139 - .L_138)
.L_138:
        /*005c*/ 	.word	0x00000000
        /*0060*/ 	.short	0x000a
        /*0062*/ 	.short	0x0044
        /*0064*/ 	.byte	0x00, 0xf0, 0x11, 0x00


	//----- nvinfo : EIATTR_KPARAM_INFO
	.align		4
.L_139:
        /*0068*/ 	.byte	0x04, 0x17
        /*006a*/ 	.short	(.L_141 - .L_140)
.L_140:
        /*006c*/ 	.word	0x00000000
        /*0070*/ 	.short	0x0009
        /*0072*/ 	.short	0x0040
        /*0074*/ 	.byte	0x00, 0xf0, 0x11, 0x00


	//----- nvinfo : EIATTR_KPARAM_INFO
	.align		4
.L_141:
        /*0078*/ 	.byte	0x04, 0x17
        /*007a*/ 	.short	(.L_143 - .L_142)
.L_142:
        /*007c*/ 	.word	0x00000000
        /*0080*/ 	.short	0x0008
        /*0082*/ 	.short	0x003c
        /*0084*/ 	.byte	0x00, 0xf0, 0x11, 0x00


	//----- nvinfo : EIATTR_KPARAM_INFO
	.align		4
.L_143:
        /*0088*/ 	.byte	0x04, 0x17
        /*008a*/ 	.short	(.L_145 - .L_144)
.L_144:
        /*008c*/ 	.word	0x00000000
        /*0090*/ 	.short	0x0007
        /*0092*/ 	.short	0x0038
        /*0094*/ 	.byte	0x00, 0xf0, 0x11, 0x00


	//----- nvinfo : EIATTR_KPARAM_INFO
	.align		4
.L_145:
        /*0098*/ 	.byte	0x04, 0x17
        /*009a*/ 	.short	(.L_147 - .L_146)
.L_146:
        /*009c*/ 	.word	0x00000000
        /*00a0*/ 	.short	0x0006
        /*00a2*/ 	.short	0x0030
        /*00a4*/ 	.byte	0x00, 0xf5, 0x21, 0x00


	//----- nvinfo : EIATTR_KPARAM_INFO
	.align		4
.L_147:
        /*00a8*/ 	.byte	0x04, 0x17
        /*00aa*/ 	.short	(.L_149 - .L_148)
.L_148:
        /*00ac*/ 	.word	0x00000000
        /*00b0*/ 	.short	0x0005
        /*00b2*/ 	.short	0x0028
        /*00b4*/ 	.byte	0x00, 0xf5, 0x21, 0x00


	//----- nvinfo : EIATTR_KPARAM_INFO
	.align		4
.L_149:
        /*00b8*/ 	.byte	0x04, 0x17
        /*00ba*/ 	.short	(.L_151 - .L_150)
.L_150:
        /*00bc*/ 	.word	0x00000000
        /*00c0*/ 	.short	0x0004
        /*00c2*/ 	.short	0x0020
        /*00c4*/ 	.byte	0x00, 0xf5, 0x21, 0x00


	//----- nvinfo : EIATTR_KPARAM_INFO
	.align		4
.L_151:
        /*00c8*/ 	.byte	0x04, 0x17
        /*00ca*/ 	.short	(.L_153 - .L_152)
.L_152:
        /*00cc*/ 	.word	0x00000000
        /*00d0*/ 	.short	0x0003
        /*00d2*/ 	.short	0x0018
        /*00d4*/ 	.byte	0x00, 0xf5, 0x21, 0x00


	//----- nvinfo : EIATTR_KPARAM_INFO
	.align		4
.L_153:
        /*00d8*/ 	.byte	0x04, 0x17
        /*00da*/ 	.short	(.L_155 - .L_154)
.L_154:
        /*00dc*/ 	.word	0x00000000
        /*00e0*/ 	.short	0x0002
        /*00e2*/ 	.short	0x0010
        /*00e4*/ 	.byte	0x00, 0xf5, 0x21, 0x00


	//----- nvinfo : EIATTR_KPARAM_INFO
	.align		4
.L_155:
        /*00e8*/ 	.byte	0x04, 0x17
        /*00ea*/ 	.short	(.L_157 - .L_156)
.L_156:
        /*00ec*/ 	.word	0x00000000
        /*00f0*/ 	.short	0x0001
        /*00f2*/ 	.short	0x0008
        /*00f4*/ 	.byte	0x00, 0xf5, 0x21, 0x00


	//----- nvinfo : EIATTR_KPARAM_INFO
	.align		4
.L_157:
        /*00f8*/ 	.byte	0x04, 0x17
        /*00fa*/ 	.short	(.L_159 - .L_158)
.L_158:
        /*00fc*/ 	.word	0x00000000
        /*0100*/ 	.short	0x0000
        /*0102*/ 	.short	0x0000
        /*0104*/ 	.byte	0x00, 0xf5, 0x21, 0x00


	//----- nvinfo : EIATTR_SPARSE_MMA_MASK
	.align		4
.L_159:
        /*0108*/ 	.byte	0x03, 0x50
        /*010a*/ 	.short	0x0000


	//----- nvinfo : EIATTR_MAXREG_COUNT
	.align		4
        /*010c*/ 	.byte	0x03, 0x1b
        /*010e*/ 	.short	0x00ff


	//----- nvinfo : EIATTR_NUM_BARRIERS
	.align		4
        /*0110*/ 	.byte	0x02, 0x4c
        /*0112*/ 	.byte	0x01
	.zero		1


	//----- nvinfo : EIATTR_MERCURY_ISA_VERSION
	.align		4
        /*0114*/ 	.byte	0x03, 0x5f
        /*0116*/ 	.short	0x0101


	//----- nvinfo : EIATTR_VRC_CTA_INIT_COUNT
	.align		4
        /*0118*/ 	.byte	0x02, 0x4a
	.zero		1
	.zero		1


	//----- nvinfo : EIATTR_EXIT_INSTR_OFFSETS
	.align		4
        /*011c*/ 	.byte	0x04, 0x1c
        /*011e*/ 	.short	(.L_161 - .L_160)


	//   ....[0]....
.L_160:
        /*0120*/ 	.word	0x00000040


	//   ....[1]....
        /*0124*/ 	.word	0x000000a0


	//   ....[2]....
        /*0128*/ 	.word	0x00000160


	//   ....[3]....
        /*012c*/ 	.word	0x00004540


	//----- nvinfo : EIATTR_CRS_STACK_SIZE
	.align		4
.L_161:
        /*0130*/ 	.byte	0x04, 0x1e
        /*0132*/ 	.short	(.L_163 - .L_162)
.L_162:
        /*0134*/ 	.word	0x00000000


	//----- nvinfo : EIATTR_CBANK_PARAM_SIZE
	.align		4
.L_163:
        /*0138*/ 	.byte	0x03, 0x19
        /*013a*/ 	.short	0x005c


	//----- nvinfo : EIATTR_PARAM_CBANK
	.align		4
        /*013c*/ 	.byte	0x04, 0x0a
        /*013e*/ 	.short	(.L_165 - .L_164)
	.align		4
.L_164:
        /*0140*/ 	.word	index@(.nv.constant0._Z29blockwise_fp8_moe_gemm_kernelI13__nv_bfloat1614__nv_bfloat162EvPKT_PK13__nv_fp8_e4m3PKfPKiSB_S9_PS2_iiiiiiiii)
        /*0144*/ 	.short	0x0380
        /*0146*/ 	.short	0x005c


	//----- nvinfo : EIATTR_SW_WAR
	.align		4
.L_165:
        /*0148*/ 	.byte	0x04, 0x36
        /*014a*/ 	.short	(.L_167 - .L_166)
.L_166:
        /*014c*/ 	.word	0x00000008
.L_167:


//--------------------- .nv.info._Z29blockwise_fp8_moe_gemm_kernelI6__half7__half2EvPKT_PK13__nv_fp8_e4m3PKfPKiSB_S9_PS2_iiiiiiiii --------------------------
	.section	.nv.info._Z29blockwise_fp8_moe_gemm_kernelI6__half7__half2EvPKT_PK13__nv_fp8_e4m3PKfPKiSB_S9_PS2_iiiiiiiii,"",@"SHT_CUDA_INFO"
	.sectionflags	@""
	.align	4


	//----- nvinfo : EIATTR_CUDA_API_VERSION
	.align		4
        /*0000*/ 	.byte	0x04, 0x37
        /*0002*/ 	.short	(.L_169 - .L_168)
.L_168:
        /*0004*/ 	.word	0x00000082


	//----- nvinfo : EIATTR_KPARAM_INFO
	.align		4
.L_169:
        /*0008*/ 	.byte	0x04, 0x17
        /*000a*/ 	.short	(.L_171 - .L_170)
.L_170:
        /*000c*/ 	.word	0x00000000
        /*0010*/ 	.short	0x000f
        /*0012*/ 	.short	0x0058
        /*0014*/ 	.byte	0x00, 0xf0, 0x11, 0x00


	//----- nvinfo : EIATTR_KPARAM_INFO
	.align		4
.L_171:
        /*0018*/ 	.byte	0x04, 0x17
        /*001a*/ 	.short	(.L_173 - .L_172)
.L_172:
        /*001c*/ 	.word	0x00000000
        /*0020*/ 	.short	0x000e
        /*0022*/ 	.short	0x0054
        /*0024*/ 	.byte	0x00, 0xf0, 0x11, 0x00


	//----- nvinfo : EIATTR_KPARAM_INFO
	.align		4
.L_173:
        /*0028*/ 	.byte	0x04, 0x17
        /*002a*/ 	.short	(.L_175 - .L_174)
.L_174:
        /*002c*/ 	.word	0x00000000
        /*0030*/ 	.short	0x000d
        /*0032*/ 	.short	0x0050
        /*0034*/ 	.byte	0x00, 0xf0, 0x11, 0x00


	//----- nvinfo : EIATTR_KPARAM_INFO
	.align		4
.L_175:
        /*0038*/ 	.byte	0x04, 0x17
        /*003a*/ 	.short	(.L_177 - .L_176)
.L_176:
        /*003c*/ 	.word	0x00000000
        /*0040*/ 	.short	0x000c
        /*0042*/ 	.short	0x004c
        /*0044*/ 	.byte	0x00, 0xf0, 0x11, 0x00


	//----- nvinfo : EIATTR_KPARAM_INFO
	.align		4
.L_177:
        /*0048*/ 	.byte	0x04, 0x17
        /*004a*/ 	.short	(.L_179 - .L_178)
.L_178:
        /*004c*/ 	.word	0x00000000
        /*0050*/ 	.short	0x000b
        /*0052*/ 	.short	0x0048
        /*0054*/ 	.byte	0x00, 0xf0, 0x11, 0x00


	//----- nvinfo : EIATTR_KPARAM_INFO
	.align		4
.L_179:
        /*0058*/ 	.byte	0x04, 0x17
        /*005a*/ 	.short	(.L_181 - .L_180)
.L_180:
        /*005c*/ 	.word	0x00000000
        /*0060*/ 	.short	0x000a
        /*0062*/ 	.short	0x0044
        /*0064*/ 	.byte	0x00, 0xf0, 0x11, 0x00


	//----- nvinfo : EIATTR_KPARAM_INFO
	.align		4
.L_181:
        /*0068*/ 	.byte	0x04, 0x17
        /*006a*/ 	.short	(.L_183 - .L_182)
.L_182:
        /*006c*/ 	.word	0x00000000
        /*0070*/ 	.short	0x0009
        /*0072*/ 	.short	0x0040
        /*0074*/ 	.byte	0x00, 0xf0, 0x11, 0x00


	//----- nvinfo : EIATTR_KPARAM_INFO
	.align		4
.L_183:
        /*0078*/ 	.byte	0x04, 0x17
        /*007a*/ 	.short	(.L_185 - .L_184)
.L_184:
        /*007c*/ 	.word	0x00000000
        /*0080*/ 	.short	0x0008
        /*0082*/ 	.short	0x003c
        /*0084*/ 	.byte	0x00, 0xf0, 0x11, 0x00


	//----- nvinfo : EIATTR_KPARAM_INFO
	.align		4
.L_185:
        /*0088*/ 	.byte	0x04, 0x17
        /*008a*/ 	.short	(.L_187 - .L_186)
.L_186:
        /*008c*/ 	.word	0x00000000
        /*0090*/ 	.short	0x0007
        /*0092*/ 	.short	0x0038
        /*0094*/ 	.byte	0x00, 0xf0, 0x11, 0x00


	//----- nvinfo : EIATTR_KPARAM_INFO
	.align		4
.L_187:
        /*0098*/ 	.byte	0x04, 0x17
        /*009a*/ 	.short	(.L_189 - .L_188)
.L_188:
        /*009c*/ 	.word	0x00000000
        /*00a0*/ 	.short	0x0006
        /*00a2*/ 	.short	0x0030
        /*00a4*/ 	.byte	0x00, 0xf5, 0x21, 0x00


	//----- nvinfo : EIATTR_KPARAM_INFO
	.align		4
.L_189:
        /*00a8*/ 	.byte	0x04, 0x17
        /*00aa*/ 	.short	(.L_191 - .L_190)
.L_190:
        /*00ac*/ 	.word	0x00000000
        /*00b0*/ 	.short	0x0005
        /*00b2*/ 	.short	0x0028
        /*00b4*/ 	.byte	0x00, 0xf5, 0x21, 0x00


	//----- nvinfo : EIATTR_KPARAM_INFO
	.align		4
.L_191:
        /*00b8*/ 	.byte	0x04, 0x17
        /*00ba*/ 	.short	(.L_193 - .L_192)
.L_192:
        /*00bc*/ 	.word	0x00000000
        /*00c0*/ 	.short	0x0004
        /*00c2*/ 	.short	0x0020
        /*00c4*/ 	.byte	0x00, 0xf5, 0x21, 0x00


	//----- nvinfo : EIATTR_KPARAM_INFO
	.align		4
.L_193:
        /*00c8*/ 	.byte	0x04, 0x17
        /*00ca*/ 	.short	(.L_195 - .L_194)
.L_194:
        /*00cc*/ 	.word	0x00000000
        /*00d0*/ 	.short	0x0003
        /*00d2*/ 	.short	0x0018
        /*00d4*/ 	.byte	0x00, 0xf5, 0x21, 0x00


	//----- nvinfo : EIATTR_KPARAM_INFO
	.align		4
.L_195:
        /*00d8*/ 	.byte	0x04, 0x17
        /*00da*/ 	.short	(.L_197 - .L_196)
.L_196:
        /*00dc*/ 	.word	0x00000000
        /*00e0*/ 	.short	0x0002
        /*00e2*/ 	.short	0x0010
        /*00e4*/ 	.byte	0x00, 0xf5, 0x21, 0x00


	//----- nvinfo : EIATTR_KPARAM_INFO
	.align		4
.L_197:
        /*00e8*/ 	.byte	0x04, 0x17
        /*00ea*/ 	.short	(.L_199 - .L_198)
.L_198:
        /*00ec*/ 	.word	0x00000000
        /*00f0*/ 	.short	0x0001
        /*00f2*/ 	.short	0x0008
        /*00f4*/ 	.byte	0x00, 0xf5, 0x21, 0x00


	//----- nvinfo : EIATTR_KPARAM_INFO
	.align		4
.L_199:
        /*00f8*/ 	.byte	0x04, 0x17
        /*00fa*/ 	.short	(.L_201 - .L_200)
.L_200:
        /*00fc*/ 	.word	0x00000000
        /*0100*/ 	.short	0x0000
        /*0102*/ 	.short	0x0000
        /*0104*/ 	.byte	0x00, 0xf5, 0x21, 0x00


	//----- nvinfo : EIATTR_SPARSE_MMA_MASK
	.align		4
.L_201:
        /*0108*/ 	.byte	0x03, 0x50
        /*010a*/ 	.short	0x0000


	//----- nvinfo : EIATTR_MAXREG_COUNT
	.align		4
        /*010c*/ 	.byte	0x03, 0x1b
        /*010e*/ 	.short	0x00ff


	//----- nvinfo : EIATTR_NUM_BARRIERS
	.align		4
        /*0110*/ 	.byte	0x02, 0x4c
        /*0112*/ 	.byte	0x01
	.zero		1


	//----- nvinfo : EIATTR_MERCURY_ISA_VERSION
	.align		4
        /*0114*/ 	.byte	0x03, 0x5f
        /*0116*/ 	.short	0x0101


	//----- nvinfo : EIATTR_VRC_CTA_INIT_COUNT
	.align		4
        /*0118*/ 	.byte	0x02, 0x4a
	.zero		1
	.zero		1


	//----- nvinfo : EIATTR_EXIT_INSTR_OFFSETS
	.align		4
        /*011c*/ 	.byte	0x04, 0x1c
        /*011e*/ 	.short	(.L_203 - .L_202)


	//   ....[0]....
.L_202:
        /*0120*/ 	.word	0x00000040


	//   ....[1]....
        /*0124*/ 	.word	0x000000a0


	//   ....[2]....
        /*0128*/ 	.word	0x00000160


	//   ....[3]....
        /*012c*/ 	.word	0x00003ee0


	//----- nvinfo : EIATTR_CRS_STACK_SIZE
	.align		4
.L_203:
        /*0130*/ 	.byte	0x04, 0x1e
        /*0132*/ 	.short	(.L_205 - .L_204)
.L_204:
        /*0134*/ 	.word	0x00000000


	//----- nvinfo : EIATTR_CBANK_PARAM_SIZE
	.align		4
.L_205:
        /*0138*/ 	.byte	0x03, 0x19
        /*013a*/ 	.short	0x005c


	//----- nvinfo : EIATTR_PARAM_CBANK
	.align		4
        /*013c*/ 	.byte	0x04, 0x0a
        /*013e*/ 	.short	(.L_207 - .L_206)
	.align		4
.L_206:
        /*0140*/ 	.word	index@(.nv.constant0._Z29blockwise_fp8_moe_gemm_kernelI6__half7__half2EvPKT_PK13__nv_fp8_e4m3PKfPKiSB_S9_PS2_iiiiiiiii)
        /*0144*/ 	.short	0x0380
        /*0146*/ 	.short	0x005c


	//----- nvinfo : EIATTR_SW_WAR
	.align		4
.L_207:
        /*0148*/ 	.byte	0x04, 0x36
        /*014a*/ 	.short	(.L_209 - .L_208)
.L_208:
        /*014c*/ 	.word	0x00000008
.L_209:


//--------------------- .nv.info._Z25blockwise_fp8_gemm_kernelIfEvPKT_PK13__nv_fp8_e4m3PKfPS0_iiiiii --------------------------
	.section	.nv.info._Z25blockwise_fp8_gemm_kernelIfEvPKT_PK13__nv_fp8_e4m3PKfPS0_iiiiii,"",@"SHT_CUDA_INFO"
	.sectionflags	@""
	.align	4


	//----- nvinfo : EIATTR_CUDA_API_VERSION
	.align		4
        /*0000*/ 	.byte	0x04, 0x37
        /*0002*/ 	.short	(.L_211 - .L_210)
.L_210:
        /*0004*/ 	.word	0x00000082


	//----- nvinfo : EIATTR_KPARAM_INFO
	.align		4
.L_211:
        /*0008*/ 	.byte	0x04, 0x17
        /*000a*/ 	.short	(.L_213 - .L_212)
.L_212:
        /*000c*/ 	.word	0x00000000
        /*0010*/ 	.short	0x0009
        /*0012*/ 	.short	0x0034
        /*0014*/ 	.byte	0x00, 0xf0, 0x11, 0x00


	//----- nvinfo : EIATTR_KPARAM_INFO
	.align		4
.L_213:
        /*0018*/ 	.byte	0x04, 0x17
        /*001a*/ 	.short	(.L_215 - .L_214)
.L_214:
        /*001c*/ 	.word	0x00000000
        /*0020*/ 	.short	0x0008
        /*0022*/ 	.short	0x0030
        /*0024*/ 	.byte	0x00, 0xf0, 0x11, 0x00


	//----- nvinfo : EIATTR_KPARAM_INFO
	.align		4
.L_215:
        /*0028*/ 	.byte	0x04, 0x17
        /*002a*/ 	.short	(.L_217 - .L_216)
.L_216:
        /*002c*/ 	.word	0x00000000
        /*0030*/ 	.short	0x0007
        /*0032*/ 	.short	0x002c
        /*0034*/ 	.byte	0x00, 0xf0, 0x11, 0x00


	//----- nvinfo : EIATTR_KPARAM_INFO
	.align		4
.L_217:
        /*0038*/ 	.byte	0x04, 0x17
        /*003a*/ 	.short	(.L_219 - .L_218)
.L_218:
        /*003c*/ 	.word	0x00000000
        /*0040*/ 	.short	0x0006
        /*0042*/ 	.short	0x0028
        /*0044*/ 	.byte	0x00, 0xf0, 0x11, 0x00


	//----- nvinfo : EIATTR_KPARAM_INFO
	.align		4
.L_219:
        /*0048*/ 	.byte	0x04, 0x17
        /*004a*/ 	.short	(.L_221 - .L_220)
.L_220:
        /*004c*/ 	.word	0x00000000
        /*0050*/ 	.short	0x0005
        /*0052*/ 	.short	0x0024
        /*0054*/ 	.byte	0x00, 0xf0, 0x11, 0x00


	//----- nvinfo : EIATTR_KPARAM_INFO
	.align		4
.L_221:
        /*0058*/ 	.byte	0x04, 0x17
        /*005a*/ 	.short	(.L_223 - .L_222)
.L_222:
        /*005c*/ 	.word	0x00000000
        /*0060*/ 	.short	0x0004
        /*0062*/ 	.short	0x0020
        /*0064*/ 	.byte	0x00, 0xf0, 0x11, 0x00


	//----- nvinfo : EIATTR_KPARAM_INFO
	.align		4
.L_223:
        /*0068*/ 	.byte	0x04, 0x17
        /*006a*/ 	.short	(.L_225 - .L_224)
.L_224:
        /*006c*/ 	.word	0x00000000
        /*0070*/ 	.short	0x0003
        /*0072*/ 	.short	0x0018
        /*0074*/ 	.byte	0x00, 0xf5, 0x21, 0x00


	//----- nvinfo : EIATTR_KPARAM_INFO
	.align		4
.L_225:
        /*0078*/ 	.byte	0x04, 0x17
        /*007a*/ 	.short	(.L_227 - .L_226)
.L_226:
        /*007c*/ 	.word	0x00000000
        /*0080*/ 	.short	0x0002
        /*0082*/ 	.short	0x0010
        /*0084*/ 	.byte	0x00, 0xf5, 0x21, 0x00


	//----- nvinfo : EIATTR_KPARAM_INFO
	.align		4
.L_227:
        /*0088*/ 	.byte	0x04, 0x17
        /*008a*/ 	.short	(.L_229 - .L_228)
.L_228:
        /*008c*/ 	.word	0x00000000
        /*0090*/ 	.short	0x0001
        /*0092*/ 	.short	0x0008
        /*0094*/ 	.byte	0x00, 0xf5, 0x21, 0x00


	//----- nvinfo : EIATTR_KPARAM_INFO
	.align		4
.L_229:
        /*0098*/ 	.byte	0x04, 0x17
        /*009a*/ 	.short	(.L_231 - .L_230)
.L_230:
        /*009c*/ 	.word	0x00000000
        /*00a0*/ 	.short	0x0000
        /*00a2*/ 	.short	0x0000
        /*00a4*/ 	.byte	0x00, 0xf5, 0x21, 0x00


	//----- nvinfo : EIATTR_SPARSE_MMA_MASK
	.align		4
.L_231:
        /*00a8*/ 	.byte	0x03, 0x50
        /*00aa*/ 	.short	0x0000


	//----- nvinfo : EIATTR_MAXREG_COUNT
	.align		4
        /*00ac*/ 	.byte	0x03, 0x1b
        /*00ae*/ 	.short	0x00ff


	//----- nvinfo : EIATTR_NUM_BARRIERS
	.align		4
        /*00b0*/ 	.byte	0x02, 0x4c
        /*00b2*/ 	.byte	0x01
	.zero		1


	//----- nvinfo : EIATTR_MERCURY_ISA_VERSION
	.align		4
        /*00b4*/ 	.byte	0x03, 0x5f
        /*00b6*/ 	.short	0x0101


	//----- nvinfo : EIATTR_UNUSED_LOAD_BYTE_OFFSET
	.align		4
        /*00b8*/ 	.byte	0x04, 0x44
        /*00ba*/ 	.short	(.L_233 - .L_232)


	//   ....[0]....
.L_232:
        /*00bc*/ 	.word	0x00002c70
        /*00c0*/ 	.word	0x0000fff0


	//   ....[1]....
        /*00c4*/ 	.word	0x00002c80
        /*00c8*/ 	.word	0x0000fff0


	//   ....[2]....
        /*00cc*/ 	.word	0x00002ca0
        /*00d0*/ 	.word	0x0000ff0f


	//   ....[3]....
        /*00d4*/ 	.word	0x00002cb0
        /*00d8*/ 	.word	0x0000f0ff


	//   ....[4]....
        /*00dc*/ 	.word	0x00002cc0
        /*00e0*/ 	.word	0x0000ff0f


	//   ....[5]....
        /*00e4*/ 	.word	0x00002cd0
        /*00e8*/ 	.word	0x0000f0ff


	//   ....[6]....
        /*00ec*/ 	.word	0x00004be0
        /*00f0*/ 	.word	0x00000fff


	//   ....[7]....
        /*00f4*/ 	.word	0x00004d00
        /*00f8*/ 	.word	0x00000fff


	//----- nvinfo : EIATTR_VRC_CTA_INIT_COUNT
	.align		4
.L_233:
        /*00fc*/ 	.byte	0x02, 0x4a
	.zero		1
	.zero		1


	//----- nvinfo : EIATTR_EXIT_INSTR_OFFSETS
	.align		4
        /*0100*/ 	.byte	0x04, 0x1c
        /*0102*/ 	.short	(.L_235 - .L_234)


	//   ....[0]....
.L_234:
        /*0104*/ 	.word	0x000055d0


	//   ....[1]....
        /*0108*/ 	.word	0x000055f0


	//----- nvinfo : EIATTR_CRS_STACK_SIZE
	.align		4
.L_235:
        /*010c*/ 	.byte	0x04, 0x1e
        /*010e*/ 	.short	(.L_237 - .L_236)
.L_236:
        /*0110*/ 	.word	0x00000000


	//----- nvinfo : EIATTR_CBANK_PARAM_SIZE
	.align		4
.L_237:
        /*0114*/ 	.byte	0x03, 0x19
        /*0116*/ 	.short	0x0038


	//----- nvinfo : EIATTR_PARAM_CBANK
	.align		4
        /*0118*/ 	.byte	0x04, 0x0a
        /*011a*/ 	.short	(.L_239 - .L_238)
	.align		4
.L_238:
        /*011c*/ 	.word	index@(.nv.constant0._Z25blockwise_fp8_gemm_kernelIfEvPKT_PK13__nv_fp8_e4m3PKfPS0_iiiiii)
        /*0120*/ 	.short	0x0380
        /*0122*/ 	.short	0x0038


	//----- nvinfo : EIATTR_SW_WAR
	.align		4
.L_239:
        /*0124*/ 	.byte	0x04, 0x36
        /*0126*/ 	.short	(.L_241 - .L_240)
.L_240:
        /*0128*/ 	.word	0x00000008
.L_241:


//--------------------- .nv.info._Z25blockwise_fp8_gemm_kernelI13__nv_bfloat16EvPKT_PK13__nv_fp8_e4m3PKfPS1_iiiiii --------------------------
	.section	.nv.info._Z25blockwise_fp8_gemm_kernelI13__nv_bfloat16EvPKT_PK13__nv_fp8_e4m3PKfPS1_iiiiii,"",@"SHT_CUDA_INFO"
	.sectionflags	@""
	.align	4


	//----- nvinfo : EIATTR_CUDA_API_VERSION
	.align		4
        /*0000*/ 	.byte	0x04, 0x37
        /*0002*/ 	.short	(.L_243 - .L_242)
.L_242:
        /*0004*/ 	.word	0x00000082


	//----- nvinfo : EIATTR_KPARAM_INFO
	.align		4
.L_243:
        /*0008*/ 	.byte	0x04, 0x17
        /*000a*/ 	.short	(.L_245 - .L_244)
.L_244:
        /*000c*/ 	.word	0x00000000
        /*0010*/ 	.short	0x0009
        /*0012*/ 	.short	0x0034
        /*0014*/ 	.byte	0x00, 0xf0, 0x11, 0x00


	//----- nvinfo : EIATTR_KPARAM_INFO
	.align		4
.L_245:
        /*0018*/ 	.byte	0x04, 0x17
        /*001a*/ 	.short	(.L_247 - .L_246)
.L_246:
        /*001c*/ 	.word	0x00000000
        /*0020*/ 	.short	0x0008
        /*0022*/ 	.short	0x0030
        /*0024*/ 	.byte	0x00, 0xf0, 0x11, 0x00


	//----- nvinfo : EIATTR_KPARAM_INFO
	.align		4
.L_247:
        /*0028*/ 	.byte	0x04, 0x17
        /*002a*/ 	.short	(.L_249 - .L_248)
.L_248:
        /*002c*/ 	.word	0x00000000
        /*0030*/ 	.short	0x0007
        /*0032*/ 	.short	0x002c
        /*0034*/ 	.byte	0x00, 0xf0, 0x11, 0x00


	//----- nvinfo : EIATTR_KPARAM_INFO
	.align		4
.L_249:
        /*0038*/ 	.byte	0x04, 0x17
        /*003a*/ 	.short	(.L_251 - .L_250)
.L_250:
        /*003c*/ 	.word	0x00000000
        /*0040*/ 	.short	0x0006
        /*0042*/ 	.short	0x0028
        /*0044*/ 	.byte	0x00, 0xf0, 0x11, 0x00


	//----- nvinfo : EIATTR_KPARAM_INFO
	.align		4
.L_251:
        /*0048*/ 	.byte	0x04, 0x17
        /*004a*/ 	.short	(.L_253 - .L_252)
.L_252:
        /*004c*/ 	.word	0x00000000
        /*0050*/ 	.short	0x0005
        /*0052*/ 	.short	0x0024
        /*0054*/ 	.byte	0x00, 0xf0, 0x11, 0x00


	//----- nvinfo : EIATTR_KPARAM_INFO
	.align		4
.L_253:
        /*0058*/ 	.byte	0x04, 0x17
        /*005a*/ 	.short	(.L_255 - .L_254)
.L_254:
        /*005c*/ 	.word	0x00000000
        /*0060*/ 	.short	0x0004
        /*0062*/ 	.short	0x0020
        /*0064*/ 	.byte	0x00, 0xf0, 0x11, 0x00


	//----- nvinfo : EIATTR_KPARAM_INFO
	.align		4
.L_255:
        /*0068*/ 	.byte	0x04, 0x17
        /*006a*/ 	.short	(.L_257 - .L_256)
.L_256:
        /*006c*/ 	.word	0x00000000
        /*0070*/ 	.short	0x0003
        /*0072*/ 	.short	0x0018
        /*0074*/ 	.byte	0x00, 0xf5, 0x21, 0x00


	//----- nvinfo : EIATTR_KPARAM_INFO
	.align		4
.L_257:
        /*0078*/ 	.byte	0x04, 0x17
        /*007a*/ 	.short	(.L_259 - .L_258)
.L_258:
        /*007c*/ 	.word	0x00000000
        /*0080*/ 	.short	0x0002
        /*0082*/ 	.short	0x0010
        /*0084*/ 	.byte	0x00, 0xf5, 0x21, 0x00


	//----- nvinfo : EIATTR_KPARAM_INFO
	.align		4
.L_259:
        /*0088*/ 	.byte	0x04, 0x17
        /*008a*/ 	.short	(.L_261 - .L_260)
.L_260:
        /*008c*/ 	.word	0x00000000
        /*0090*/ 	.short	0x0001
        /*0092*/ 	.short	0x0008
        /*0094*/ 	.byte	0x00, 0xf5, 0x21, 0x00


	//----- nvinfo : EIATTR_KPARAM_INFO
	.align		4
.L_261:
        /*0098*/ 	.byte	0x04, 0x17
        /*009a*/ 	.short	(.L_263 - .L_262)
.L_262:
        /*009c*/ 	.word	0x00000000
        /*00a0*/ 	.short	0x0000
        /*00a2*/ 	.short	0x0000
        /*00a4*/ 	.byte	0x00, 0xf5, 0x21, 0x00


	//----- nvinfo : EIATTR_SPARSE_MMA_MASK
	.align		4
.L_263:
        /*00a8*/ 	.byte	0x03, 0x50
        /*00aa*/ 	.short	0x0000


	//----- nvinfo : EIATTR_MAXREG_COUNT
	.align		4
        /*00ac*/ 	.byte	0x03, 0x1b
        /*00ae*/ 	.short	0x00ff


	//----- nvinfo : EIATTR_NUM_BARRIERS
	.align		4
        /*00b0*/ 	.byte	0x02, 0x4c
        /*00b2*/ 	.byte	0x01
	.zero		1


	//----- nvinfo : EIATTR_MERCURY_ISA_VERSION
	.align		4
        /*00b4*/ 	.byte	0x03, 0x5f
        /*00b6*/ 	.short	0x0101


	//----- nvinfo : EIATTR_VRC_CTA_INIT_COUNT
	.align		4
        /*00b8*/ 	.byte	0x02, 0x4a
	.zero		1
	.zero		1


	//----- nvinfo : EIATTR_EXIT_INSTR_OFFSETS
	.align		4
        /*00bc*/ 	.byte	0x04, 0x1c
        /*00be*/ 	.short	(.L_265 - .L_264)


	//   ....[0]....
.L_264:
        /*00c0*/ 	.word	0x00007300


	//   ....[1]....
        /*00c4*/ 	.word	0x00007330


	//----- nvinfo : EIATTR_CRS_STACK_SIZE
	.align		4
.L_265:
        /*00c8*/ 	.byte	0x04, 0x1e
        /*00ca*/ 	.short	(.L_267 - .L_266)
.L_266:
        /*00cc*/ 	.word	0x00000000


	//----- nvinfo : EIATTR_CBANK_PARAM_SIZE
	.align		4
.L_267:
        /*00d0*/ 	.byte	0x03, 0x19
        /*00d2*/ 	.short	0x0038


	//----- nvinfo : EIATTR_PARAM_CBANK
	.align		4
        /*00d4*/ 	.byte	0x04, 0x0a
        /*00d6*/ 	.short	(.L_269 - .L_268)
	.align		4
.L_268:
        /*00d8*/ 	.word	index@(.nv.constant0._Z25blockwise_fp8_gemm_kernelI13__nv_bfloat16EvPKT_PK13__nv_fp8_e4m3PKfPS1_iiiiii)
        /*00dc*/ 	.short	0x0380
        /*00de*/ 	.short	0x0038


	//----- nvinfo : EIATTR_SW_WAR
	.align		4
.L_269:
        /*00e0*/ 	.byte	0x04, 0x36
        /*00e2*/ 	.short	(.L_271 - .L_270)
.L_270:
        /*00e4*/ 	.word	0x00000008
.L_271:


//--------------------- .nv.info._Z25blockwise_fp8_gemm_kernelI6__halfEvPKT_PK13__nv_fp8_e4m3PKfPS1_iiiiii --------------------------
	.section	.nv.info._Z25blockwise_fp8_gemm_kernelI6__halfEvPKT_PK13__nv_fp8_e4m3PKfPS1_iiiiii,"",@"SHT_CUDA_INFO"
	.sectionflags	@""
	.align	4


	//----- nvinfo : EIATTR_CUDA_API_VERSION
	.align		4
        /*0000*/ 	.byte	0x04, 0x37
        /*0002*/ 	.short	(.L_273 - .L_272)
.L_272:
        /*0004*/ 	.word	0x00000082


	//----- nvinfo : EIATTR_KPARAM_INFO
	.align		4
.L_273:
        /*0008*/ 	.byte	0x04, 0x17
        /*000a*/ 	.short	(.L_275 - .L_274)
.L_274:
        /*000c*/ 	.word	0x00000000
        /*0010*/ 	.short	0x0009
        /*0012*/ 	.short	0x0034
        /*0014*/ 	.byte	0x00, 0xf0, 0x11, 0x00


	//----- nvinfo : EIATTR_KPARAM_INFO
	.align		4
.L_275:
        /*0018*/ 	.byte	0x04, 0x17
        /*001a*/ 	.short	(.L_277 - .L_276)
.L_276:
        /*001c*/ 	.word	0x00000000
        /*0020*/ 	.short	0x0008
        /*0022*/ 	.short	0x0030
        /*0024*/ 	.byte	0x00, 0xf0, 0x11, 0x00


	//----- nvinfo : EIATTR_KPARAM_INFO
	.align		4
.L_277:
        /*0028*/ 	.byte	0x04, 0x17
        /*002a*/ 	.short	(.L_279 - .L_278)
.L_278:
        /*002c*/ 	.word	0x00000000
        /*0030*/ 	.short	0x0007
        /*0032*/ 	.short	0x002c
        /*0034*/ 	.byte	0x00, 0xf0, 0x11, 0x00


	//----- nvinfo : EIATTR_KPARAM_INFO
	.align		4
.L_279:
        /*0038*/ 	.byte	0x04, 0x17
        /*003a*/ 	.short	(.L_281 - .L_280)
.L_280:
        /*003c*/ 	.word	0x00000000
        /*0040*/ 	.short	0x0006
        /*0042*/ 	.short	0x0028
        /*0044*/ 	.byte	0x00, 0xf0, 0x11, 0x00


	//----- nvinfo : EIATTR_KPARAM_INFO
	.align		4
.L_281:
        /*0048*/ 	.byte	0x04, 0x17
        /*004a*/ 	.short	(.L_283 - .L_282)
.L_282:
        /*004c*/ 	.word	0x00000000
        /*0050*/ 	.short	0x0005
        /*0052*/ 	.short	0x0024
        /*0054*/ 	.byte	0x00, 0xf0, 0x11, 0x00


	//----- nvinfo : EIATTR_KPARAM_INFO
	.align		4
.L_283:
        /*0058*/ 	.byte	0x04, 0x17
        /*005a*/ 	.short	(.L_285 - .L_284)
.L_284:
        /*005c*/ 	.word	0x00000000
        /*0060*/ 	.short	0x0004
        /*0062*/ 	.short	0x0020
        /*0064*/ 	.byte	0x00, 0xf0, 0x11, 0x00


	//----- nvinfo : EIATTR_KPARAM_INFO
	.align		4
.L_285:
        /*0068*/ 	.byte	0x04, 0x17
        /*006a*/ 	.short	(.L_287 - .L_286)
.L_286:
        /*006c*/ 	.word	0x00000000
        /*0070*/ 	.short	0x0003
        /*0072*/ 	.short	0x0018
        /*0074*/ 	.byte	0x00, 0xf5, 0x21, 0x00


	//----- nvinfo : EIATTR_KPARAM_INFO
	.align		4
.L_287:
        /*0078*/ 	.byte	0x04, 0x17
        /*007a*/ 	.short	(.L_289 - .L_288)
.L_288:
        /*007c*/ 	.word	0x00000000
        /*0080*/ 	.short	0x0002
        /*0082*/ 	.short	0x0010
        /*0084*/ 	.byte	0x00, 0xf5, 0x21, 0x00


	//----- nvinfo : EIATTR_KPARAM_INFO
	.align		4
.L_289:
        /*0088*/ 	.byte	0x04, 0x17
        /*008a*/ 	.short	(.L_291 - .L_290)
.L_290:
        /*008c*/ 	.word	0x00000000
        /*0090*/ 	.short	0x0001
        /*0092*/ 	.short	0x0008
        /*0094*/ 	.byte	0x00, 0xf5, 0x21, 0x00


	//----- nvinfo : EIATTR_KPARAM_INFO
	.align		4
.L_291:
        /*0098*/ 	.byte	0x04, 0x17
        /*009a*/ 	.short	(.L_293 - .L_292)
.L_292:
        /*009c*/ 	.word	0x00000000
        /*00a0*/ 	.short	0x0000
        /*00a2*/ 	.short	0x0000
        /*00a4*/ 	.byte	0x00, 0xf5, 0x21, 0x00


	//----- nvinfo : EIATTR_SPARSE_MMA_MASK
	.align		4
.L_293:
        /*00a8*/ 	.byte	0x03, 0x50
        /*00aa*/ 	.short	0x0000


	//----- nvinfo : EIATTR_MAXREG_COUNT
	.align		4
        /*00ac*/ 	.byte	0x03, 0x1b
        /*00ae*/ 	.short	0x00ff


	//----- nvinfo : EIATTR_NUM_BARRIERS
	.align		4
        /*00b0*/ 	.byte	0x02, 0x4c
        /*00b2*/ 	.byte	0x01
	.zero		1


	//----- nvinfo : EIATTR_MERCURY_ISA_VERSION
	.align		4
        /*00b4*/ 	.byte	0x03, 0x5f
        /*00b6*/ 	.short	0x0101


	//----- nvinfo : EIATTR_UNUSED_LOAD_BYTE_OFFSET
	.align		4
        /*00b8*/ 	.byte	0x04, 0x44
        /*00ba*/ 	.short	(.L_295 - .L_294)


	//   ....[0]....
.L_294:
        /*00bc*/ 	.word	0x00002bf0
        /*00c0*/ 	.word	0x000000fc


	//   ....[1]....
        /*00c4*/ 	.word	0x00002c10
        /*00c8*/ 	.word	0x000000cf


	//   ....[2]....
        /*00cc*/ 	.word	0x00002c40
        /*00d0*/ 	.word	0x000000fc


	//   ....[3]....
        /*00d4*/ 	.word	0x00002c50
        /*00d8*/ 	.word	0x000000f3


	//   ....[4]....
        /*00dc*/ 	.word	0x00002c60
        /*00e0*/ 	.word	0x000000cf


	//   ....[5]....
        /*00e4*/ 	.word	0x000059b0
        /*00e8*/ 	.word	0x0000003f


	//   ....[6]....
        /*00ec*/ 	.word	0x00005bb0
        /*00f0*/ 	.word	0x0000003f


	//----- nvinfo : EIATTR_VRC_CTA_INIT_COUNT
	.align		4
.L_295:
        /*00f4*/ 	.byte	0x02, 0x4a
	.zero		1
	.zero		1


	//----- nvinfo : EIATTR_EXIT_INSTR_OFFSETS
	.align		4
        /*00f8*/ 	.byte	0x04, 0x1c
        /*00fa*/ 	.short	(.L_297 - .L_296)


	//   ....[0]....
.L_296:
        /*00fc*/ 	.word	0x00006610


	//   ....[1]....
        /*0100*/ 	.word	0x00006640


	//----- nvinfo : EIATTR_CRS_STACK_SIZE
	.align		4
.L_297:
        /*0104*/ 	.byte	0x04, 0x1e
        /*0106*/ 	.short	(.L_299 - .L_298)
.L_298:
        /*0108*/ 	.word	0x00000000


	//----- nvinfo : EIATTR_CBANK_PARAM_SIZE
	.align		4
.L_299:
        /*010c*/ 	.byte	0x03, 0x19
        /*010e*/ 	.short	0x0038


	//----- nvinfo : EIATTR_PARAM_CBANK
	.align		4
        /*0110*/ 	.byte	0x04, 0x0a
        /*0112*/ 	.short	(.L_301 - .L_300)
	.align		4
.L_300:
        /*0114*/ 	.word	index@(.nv.constant0._Z25blockwise_fp8_gemm_kernelI6__halfEvPKT_PK13__nv_fp8_e4m3PKfPS1_iiiiii)
        /*0118*/ 	.short	0x0380
        /*011a*/ 	.short	0x0038


	//----- nvinfo : EIATTR_SW_WAR
	.align		4
.L_301:
        /*011c*/ 	.byte	0x04, 0x36
        /*011e*/ 	.short	(.L_303 - .L_302)
.L_302:
        /*0120*/ 	.word	0x00000008
.L_303:


//--------------------- .nv.callgraph             --------------------------
	.section	.nv.callgraph,"",@"SHT_CUDA_CALLGRAPH"
	.align	4
	.sectionentsize	8
	.align		4
        /*0000*/ 	.word	0x00000000
	.align		4
        /*0004*/ 	.word	0xffffffff
	.align		4
        /*0008*/ 	.word	0x00000000
	.align		4
        /*000c*/ 	.word	0xfffffffe
	.align		4
        /*0010*/ 	.word	0x00000000
	.align		4
        /*0014*/ 	.word	0xfffffffd
	.align		4
        /*0018*/ 	.word	0x00000000
	.align		4
        /*001c*/ 	.word	0xfffffffc


//--------------------- .text._Z40blockwise_fp8_moe_gemm_transposed_kernelI13__nv_bfloat1614__nv_bfloat162EvPKT_PK13__nv_fp8_e4m3PKfPKiSB_S9_PS2_iiiiiiiii --------------------------
	.section	.text._Z40blockwise_fp8_moe_gemm_transposed_kernelI13__nv_bfloat1614__nv_bfloat162EvPKT_PK13__nv_fp8_e4m3PKfPKiSB_S9_PS2_iiiiiiiii,"ax",@progbits
	.align	128
        .global         _Z40blockwise_fp8_moe_gemm_transposed_kernelI13__nv_bfloat1614__nv_bfloat162EvPKT_PK13__nv_fp8_e4m3PKfPKiSB_S9_PS2_iiiiiiiii
        .type           _Z40blockwise_fp8_moe_gemm_transposed_kernelI13__nv_bfloat1614__nv_bfloat162EvPKT_PK13__nv_fp8_e4m3PKfPKiSB_S9_PS2_iiiiiiiii,@function
        .size           _Z40blockwise_fp8_moe_gemm_transposed_kernelI13__nv_bfloat1614__nv_bfloat162EvPKT_PK13__nv_fp8_e4m3PKfPKiSB_S9_PS2_iiiiiiiii,(.L_x_212 - _Z40blockwise_fp8_moe_gemm_transposed_kernelI13__nv_bfloat1614__nv_bfloat162EvPKT_PK13__nv_fp8_e4m3PKfPKiSB_S9_PS2_iiiiiiiii)
        .other          _Z40blockwise_fp8_moe_gemm_transposed_kernelI13__nv_bfloat1614__nv_bfloat162EvPKT_PK13__nv_fp8_e4m3PKfPKiSB_S9_PS2_iiiiiiiii,@"STO_CUDA_ENTRY STV_DEFAULT"
_Z40blockwise_fp8_moe_gemm_transposed_kernelI13__nv_bfloat1614__nv_bfloat162EvPKT_PK13__nv_fp8_e4m3PKfPKiSB_S9_PS2_iiiiiiiii:
.text._Z40blockwise_fp8_moe_gemm_transposed_kernelI13__nv_bfloat1614__nv_bfloat162EvPKT_PK13__nv_fp8_e4m3PKfPKiSB_S9_PS2_iiiiiiiii:
[----:B------:R-:W-:Y:S01]  /*0000*/  LDC R1, c[0x0][0x37c] ;  /* 0x0000df00ff017b82 */ /* 0x000fe20000000800 */
[----:B------:R-:W0:Y:S01]  /*0010*/  S2R R7, SR_CTAID.Y ;  /* 0x0000000000077919 */ /* 0x000e220000002600 */
[----:B------:R-:W0:Y:S02]  /*0020*/  LDCU UR4, c[0x0][0x3c0] ;  /* 0x00007800ff0477ac */ /* 0x000e240008000800 */
[----:B0-----:R-:W-:-:S13]  /*0030*/  ISETP.GE.AND P0, PT, R7, UR4, PT ;  /* 0x0000000407007c0c */ /* 0x001fda000bf06270 */
[----:B------:R-:W-:Y:S05]  /*0040*/  @P0 EXIT ;  /* 0x000000000000094d */ /* 0x000fea0003800000 */
[----:B------:R-:W0:Y:S01]  /*0050*/  S2R R12, SR_CTAID.X ;  /* 0x00000000000c7919 */ /* 0x000e220000002500 */
[----:B------:R-:W1:Y:S01]  /*0060*/  LDCU UR20, c[0x0][0x3c4] ;  /* 0x00007880ff1477ac */ /* 0x000e620008000800 */
[----:B------:R-:W0:Y:S02]  /*0070*/  S2R R29, SR_TID.X ;  /* 0x00000000001d7919 */ /* 0x000e240000002100 */
[----:B0-----:R-:W-:-:S05]  /*0080*/  IMAD R12, R12, 0x40, R29 ;  /* 0x000000400c0c7824 */ /* 0x001fca00078e021d */
[----:B-1----:R-:W-:-:S13]  /*0090*/  ISETP.GE.AND P0, PT, R12, UR20, PT ;  /* 0x000000140c007c0c */ /* 0x002fda000bf06270 */
[----:B------:R-:W-:Y:S05]  /*00a0*/  @P0 EXIT ;  /* 0x000000000000094d */ /* 0x000fea0003800000 */
[----:B------:R-:W0:Y:S01]  /*00b0*/  LDC.64 R4, c[0x0][0x3a0] ;  /* 0x0000e800ff047b82 */ /* 0x000e220000000a00 */
[----:B------:R-:W1:Y:S01]  /*00c0*/  LDCU.64 UR12, c[0x0][0x358] ;  /* 0x00006b00ff0c77ac */ /* 0x000e620008000a00 */
[----:B------:R-:W2:Y:S06]  /*00d0*/  LDCU UR4, c[0x0][0x3b8] ;  /* 0x00007700ff0477ac */ /* 0x000eac0008000800 */
[----:B------:R-:W3:Y:S01]  /*00e0*/  LDC.64 R2, c[0x0][0x398] ;  /* 0x0000e600ff027b82 */ /* 0x000ee20000000a00 */
[----:B0-----:R-:W-:-:S06]  /*00f0*/  IMAD.WIDE.U32 R4, R7, 0x4, R4 ;  /* 0x0000000407047825 */ /* 0x001fcc00078e0004 */
[----:B-1----:R-:W4:Y:S01]  /*0100*/  LDG.E.CONSTANT R4, desc[UR12][R4.64] ;  /* 0x0000000c04047981 */ /* 0x002f22000c1e9900 */
[----:B---3--:R-:W-:Y:S01]  /*0110*/  IMAD.WIDE.U32 R2, R7, 0x4, R2 ;  /* 0x0000000407027825 */ /* 0x008fe200078e0002 */
[----:B----4-:R-:W-:-:S13]  /*0120*/  R2UR UR6, R4 ;  /* 0x00000000040672ca */ /* 0x010fda00000e0000 */
[----:B--2---:R-:W-:-:S04]  /*0130*/  UISETP.GE.AND UP0, UPT, UR6, UR4, UPT ;  /* 0x000000040600728c */ /* 0x004fc8000bf06270 */
[----:B------:R-:W-:-:S06]  /*0140*/  UISETP.LT.OR UP0, UPT, UR6, URZ, UP0 ;  /* 0x000000ff0600728c */ /* 0x000fcc0008701670 */
[----:B------:R-:W-:-:S13]  /*0150*/  PLOP3.LUT P0, PT, PT, PT, UP0, 0x80, 0x8 ;  /* 0x000000000008781c */ /* 0x000fda0003f0f008 */
[----:B------:R-:W-:Y:S05]  /*0160*/  @P0 EXIT ;  /* 0x000000000000094d */ /* 0x000fea0003800000 */
[----:B------:R0:W2:Y:S01]  /*0170*/  LDG.E.CONSTANT R2, desc[UR12][R2.64] ;  /* 0x0000000c02027981 */ /* 0x0000a2000c1e9900 */
[----:B------:R-:W1:Y:S01]  /*0180*/  LDCU.64 UR4, c[0x0][0x3a8] ;  /* 0x00007500ff0477ac */ /* 0x000e620008000a00 */
[----:B------:R-:W3:Y:S01]  /*0190*/  LDC R0, c[0x0][0x3bc] ;  /* 0x0000ef00ff007b82 */ /* 0x000ee20000000800 */
[----:B------:R-:W4:Y:S01]  /*01a0*/  LDCU UR21, c[0x0][0x3c8] ;  /* 0x00007900ff1577ac */ /* 0x000f220008000800 */
[----:B-1----:R-:W-:-:S04]  /*01b0*/  ISETP.NE.U32.AND P0, PT, RZ, UR4, PT ;  /* 0x00000004ff007c0c */ /* 0x002fc8000bf05070 */
[----:B------:R-:W-:Y:S01]  /*01c0*/  ISETP.NE.AND.EX P0, PT, RZ, UR5, PT, P0 ;  /* 0x00000005ff007c0c */ /* 0x000fe2000bf05300 */
[----:B----4-:R-:W-:-:S03]  /*01d0*/  UISETP.GE.AND UP0, UPT, UR21, 0x1, UPT ;  /* 0x000000011500788c */ /* 0x010fc6000bf06270 */
[----:B---3--:R-:W-:-:S04]  /*01e0*/  SEL R0, R0, 0x1, !P0 ;  /* 0x0000000100007807 */ /* 0x008fc80004000000 */
[-C--:B------:R-:W-:Y:S02]  /*01f0*/  IABS R6, R0.reuse ;  /* 0x0000000000067213 */ /* 0x080fe40000000000 */
[----:B------:R-:W-:Y:S02]  /*0200*/  IABS R8, R0 ;  /* 0x0000000000087213 */ /* 0x000fe40000000000 */
[----:B------:R-:W1:Y:S08]  /*0210*/  I2F.RP R4, R6 ;  /* 0x0000000600047306 */ /* 0x000e700000209400 */
[----:B-1----:R-:W1:Y:S02]  /*0220*/  MUFU.RCP R4, R4 ;  /* 0x0000000400047308 */ /* 0x002e640000001000 */
[----:B-1----:R-:W-:-:S06]  /*0230*/  VIADD R5, R4, 0xffffffe ;  /* 0x0ffffffe04057836 */ /* 0x002fcc0000000000 */
[----:B0-----:R-:W0:Y:S02]  /*0240*/  F2I.FTZ.U32.TRUNC.NTZ R3, R5 ;  /* 0x0000000500037305 */ /* 0x001e24000021f000 */
[----:B0-----:R-:W-:-:S05]  /*0250*/  IADD3 R7, PT, PT, RZ, -R3, RZ ;  /* 0x80000003ff077210 */ /* 0x001fca0007ffe0ff */
[----:B------:R-:W-:Y:S01]  /*0260*/  IMAD R7, R7, R6, RZ ;  /* 0x0000000607077224 */ /* 0x000fe200078e02ff */
[----:B--2---:R-:W-:Y:S01]  /*0270*/  R2UR UR18, R2 ;  /* 0x00000000021272ca */ /* 0x004fe200000e0000 */
[----:B------:R-:W-:-:S04]  /*0280*/  IMAD.MOV.U32 R2, RZ, RZ, RZ ;  /* 0x000000ffff027224 */ /* 0x000fc800078e00ff */
[----:B------:R-:W-:-:S04]  /*0290*/  IMAD.HI.U32 R2, R3, R7, R2 ;  /* 0x0000000703027227 */ /* 0x000fc800078e0002 */
[----:B------:R-:W-:Y:S02]  /*02a0*/  IMAD.MOV R3, RZ, RZ, -R8 ;  /* 0x000000ffff037224 */ /* 0x000fe400078e0a08 */
[----:B------:R-:W-:Y:S02]  /*02b0*/  IMAD.MOV.U32 R8, RZ, RZ, RZ ;  /* 0x000000ffff087224 */ /* 0x000fe400078e00ff */
[----:B------:R-:W-:-:S05]  /*02c0*/  IABS R9, UR18 ;  /* 0x0000001200097c13 */ /* 0x000fca0008000000 */
[----:B------:R-:W-:-:S04]  /*02d0*/  IMAD.HI.U32 R2, R2, R9, RZ ;  /* 0x0000000902027227 */ /* 0x000fc800078e00ff */
[----:B------:R-:W-:-:S05]  /*02e0*/  IMAD R3, R2, R3, R9 ;  /* 0x0000000302037224 */ /* 0x000fca00078e0209 */
[----:B------:R-:W-:-:S13]  /*02f0*/  ISETP.GT.U32.AND P1, PT, R6, R3, PT ;  /* 0x000000030600720c */ /* 0x000fda0003f24070 */
[-C--:B------:R-:W-:Y:S01]  /*0300*/  @!P1 IADD3 R3, PT, PT, R3, -R6.reuse, RZ ;  /* 0x8000000603039210 */ /* 0x080fe20007ffe0ff */
[----:B------:R-:W-:Y:S01]  /*0310*/  @!P1 VIADD R2, R2, 0x1 ;  /* 0x0000000102029836 */ /* 0x000fe20000000000 */
[C---:B------:R-:W-:Y:S02]  /*0320*/  ISETP.NE.AND P1, PT, R0.reuse, RZ, PT ;  /* 0x000000ff0000720c */ /* 0x040fe40003f25270 */
[----:B------:R-:W-:Y:S02]  /*0330*/  ISETP.GE.U32.AND P0, PT, R3, R6, PT ;  /* 0x000000060300720c */ /* 0x000fe40003f06070 */
[----:B------:R-:W-:-:S04]  /*0340*/  LOP3.LUT R3, R0, UR18, RZ, 0x3c, !PT ;  /* 0x0000001200037c12 */ /* 0x000fc8000f8e3cff */
[----:B------:R-:W-:-:S07]  /*0350*/  ISETP.GE.AND P2, PT, R3, RZ, PT ;  /* 0x000000ff0300720c */ /* 0x000fce0003f46270 */
[----:B------:R-:W-:-:S05]  /*0360*/  @P0 VIADD R2, R2, 0x1 ;  /* 0x0000000102020836 */ /* 0x000fca0000000000 */
[----:B------:R-:W-:-:S05]  /*0370*/  MOV R14, R2 ;  /* 0x00000002000e7202 */ /* 0x000fca0000000f00 */
[----:B------:R-:W-:Y:S01]  /*0380*/  @!P2 IMAD.MOV R14, RZ, RZ, -R14 ;  /* 0x000000ffff0ea224 */ /* 0x000fe200078e0a0e */
[----:B------:R-:W-:Y:S01]  /*0390*/  @!P1 LOP3.LUT R14, RZ, R0, RZ, 0x33, !PT ;  /* 0x00000000ff0e9212 */ /* 0x000fe200078e33ff */
[----:B------:R-:W-:Y:S06]  /*03a0*/  BRA.U !UP0, `(.L_x_0) ;  /* 0x0000004108f87547 */ /* 0x000fec000b800000 */
[----:B------:R-:W0:Y:S01]  /*03b0*/  LDCU UR4, c[0x0][0x360] ;  /* 0x00006c00ff0477ac */ /* 0x000e220008000800 */
[----:B------:R-:W0:Y:S01]  /*03c0*/  LDC R9, c[0x0][0x364] ;  /* 0x0000d900ff097b82 */ /* 0x000e220000000800 */
[----:B------:R-:W1:Y:S01]  /*03d0*/  S2R R10, SR_TID.Y ;  /* 0x00000000000a7919 */ /* 0x000e620000002200 */
[----:B------:R-:W-:Y:S01]  /*03e0*/  IMAD.WIDE R14, R14, UR21, RZ ;  /* 0x000000150e0e7c25 */ /* 0x000fe2000f8e02ff */
[----:B------:R-:W2:Y:S01]  /*03f0*/  LDCU UR5, c[0x0][0x3d8] ;  /* 0x00007b00ff0577ac */ /* 0x000ea20008000800 */
[----:B------:R-:W-:Y:S02]  /*0400*/  SHF.R.S32.HI R13, RZ, 0x1f, R12 ;  /* 0x0000001fff0d7819 */ /* 0x000fe4000001140c */
[----:B------:R-:W-:Y:S01]  /*0410*/  MOV R8, RZ ;  /* 0x000000ff00087202 */ /* 0x000fe20000000f00 */
[----:B------:R-:W2:Y:S01]  /*0420*/  LDCU UR11, c[0x0][0x3d4] ;  /* 0x00007a80ff0b77ac */ /* 0x000ea20008000800 */
[----:B------:R-:W3:Y:S01]  /*0430*/  S2UR UR9, SR_CgaCtaId ;  /* 0x00000000000979c3 */ /* 0x000ee20000008800 */
[----:B------:R-:W-:-:S02]  /*0440*/  USHF.R.S32.HI UR10, URZ, 0x1f, UR21 ;  /* 0x0000001fff0a7899 */ /* 0x000fc40008011415 */
[----:B------:R-:W-:Y:S02]  /*0450*/  UIMAD.WIDE.U32 UR14, UR6, UR21, URZ ;  /* 0x00000015060e72a5 */ /* 0x000fe4000f8e00ff */
[----:B------:R-:W-:Y:S02]  /*0460*/  USHF.R.S32.HI UR19, URZ, 0x1f, UR20 ;  /* 0x0000001fff137899 */ /* 0x000fe40008011414 */
[----:B------:R-:W-:Y:S01]  /*0470*/  UIMAD UR10, UR6, UR10, UR15 ;  /* 0x0000000a060a72a4 */ /* 0x000fe2000f8e020f */
[----:B0-----:R-:W-:-:S04]  /*0480*/  IMAD R9, R9, UR4, RZ ;  /* 0x0000000409097c24 */ /* 0x001fc8000f8e02ff */
[----:B------:R-:W0:Y:S01]  /*0490*/  I2F.U32.RP R4, R9 ;  /* 0x0000000900047306 */ /* 0x000e220000209000 */
[----:B------:R-:W-:Y:S01]  /*04a0*/  IMAD.MOV R7, RZ, RZ, -R9 ;  /* 0x000000ffff077224 */ /* 0x000fe200078e0a09 */
[C---:B------:R-:W-:Y:S01]  /*04b0*/  ISETP.NE.U32.AND P2, PT, R9.reuse, RZ, PT ;  /* 0x000000ff0900720c */ /* 0x040fe20003f45070 */
[----:B------:R-:W-:Y:S02]  /*04c0*/  IMAD.SHL.U32 R35, R9, 0x4, RZ ;  /* 0x0000000409237824 */ /* 0x000fe400078e00ff */
[----:B-1----:R-:W-:Y:S01]  /*04d0*/  IMAD R28, R10, UR4, R29 ;  /* 0x000000040a1c7c24 */ /* 0x002fe2000f8e021d */
[----:B------:R-:W-:Y:S02]  /*04e0*/  UMOV UR4, 0x400 ;  /* 0x0000040000047882 */ /* 0x000fe40000000000 */
[----:B------:R-:W-:Y:S01]  /*04f0*/  UIADD3 UR7, UPT, UPT, UR4, 0x80, URZ ;  /* 0x0000008004077890 */ /* 0x000fe2000fffe0ff */
[----:B------:R-:W-:Y:S01]  /*0500*/  IMAD.IADD R0, R28, 0x1, R9 ;  /* 0x000000011c007824 */ /* 0x000fe200078e0209 */
[----:B---3--:R-:W-:-:S02]  /*0510*/  ULEA UR8, UR9, UR4, 0x18 ;  /* 0x0000000409087291 */ /* 0x008fc4000f8ec0ff */
[----:B------:R-:W-:Y:S02]  /*0520*/  ULEA UR7, UR9, UR7, 0x18 ;  /* 0x0000000709077291 */ /* 0x000fe4000f8ec0ff */
[C---:B------:R-:W-:Y:S01]  /*0530*/  ISETP.GE.U32.AND P0, PT, R0.reuse, 0x40, PT ;  /* 0x000000400000780c */ /* 0x040fe20003f06070 */
[----:B0-----:R-:W0:Y:S01]  /*0540*/  MUFU.RCP R4, R4 ;  /* 0x0000000400047308 */ /* 0x001e220000001000 */
[----:B------:R-:W-:Y:S01]  /*0550*/  VIMNMX.U32 R5, PT, PT, R0, 0x40, !PT ;  /* 0x0000004000057848 */ /* 0x000fe20007fe0000 */
[----:B--2---:R-:W-:Y:S01]  /*0560*/  UIMAD.WIDE UR4, UR5, UR11, URZ ;  /* 0x0000000b050472a5 */ /* 0x004fe2000f8e02ff */
[----:B------:R-:W-:Y:S02]  /*0570*/  SEL R11, RZ, 0x1, P0 ;  /* 0x00000001ff0b7807 */ /* 0x000fe40000000000 */
[----:B------:R-:W-:Y:S01]  /*0580*/  LEA R34, R28, UR8, 0x1 ;  /* 0x000000081c227c11 */ /* 0x000fe2000f8e08ff */
[----:B------:R-:W-:Y:S01]  /*0590*/  UIMAD.WIDE.U32 UR16, UR4, UR6, URZ ;  /* 0x00000006041072a5 */ /* 0x000fe2000f8e00ff */
[----:B------:R-:W-:Y:S01]  /*05a0*/  IADD3 R0, PT, PT, R5, -R0, -R11 ;  /* 0x8000000005007210 */ /* 0x000fe20007ffe80b */
[----:B------:R-:W-:Y:S01]  /*05b0*/  UIMAD UR5, UR5, UR6, URZ ;  /* 0x00000006050572a4 */ /* 0x000fe2000f8e02ff */
[----:B------:R-:W-:Y:S01]  /*05c0*/  LEA R29, R29, UR7, 0x7 ;  /* 0x000000071d1d7c11 */ /* 0x000fe2000f8e38ff */
[----:B------:R-:W-:-:S02]  /*05d0*/  UMOV UR4, URZ ;  /* 0x000000ff00047c82 */ /* 0x000fc40008000000 */
[----:B------:R-:W-:Y:S01]  /*05e0*/  UIADD3 UR5, UPT, UPT, UR17, UR5, URZ ;  /* 0x0000000511057290 */ /* 0x000fe2000fffe0ff */
[----:B0-----:R-:W-:-:S04]  /*05f0*/  IADD3 R2, PT, PT, R4, 0xffffffe, RZ ;  /* 0x0ffffffe04027810 */ /* 0x001fc80007ffe0ff */
[----:B------:R0:W1:Y:S02]  /*0600*/  F2I.FTZ.U32.TRUNC.NTZ R3, R2 ;  /* 0x0000000200037305 */ /* 0x000064000021f000 */
[----:B0-----:R-:W-:Y:S02]  /*0610*/  HFMA2 R2, -RZ, RZ, 0, 0 ;  /* 0x00000000ff027431 */ /* 0x001fe400000001ff */
[----:B-1----:R-:W-:-:S04]  /*0620*/  IMAD R7, R7, R3, RZ ;  /* 0x0000000307077224 */ /* 0x002fc800078e02ff */
[----:B------:R-:W-:-:S06]  /*0630*/  IMAD.HI.U32 R3, R3, R7, R2 ;  /* 0x0000000703037227 */ /* 0x000fcc00078e0002 */
[----:B------:R-:W-:-:S04]  /*0640*/  IMAD.HI.U32 R2, R3, R0, RZ ;  /* 0x0000000003027227 */ /* 0x000fc800078e00ff */
[----:B------:R-:W-:-:S04]  /*0650*/  IMAD.MOV R3, RZ, RZ, -R2 ;  /* 0x000000ffff037224 */ /* 0x000fc800078e0a02 */
[----:B------:R-:W-:-:S05]  /*0660*/  IMAD R0, R9, R3, R0 ;  /* 0x0000000309007224 */ /* 0x000fca00078e0200 */
[----:B------:R-:W-:-:S13]  /*0670*/  ISETP.GE.U32.AND P0, PT, R0, R9, PT ;  /* 0x000000090000720c */ /* 0x000fda0003f06070 */
[----:B------:R-:W-:Y:S01]  /*0680*/  @P0 IMAD.IADD R0, R0, 0x1, -R9 ;  /* 0x0000000100000824 */ /* 0x000fe200078e0a09 */
[----:B------:R-:W-:-:S04]  /*0690*/  @P0 IADD3 R2, PT, PT, R2, 0x1, RZ ;  /* 0x0000000102020810 */ /* 0x000fc80007ffe0ff */
[----:B------:R-:W-:-:S13]  /*06a0*/  ISETP.GE.U32.AND P1, PT, R0, R9, PT ;  /* 0x000000090000720c */ /* 0x000fda0003f26070 */
[----:B------:R-:W-:Y:S01]  /*06b0*/  @P1 VIADD R2, R2, 0x1 ;  /* 0x0000000102021836 */ /* 0x000fe20000000000 */
[----:B------:R-:W-:-:S05]  /*06c0*/  @!P2 LOP3.LUT R2, RZ, R9, RZ, 0x33, !PT ;  /* 0x00000009ff02a212 */ /* 0x000fca00078e33ff */
[----:B------:R-:W-:-:S07]  /*06d0*/  IMAD.IADD R11, R11, 0x1, R2 ;  /* 0x000000010b0b7824 */ /* 0x000fce00078e0202 */
.L_x_30:
[----:B------:R-:W-:Y:S01]  /*06e0*/  ISETP.GT.U32.AND P0, PT, R28, 0x3f, PT ;  /* 0x0000003f1c00780c */ /* 0x000fe20003f04070 */
[----:B------:R-:W0:Y:S01]  /*06f0*/  LDCU UR8, c[0x0][0x3c8] ;  /* 0x00007900ff0877ac */ /* 0x000e220008000800 */
[----:B------:R-:W-:Y:S11]  /*0700*/  BSSY.RECONVERGENT B1, `(.L_x_1) ;  /* 0x000006f000017945 */ /* 0x000ff60003800200 */
[----:B------:R-:W-:Y:S05]  /*0710*/  @P0 BRA `(.L_x_2) ;  /* 0x0000000400b40947 */ /* 0x000fea0003800000 */
[----:B------:R-:W-:Y:S01]  /*0720*/  LOP3.LUT R7, R11, 0x3, RZ, 0xc0, !PT ;  /* 0x000000030b077812 */ /* 0x000fe200078ec0ff */
[----:B------:R-:W-:Y:S01]  /*0730*/  BSSY.RECONVERGENT B0, `(.L_x_3) ;  /* 0x0000036000007945 */ /* 0x000fe20003800200 */
[----:B------:R-:W-:Y:S02]  /*0740*/  IMAD.MOV.U32 R36, RZ, RZ, R28 ;  /* 0x000000ffff247224 */ /* 0x000fe400078e001c */
[----:B------:R-:W-:-:S13]  /*0750*/  ISETP.NE.AND P0, PT, R7, 0x3, PT ;  /* 0x000000030700780c */ /* 0x000fda0003f05270 */
[----:B------:R-:W-:Y:S05]  /*0760*/  @!P0 BRA `(.L_x_4) ;  /* 0x0000000000c88947 */ /* 0x000fea0003800000 */
[----:B------:R-:W1:Y:S01]  /*0770*/  LDC R5, c[0x0][0x3c8] ;  /* 0x0000f200ff057b82 */ /* 0x000e620000000800 */
[----:B------:R-:W-:Y:S01]  /*0780*/  IADD3 R4, PT, PT, R28, UR4, RZ ;  /* 0x000000041c047c10 */ /* 0x000fe2000fffe0ff */
[----:B------:R-:W-:Y:S03]  /*0790*/  BSSY.RECONVERGENT B2, `(.L_x_5) ;  /* 0x000000b000027945 */ /* 0x000fe60003800200 */
[----:B-1----:R-:W-:-:S13]  /*07a0*/  ISETP.GE.AND P0, PT, R4, R5, PT ;  /* 0x000000050400720c */ /* 0x002fda0003f06270 */
[----:B------:R-:W1:Y:S02]  /*07b0*/  @P0 I2F.BF16 R0, RZ ;  /* 0x000000ff00000306 */ /* 0x000e640000202400 */
[----:B-1----:R-:W-:Y:S01]  /*07c0*/  @P0 PRMT R3, R0, 0x7610, R3 ;  /* 0x0000761000030816 */ /* 0x002fe20000000003 */
[----:B------:R-:W-:Y:S06]  /*07d0*/  @P0 BRA `(.L_x_6) ;  /* 0x0000000000180947 */ /* 0x000fec0003800000 */
[----:B------:R-:W1:Y:S01]  /*07e0*/  LDCU.64 UR6, c[0x0][0x380] ;  /* 0x00007000ff0677ac */ /* 0x000e620008000a00 */
[----:B------:R-:W-:-:S05]  /*07f0*/  IADD3 R0, P0, PT, R14, R4, RZ ;  /* 0x000000040e007210 */ /* 0x000fca0007f1e0ff */
[----:B------:R-:W-:Y:S01]  /*0800*/  IMAD.X R3, RZ, RZ, R15, P0 ;  /* 0x000000ffff037224 */ /* 0x000fe200000e060f */
[----:B-1----:R-:W-:-:S04]  /*0810*/  LEA R2, P0, R0, UR6, 0x1 ;  /* 0x0000000600027c11 */ /* 0x002fc8000f8008ff */
[----:B------:R-:W-:-:S06]  /*0820*/  LEA.HI.X R3, R0, UR7, R3, 0x1, P0 ;  /* 0x0000000700037c11 */ /* 0x000fcc00080f0c03 */
[----:B------:R1:W5:Y:S03]  /*0830*/  LDG.E.U16.CONSTANT R3, desc[UR12][R2.64] ;  /* 0x0000000c02037981 */ /* 0x000366000c1e9500 */
.L_x_6:
[----:B0-----:R-:W-:Y:S05]  /*0840*/  BSYNC.RECONVERGENT B2 ;  /* 0x0000000000027941 */ /* 0x001fea0003800200 */
.L_x_5:
[----:B-----5:R2:W-:Y:S01]  /*0850*/  STS.U16 [R34], R3 ;  /* 0x0000000322007388 */ /* 0x0205e20000000400 */
[----:B------:R-:W-:Y:S01]  /*0860*/  ISETP.NE.AND P0, PT, R7, RZ, PT ;  /* 0x000000ff0700720c */ /* 0x000fe20003f05270 */
[----:B------:R-:W-:-:S12]  /*0870*/  IMAD.IADD R36, R28, 0x1, R9 ;  /* 0x000000011c247824 */ /* 0x000fd800078e0209 */
[----:B--2---:R-:W-:Y:S05]  /*0880*/  @!P0 BRA `(.L_x_4) ;  /* 0x0000000000808947 */ /* 0x004fea0003800000 */
[C---:B------:R-:W-:Y:S01]  /*0890*/  IADD3 R4, PT, PT, R9.reuse, R4, RZ ;  /* 0x0000000409047210 */ /* 0x040fe20007ffe0ff */
[----:B------:R-:W-:Y:S01]  /*08a0*/  BSSY.RECONVERGENT B2, `(.L_x_7) ;  /* 0x000000b000027945 */ /* 0x000fe20003800200 */
[----:B------:R-:W-:Y:S02]  /*08b0*/  IMAD R6, R9, 0x2, R34 ;  /* 0x0000000209067824 */ /* 0x000fe400078e0222 */
[----:B------:R-:W-:-:S13]  /*08c0*/  ISETP.GE.AND P0, PT, R4, R5, PT ;  /* 0x000000050400720c */ /* 0x000fda0003f06270 */
[----:B-1----:R-:W0:Y:S01]  /*08d0*/  @P0 I2F.BF16 R2, RZ ;  /* 0x000000ff00020306 */ /* 0x002e220000202400 */
[----:B------:R-:W-:Y:S05]  /*08e0*/  @P0 BRA `(.L_x_8) ;  /* 0x0000000000180947 */ /* 0x000fea0003800000 */
[----:B------:R-:W0:Y:S01]  /*08f0*/  LDCU.64 UR6, c[0x0][0x380] ;  /* 0x00007000ff0677ac */ /* 0x000e220008000a00 */
[----:B------:R-:W-:-:S05]  /*0900*/  IADD3 R0, P0, PT, R14, R4, RZ ;  /* 0x000000040e007210 */ /* 0x000fca0007f1e0ff */
[----:B------:R-:W-:Y:S01]  /*0910*/  IMAD.X R3, RZ, RZ, R15, P0 ;  /* 0x000000ffff037224 */ /* 0x000fe200000e060f */
[----:B0-----:R-:W-:-:S04]  /*0920*/  LEA R2, P0, R0, UR6, 0x1 ;  /* 0x0000000600027c11 */ /* 0x001fc8000f8008ff */
[----:B------:R-:W-:-:S05]  /*0930*/  LEA.HI.X R3, R0, UR7, R3, 0x1, P0 ;  /* 0x0000000700037c11 */ /* 0x000fca00080f0c03 */
[----:B------:R1:W5:Y:S04]  /*0940*/  LDG.E.U16.CONSTANT R2, desc[UR12][R2.64] ;  /* 0x0000000c02027981 */ /* 0x000368000c1e9500 */
.L_x_8:
[----:B------:R-:W-:Y:S05]  /*0950*/  BSYNC.RECONVERGENT B2 ;  /* 0x0000000000027941 */ /* 0x000fea0003800200 */
.L_x_7:
[----:B0----5:R2:W-:Y:S01]  /*0960*/  STS.U16 [R6], R2 ;  /* 0x0000000206007388 */ /* 0x0215e20000000400 */
[----:B------:R-:W-:Y:S02]  /*0970*/  ISETP.NE.AND P0, PT, R7, 0x1, PT ;  /* 0x000000010700780c */ /* 0x000fe40003f05270 */
[----:B------:R-:W-:-:S11]  /*0980*/  IADD3 R36, PT, PT, R9, R36, RZ ;  /* 0x0000002409247210 */ /* 0x000fd60007ffe0ff */
[----:B--2---:R-:W-:Y:S05]  /*0990*/  @!P0 BRA `(.L_x_4) ;  /* 0x00000000003c8947 */ /* 0x004fea0003800000 */
[----:B-1----:R-:W-:Y:S01]  /*09a0*/  IMAD.IADD R3, R9, 0x1, R4 ;  /* 0x0000000109037824 */ /* 0x002fe200078e0204 */
[----:B------:R-:W-:Y:S04]  /*09b0*/  BSSY.RECONVERGENT B2, `(.L_x_9) ;  /* 0x000000b000027945 */ /* 0x000fe80003800200 */
[----:B------:R-:W-:Y:S01]  /*09c0*/  ISETP.GE.AND P0, PT, R3, R5, PT ;  /* 0x000000050300720c */ /* 0x000fe20003f06270 */
[----:B------:R-:W-:-:S12]  /*09d0*/  IMAD R5, R9, 0x2, R6 ;  /* 0x0000000209057824 */ /* 0x000fd800078e0206 */
[----:B------:R-:W0:Y:S01]  /*09e0*/  @P0 I2F.BF16 R2, RZ ;  /* 0x000000ff00020306 */ /* 0x000e220000202400 */
[----:B------:R-:W-:Y:S05]  /*09f0*/  @P0 BRA `(.L_x_10) ;  /* 0x0000000000180947 */ /* 0x000fea0003800000 */
[----:B------:R-:W0:Y:S01]  /*0a00*/  LDCU.64 UR6, c[0x0][0x380] ;  /* 0x00007000ff0677ac */ /* 0x000e220008000a00 */
[----:B------:R-:W-:-:S04]  /*0a10*/  IADD3 R0, P0, PT, R14, R3, RZ ;  /* 0x000000030e007210 */ /* 0x000fc80007f1e0ff */
[----:B------:R-:W-:Y:S02]  /*0a20*/  IADD3.X R3, PT, PT, RZ, R15, RZ, P0, !PT ;  /* 0x0000000fff037210 */ /* 0x000fe400007fe4ff */
[----:B0-----:R-:W-:-:S04]  /*0a30*/  LEA R2, P0, R0, UR6, 0x1 ;  /* 0x0000000600027c11 */ /* 0x001fc8000f8008ff */
[----:B------:R-:W-:-:S05]  /*0a40*/  LEA.HI.X R3, R0, UR7, R3, 0x1, P0 ;  /* 0x0000000700037c11 */ /* 0x000fca00080f0c03 */
[----:B------:R1:W5:Y:S04]  /*0a50*/  LDG.E.U16.CONSTANT R2, desc[UR12][R2.64] ;  /* 0x0000000c02027981 */ /* 0x000368000c1e9500 */
.L_x_10:
[----:B------:R-:W-:Y:S05]  /*0a60*/  BSYNC.RECONVERGENT B2 ;  /* 0x0000000000027941 */ /* 0x000fea0003800200 */
.L_x_9:
[----:B0----5:R2:W-:Y:S01]  /*0a70*/  STS.U16 [R5], R2 ;  /* 0x0000000205007388 */ /* 0x0215e20000000400 */
[----:B------:R-:W-:-:S07]  /*0a80*/  IMAD.IADD R36, R9, 0x1, R36 ;  /* 0x0000000109247824 */ /* 0x000fce00078e0224 */
.L_x_4:
[----:B0-----:R-:W-:Y:S05]  /*0a90*/  BSYNC.RECONVERGENT B0 ;  /* 0x0000000000007941 */ /* 0x001fea0003800200 */
.L_x_3:
[----:B------:R-:W-:-:S13]  /*0aa0*/  ISETP.GE.U32.AND P0, PT, R11, 0x3, PT ;  /* 0x000000030b00780c */ /* 0x000fda0003f06070 */
[----:B------:R-:W-:Y:S05]  /*0ab0*/  @!P0 BRA `(.L_x_2) ;  /* 0x0000000000cc8947 */ /* 0x000fea0003800000 */
[----:B------:R-:W0:Y:S01]  /*0ac0*/  S2UR UR7, SR_CgaCtaId ;  /* 0x00000000000779c3 */ /* 0x000e220000008800 */
[----:B--2---:R-:W-:Y:S01]  /*0ad0*/  VIADD R5, R36, UR4 ;  /* 0x0000000424057c36 */ /* 0x004fe20008000000 */
[----:B------:R-:W-:Y:S01]  /*0ae0*/  UMOV UR6, 0x400 ;  /* 0x0000040000067882 */ /* 0x000fe20000000000 */
[C---:B------:R-:W-:Y:S02]  /*0af0*/  SHF.L.U64.HI R7, R14.reuse, 0x1, R15 ;  /* 0x000000010e077819 */ /* 0x040fe4000001020f */
[C-C-:B------:R-:W-:Y:S01]  /*0b00*/  IMAD.IADD R4, R9.reuse, 0x1, R5.reuse ;  /* 0x0000000109047824 */ /* 0x140fe200078e0205 */
[----:B------:R-:W-:Y:S01]  /*0b10*/  SHF.L.U32 R6, R14, 0x1, RZ ;  /* 0x000000010e067819 */ /* 0x000fe200000006ff */
[C-C-:B-1----:R-:W-:Y:S01]  /*0b20*/  IMAD R3, R9.reuse, 0x2, R5.reuse ;  /* 0x0000000209037824 */ /* 0x142fe200078e0205 */
[----:B------:R-:W1:Y:S01]  /*0b30*/  LDC.64 R22, c[0x0][0x380] ;  /* 0x0000e000ff167b82 */ /* 0x000e620000000a00 */
[----:B------:R-:W-:Y:S01]  /*0b40*/  IMAD R2, R9, 0x3, R5 ;  /* 0x0000000309027824 */ /* 0x000fe200078e0205 */
[----:B0-----:R-:W-:-:S06]  /*0b50*/  ULEA UR6, UR7, UR6, 0x18 ;  /* 0x0000000607067291 */ /* 0x001fcc000f8ec0ff */
[----:B------:R-:W-:Y:S01]  /*0b60*/  LEA R0, R36, UR6, 0x1 ;  /* 0x0000000624007c11 */ /* 0x000fe2000f8e08ff */
[----:B-1----:R-:W-:-:S04]  /*0b70*/  IMAD.WIDE.U32 R16, R5, 0x2, R22 ;  /* 0x0000000205107825 */ /* 0x002fc800078e0016 */
[----:B------:R-:W-:-:S04]  /*0b80*/  IMAD.WIDE.U32 R18, R4, 0x2, R22 ;  /* 0x0000000204127825 */ /* 0x000fc800078e0016 */
[----:B------:R-:W-:-:S04]  /*0b90*/  IMAD.WIDE.U32 R20, R3, 0x2, R22 ;  /* 0x0000000203147825 */ /* 0x000fc800078e0016 */
[----:B------:R-:W-:-:S07]  /*0ba0*/  IMAD.WIDE.U32 R22, R2, 0x2, R22 ;  /* 0x0000000202167825 */ /* 0x000fce00078e0016 */
.L_x_11:
[----:B------:R-:W-:Y:S02]  /*0bb0*/  ISETP.GE.AND P1, PT, R4, UR8, PT ;  /* 0x0000000804007c0c */ /* 0x000fe4000bf26270 */
[----:B------:R-:W-:Y:S02]  /*0bc0*/  ISETP.GE.AND P0, PT, R5, UR8, PT ;  /* 0x0000000805007c0c */ /* 0x000fe4000bf06270 */
[----:B------:R-:W-:-:S09]  /*0bd0*/  ISETP.GE.AND P2, PT, R3, UR8, PT ;  /* 0x0000000803007c0c */ /* 0x000fd2000bf46270 */
[----:B---3--:R-:W-:Y:S01]  /*0be0*/  @P1 I2F.BF16 R37, RZ ;  /* 0x000000ff00251306 */ /* 0x008fe20000202400 */
[----:B------:R-:W-:-:S04]  /*0bf0*/  @!P1 IADD3 R24, P3, PT, R18, R6, RZ ;  /* 0x0000000612189210 */ /* 0x000fc80007f7e0ff */
[----:B------:R-:W-:Y:S02]  /*0c00*/  @!P1 IADD3.X R25, PT, PT, R19, R7, RZ, P3, !PT ;  /* 0x0000000713199210 */ /* 0x000fe40001ffe4ff */
[----:B------:R-:W-:-:S03]  /*0c10*/  @!P0 IADD3 R26, P3, PT, R16, R6, RZ ;  /* 0x00000006101a8210 */ /* 0x000fc60007f7e0ff */
[----:B------:R0:W2:Y:S01]  /*0c20*/  @!P1 LDG.E.U16.CONSTANT R37, desc[UR12][R24.64] ;  /* 0x0000000c18259981 */ /* 0x0000a2000c1e9500 */
[----:B------:R-:W-:Y:S01]  /*0c30*/  ISETP.GE.AND P1, PT, R2, UR8, PT ;  /* 0x0000000802007c0c */ /* 0x000fe2000bf26270 */
[--C-:B------:R-:W-:Y:S01]  /*0c40*/  @!P0 IMAD.X R27, R17, 0x1, R7.reuse, P3 ;  /* 0x00000001111b8824 */ /* 0x100fe200018e0607 */
[-C--:B------:R-:W-:Y:S01]  /*0c50*/  @!P2 IADD3 R30, P3, PT, R20, R6.reuse, RZ ;  /* 0x00000006141ea210 */ /* 0x080fe20007f7e0ff */
[----:B0-----:R-:W-:Y:S04]  /*0c60*/  @P2 I2F.BF16 R24, RZ ;  /* 0x000000ff00182306 */ /* 0x001fe80000202400 */
[----:B------:R-:W-:Y:S01]  /*0c70*/  @!P2 IMAD.X R31, R21, 0x1, R7, P3 ;  /* 0x00000001151fa824 */ /* 0x000fe200018e0607 */
[----:B------:R-:W3:Y:S04]  /*0c80*/  @!P0 LDG.E.U16.CONSTANT R27, desc[UR12][R26.64] ;  /* 0x0000000c1a1b8981 */ /* 0x000ee8000c1e9500 */
[----:B------:R0:W4:Y:S01]  /*0c90*/  @!P2 LDG.E.U16.CONSTANT R24, desc[UR12][R30.64] ;  /* 0x0000000c1e18a981 */ /* 0x000122000c1e9500 */
[----:B------:R-:W-:-:S04]  /*0ca0*/  @!P1 IADD3 R32, P2, PT, R22, R6, RZ ;  /* 0x0000000616209210 */ /* 0x000fc80007f5e0ff */
[----:B------:R-:W-:Y:S01]  /*0cb0*/  @!P1 IADD3.X R33, PT, PT, R23, R7, RZ, P2, !PT ;  /* 0x0000000717219210 */ /* 0x000fe200017fe4ff */
[----:B0-----:R-:W-:Y:S04]  /*0cc0*/  @P1 I2F.BF16 R30, RZ ;  /* 0x000000ff001e1306 */ /* 0x001fe80000202400 */
[----:B------:R-:W5:Y:S01]  /*0cd0*/  @!P1 LDG.E.U16.CONSTANT R30, desc[UR12][R32.64] ;  /* 0x0000000c201e9981 */ /* 0x000f62000c1e9500 */
[--C-:B------:R-:W-:Y:S01]  /*0ce0*/  IMAD R26, R9, 0x2, R0.reuse ;  /* 0x00000002091a7824 */ /* 0x100fe200078e0200 */
[C---:B------:R-:W-:Y:S01]  /*0cf0*/  IADD3 R36, PT, PT, R35.reuse, R36, RZ ;  /* 0x0000002423247210 */ /* 0x040fe20007ffe0ff */
[C-C-:B------:R-:W-:Y:S01]  /*0d00*/  IMAD.IADD R25, R35.reuse, 0x1, R0.reuse ;  /* 0x0000000123197824 */ /* 0x140fe200078e0200 */
[----:B------:R-:W-:Y:S01]  /*0d10*/  IADD3 R2, PT, PT, R35, R2, RZ ;  /* 0x0000000223027210 */ /* 0x000fe20007ffe0ff */
[----:B------:R-:W-:-:S02]  /*0d20*/  IMAD R31, R9, 0x6, R0 ;  /* 0x00000006091f7824 */ /* 0x000fc400078e0200 */
[----:B------:R-:W-:-:S04]  /*0d30*/  IMAD.WIDE.U32 R6, R35, 0x2, R6 ;  /* 0x0000000223067825 */ /* 0x000fc800078e0006 */
[C---:B------:R-:W-:Y:S02]  /*0d40*/  IMAD.IADD R4, R35.reuse, 0x1, R4 ;  /* 0x0000000123047824 */ /* 0x040fe400078e0204 */
[C---:B------:R-:W-:Y:S02]  /*0d50*/  IMAD.IADD R3, R35.reuse, 0x1, R3 ;  /* 0x0000000123037824 */ /* 0x040fe400078e0203 */
[----:B------:R-:W-:Y:S01]  /*0d60*/  IMAD.IADD R5, R35, 0x1, R5 ;  /* 0x0000000123057824 */ /* 0x000fe200078e0205 */
[----:B------:R-:W3:Y:S01]  /*0d70*/  @P0 I2F.BF16 R27, RZ ;  /* 0x000000ff001b0306 */ /* 0x000ee20000202400 */
[----:B------:R-:W-:Y:S01]  /*0d80*/  ISETP.GE.U32.AND P0, PT, R36, 0x40, PT ;  /* 0x000000402400780c */ /* 0x000fe20003f06070 */
[----:B---3--:R0:W-:Y:S04]  /*0d90*/  STS.U16 [R0], R27 ;  /* 0x0000001b00007388 */ /* 0x0081e80000000400 */
[----:B--2---:R3:W-:Y:S04]  /*0da0*/  STS.U16 [R26], R37 ;  /* 0x000000251a007388 */ /* 0x0047e80000000400 */
[----:B----4-:R3:W-:Y:S01]  /*0db0*/  STS.U16 [R25], R24 ;  /* 0x0000001819007388 */ /* 0x0107e20000000400 */
[----:B0-----:R-:W-:-:S03]  /*0dc0*/  IMAD R0, R9, 0x8, R0 ;  /* 0x0000000809007824 */ /* 0x001fc600078e0200 */
[----:B-----5:R3:W-:Y:S01]  /*0dd0*/  STS.U16 [R31], R30 ;  /* 0x0000001e1f007388 */ /* 0x0207e20000000400 */
[----:B------:R-:W-:Y:S05]  /*0de0*/  @!P0 BRA `(.L_x_11) ;  /* 0xfffffffc00708947 */ /* 0x000fea000383ffff */
.L_x_2:
[----:B0-----:R-:W-:Y:S05]  /*0df0*/  BSYNC.RECONVERGENT B1 ;  /* 0x0000000000017941 */ /* 0x001fea0003800200 */
.L_x_1:
[----:B------:R-:W-:Y:S01]  /*0e00*/  ISETP.GT.U32.AND P0, PT, R10, 0x3f, PT ;  /* 0x0000003f0a00780c */ /* 0x000fe20003f04070 */
[----:B------:R-:W0:Y:S01]  /*0e10*/  LDCU UR24, c[0x0][0x3c4] ;  /* 0x00007880ff1877ac */ /* 0x000e220008000800 */
[----:B------:R-:W-:Y:S01]  /*0e20*/  BSSY.RECONVERGENT B1, `(.L_x_12) ;  /* 0x000024d000017945 */ /* 0x000fe20003800200 */
[----:B------:R-:W4:Y:S01]  /*0e30*/  LDCU UR25, c[0x0][0x3d8] ;  /* 0x00007b00ff1977ac */ /* 0x000f220008000800 */
[----:B------:R-:W0:Y:S01]  /*0e40*/  LDCU.64 UR26, c[0x0][0x390] ;  /* 0x00007200ff1a77ac */ /* 0x000e220008000a00 */
[----:B------:R-:W0:Y:S08]  /*0e50*/  LDCU.64 UR28, c[0x0][0x388] ;  /* 0x00007100ff1c77ac */ /* 0x000e300008000a00 */
[----:B------:R-:W-:Y:S05]  /*0e60*/  @P0 BRA `(.L_x_13) ;  /* 0x0000002400200947 */ /* 0x000fea0003800000 */
[----:B-1----:R-:W-:Y:S01]  /*0e70*/  VIMNMX.U32 R3, PT, PT, R10, 0x38, !PT ;  /* 0x000000380a037848 */ /* 0x002fe20007fe0000 */
[----:B------:R-:W-:Y:S01]  /*0e80*/  BSSY.RECONVERGENT B0, `(.L_x_14) ;  /* 0x0000106000007945 */ /* 0x000fe20003800200 */
[----:B------:R-:W-:Y:S02]  /*0e90*/  MOV R0, R10 ;  /* 0x0000000a00007202 */ /* 0x000fe40000000f00 */
[----:B--2---:R-:W-:-:S04]  /*0ea0*/  IADD3 R2, PT, PT, R3, 0x7, -R10 ;  /* 0x0000000703027810 */ /* 0x004fc80007ffe80a */
[----:B------:R-:W-:-:S04]  /*0eb0*/  LOP3.LUT R22, R2, 0x18, RZ, 0xc0, !PT ;  /* 0x0000001802167812 */ /* 0x000fc800078ec0ff */
[----:B------:R-:W-:-:S13]  /*0ec0*/  ISETP.NE.AND P0, PT, R22, 0x18, PT ;  /* 0x000000181600780c */ /* 0x000fda0003f05270 */
[----:B------:R-:W-:Y:S05]  /*0ed0*/  @!P0 BRA `(.L_x_15) ;  /* 0x0000001000008947 */ /* 0x000fea0003800000 */
[----:B------:R-:W1:Y:S01]  /*0ee0*/  LDC R4, c[0x0][0x3c8] ;  /* 0x0000f200ff047b82 */ /* 0x000e620000000800 */
[C---:B------:R-:W-:Y:S01]  /*0ef0*/  VIADD R5, R10.reuse, UR4 ;  /* 0x000000040a057c36 */ /* 0x040fe20008000000 */
[----:B------:R-:W-:Y:S01]  /*0f00*/  BSSY.RECONVERGENT B2, `(.L_x_16) ;  /* 0x000004e000027945 */ /* 0x000fe20003800200 */
[----:B------:R-:W-:-:S03]  /*0f10*/  IMAD R3, R10, 0x2, R29 ;  /* 0x000000020a037824 */ /* 0x000fc600078e021d */
[----:B-1----:R-:W-:-:S13]  /*0f20*/  ISETP.GE.AND P0, PT, R5, R4, PT ;  /* 0x000000040500720c */ /* 0x002fda0003f06270 */
[----:B------:R-:W1:Y:S01]  /*0f30*/  @P0 I2F.BF16 R0, RZ ;  /* 0x000000ff00000306 */ /* 0x000e620000202400 */
[----:B------:R-:W-:Y:S05]  /*0f40*/  @P0 BRA `(.L_x_17) ;  /* 0x0000000400240947 */ /* 0x000fea0003800000 */
[----:B-1----:R-:W1:Y:S01]  /*0f50*/  LDC R0, c[0x0][0x3cc] ;  /* 0x0000f300ff007b82 */ /* 0x002e620000000800 */
[----:B---3--:R-:W-:Y:S01]  /*0f60*/  IABS R24, R5 ;  /* 0x0000000500187213 */ /* 0x008fe20000000000 */
[----:B------:R-:W2:Y:S01]  /*0f70*/  LDCU UR21, c[0x0][0x3c4] ;  /* 0x00007880ff1577ac */ /* 0x000ea20008000800 */
[----:B------:R-:W3:Y:S05]  /*0f80*/  LDCU UR11, c[0x0][0x3d8] ;  /* 0x00007b00ff0b77ac */ /* 0x000eea0008000800 */
[----:B------:R-:W5:Y:S01]  /*0f90*/  LDC R19, c[0x0][0x3d0] ;  /* 0x0000f400ff137b82 */ /* 0x000f620000000800 */
[----:B------:R-:W0:Y:S01]  /*0fa0*/  LDCU.64 UR8, c[0x0][0x388] ;  /* 0x00007100ff0877ac */ /* 0x000e220008000a00 */
[----:B------:R-:W4:Y:S01]  /*0fb0*/  LDCU.64 UR6, c[0x0][0x390] ;  /* 0x00007200ff0677ac */ /* 0x000f220008000a00 */
[----:B-1----:R-:W-:-:S04]  /*0fc0*/  IABS R18, R0 ;  /* 0x0000000000127213 */ /* 0x002fc80000000000 */
[----:B------:R-:W1:Y:S01]  /*0fd0*/  I2F.RP R21, R18 ;  /* 0x0000001200157306 */ /* 0x000e620000209400 */
[----:B-----5:R-:W-:-:S07]  /*0fe0*/  IABS R20, R19 ;  /* 0x0000001300147213 */ /* 0x020fce0000000000 */
[----:B------:R-:W5:Y:S08]  /*0ff0*/  I2F.RP R23, R20 ;  /* 0x0000001400177306 */ /* 0x000f700000209400 */
[----:B-1----:R-:W1:Y:S08]  /*1000*/  MUFU.RCP R21, R21 ;  /* 0x0000001500157308 */ /* 0x002e700000001000 */
[----:B-----5:R-:W5:Y:S01]  /*1010*/  MUFU.RCP R23, R23 ;  /* 0x0000001700177308 */ /* 0x020f620000001000 */
[----:B-1----:R-:W-:-:S07]  /*1020*/  IADD3 R6, PT, PT, R21, 0xffffffe, RZ ;  /* 0x0ffffffe15067810 */ /* 0x002fce0007ffe0ff */
[----:B------:R1:W2:Y:S01]  /*1030*/  F2I.FTZ.U32.TRUNC.NTZ R7, R6 ;  /* 0x0000000600077305 */ /* 0x0002a2000021f000 */
[----:B-----5:R-:W-:Y:S01]  /*1040*/  VIADD R16, R23, 0xffffffe ;  /* 0x0ffffffe17107836 */ /* 0x020fe20000000000 */
[----:B------:R-:W-:-:S06]  /*1050*/  IABS R23, R12 ;  /* 0x0000000c00177213 */ /* 0x000fcc0000000000 */
[----:B------:R5:W3:Y:S01]  /*1060*/  F2I.FTZ.U32.TRUNC.NTZ R17, R16 ;  /* 0x0000001000117305 */ /* 0x000ae2000021f000 */
[----:B-1----:R-:W-:Y:S02]  /*1070*/  IMAD.MOV.U32 R6, RZ, RZ, RZ ;  /* 0x000000ffff067224 */ /* 0x002fe400078e00ff */
[----:B--2---:R-:W-:Y:S02]  /*1080*/  IMAD.MOV R25, RZ, RZ, -R7 ;  /* 0x000000ffff197224 */ /* 0x004fe400078e0a07 */
[----:B-----5:R-:W-:Y:S02]  /*1090*/  IMAD.MOV.U32 R16, RZ, RZ, RZ ;  /* 0x000000ffff107224 */ /* 0x020fe400078e00ff */
[----:B------:R-:W-:Y:S01]  /*10a0*/  IMAD R25, R25, R18, RZ ;  /* 0x0000001219197224 */ /* 0x000fe200078e02ff */
[----:B---3--:R-:W-:-:S03]  /*10b0*/  IADD3 R27, PT, PT, RZ, -R17, RZ ;  /* 0x80000011ff1b7210 */ /* 0x008fc60007ffe0ff */
[----:B------:R-:W-:Y:S01]  /*10c0*/  IMAD.HI.U32 R6, R7, R25, R6 ;  /* 0x0000001907067227 */ /* 0x000fe200078e0006 */
[----:B------:R-:W-:-:S03]  /*10d0*/  MOV R7, R24 ;  /* 0x0000001800077202 */ /* 0x000fc60000000f00 */
[----:B------:R-:W-:Y:S02]  /*10e0*/  IMAD R21, R27, R20, RZ ;  /* 0x000000141b157224 */ /* 0x000fe400078e02ff */
[----:B------:R-:W-:-:S04]  /*10f0*/  IMAD.HI.U32 R6, R6, R7, RZ ;  /* 0x0000000706067227 */ /* 0x000fc800078e00ff */
[----:B------:R-:W-:-:S04]  /*1100*/  IMAD.HI.U32 R16, R17, R21, R16 ;  /* 0x0000001511107227 */ /* 0x000fc800078e0010 */
[----:B------:R-:W-:Y:S02]  /*1110*/  IMAD.MOV.U32 R21, RZ, RZ, R23 ;  /* 0x000000ffff157224 */ /* 0x000fe400078e0017 */
[----:B------:R-:W-:Y:S02]  /*1120*/  IMAD.MOV R17, RZ, RZ, -R6 ;  /* 0x000000ffff117224 */ /* 0x000fe400078e0a06 */
[----:B------:R-:W-:-:S04]  /*1130*/  IMAD.HI.U32 R16, R16, R21, RZ ;  /* 0x0000001510107227 */ /* 0x000fc800078e00ff */
[----:B------:R-:W-:Y:S01]  /*1140*/  IMAD R7, R18, R17, R7 ;  /* 0x0000001112077224 */ /* 0x000fe200078e0207 */
[----:B------:R-:W-:-:S04]  /*1150*/  IADD3 R23, PT, PT, -R16, RZ, RZ ;  /* 0x000000ff10177210 */ /* 0x000fc80007ffe1ff */
[----:B------:R-:W-:Y:S01]  /*1160*/  ISETP.GT.U32.AND P4, PT, R18, R7, PT ;  /* 0x000000071200720c */ /* 0x000fe20003f84070 */
[----:B------:R-:W-:-:S05]  /*1170*/  IMAD R17, R20, R23, R21 ;  /* 0x0000001714117224 */ /* 0x000fca00078e0215 */
[----:B------:R-:W-:-:S07]  /*1180*/  ISETP.GT.U32.AND P5, PT, R20, R17, PT ;  /* 0x000000111400720c */ /* 0x000fce0003fa4070 */
[----:B------:R-:W-:Y:S01]  /*1190*/  @!P4 IMAD.IADD R7, R7, 0x1, -R18 ;  /* 0x000000010707c824 */ /* 0x000fe200078e0a12 */
[----:B------:R-:W-:Y:S02]  /*11a0*/  @!P4 IADD3 R6, PT, PT, R6, 0x1, RZ ;  /* 0x000000010606c810 */ /* 0x000fe40007ffe0ff */
[----:B------:R-:W-:Y:S02]  /*11b0*/  ISETP.NE.AND P4, PT, R0, RZ, PT ;  /* 0x000000ff0000720c */ /* 0x000fe40003f85270 */
[----:B------:R-:W-:Y:S01]  /*11c0*/  ISETP.GE.U32.AND P0, PT, R7, R18, PT ;  /* 0x000000120700720c */ /* 0x000fe20003f06070 */
[----:B------:R-:W-:Y:S01]  /*11d0*/  @!P5 IMAD.IADD R17, R17, 0x1, -R20 ;  /* 0x000000011111d824 */ /* 0x000fe200078e0a14 */
[----:B------:R-:W-:Y:S01]  /*11e0*/  LOP3.LUT R7, R5, R0, RZ, 0x3c, !PT ;  /* 0x0000000005077212 */ /* 0x000fe200078e3cff */
[----:B------:R-:W-:Y:S01]  /*11f0*/  @!P5 VIADD R16, R16, 0x1 ;  /* 0x000000011010d836 */ /* 0x000fe20000000000 */
[----:B------:R-:W-:Y:S02]  /*1200*/  ISETP.NE.AND P5, PT, R19, RZ, PT ;  /* 0x000000ff1300720c */ /* 0x000fe40003fa5270 */
[----:B------:R-:W-:-:S02]  /*1210*/  ISETP.GE.U32.AND P1, PT, R17, R20, PT ;  /* 0x000000141100720c */ /* 0x000fc40003f26070 */
[----:B------:R-:W-:Y:S02]  /*1220*/  LOP3.LUT R17, R12, R19, RZ, 0x3c, !PT ;  /* 0x000000130c117212 */ /* 0x000fe400078e3cff */
[----:B------:R-:W-:Y:S02]  /*1230*/  ISETP.GE.AND P2, PT, R7, RZ, PT ;  /* 0x000000ff0700720c */ /* 0x000fe40003f46270 */
[----:B------:R-:W-:Y:S01]  /*1240*/  ISETP.GE.AND P3, PT, R17, RZ, PT ;  /* 0x000000ff1100720c */ /* 0x000fe20003f66270 */
[----:B------:R-:W-:Y:S01]  /*1250*/  @P0 VIADD R6, R6, 0x1 ;  /* 0x0000000106060836 */ /* 0x000fe20000000000 */
[----:B------:R-:W-:-:S03]  /*1260*/  IADD3 R17, P0, PT, R5, UR14, RZ ;  /* 0x0000000e05117c10 */ /* 0x000fc6000ff1e0ff */
[----:B------:R-:W-:Y:S02]  /*1270*/  IMAD.MOV.U32 R21, RZ, RZ, R6 ;  /* 0x000000ffff157224 */ /* 0x000fe400078e0006 */
[----:B------:R-:W-:Y:S01]  /*1280*/  @P1 IADD3 R16, PT, PT, R16, 0x1, RZ ;  /* 0x0000000110101810 */ /* 0x000fe20007ffe0ff */
[----:B------:R-:W-:Y:S02]  /*1290*/  IMAD.X R18, RZ, RZ, UR10, P0 ;  /* 0x0000000aff127e24 */ /* 0x000fe400080e06ff */
[----:B------:R-:W-:Y:S01]  /*12a0*/  IMAD.WIDE.U32 R6, R17, UR21, R12 ;  /* 0x0000001511067c25 */ /* 0x000fe2000f8e000c */
[----:B------:R-:W-:Y:S02]  /*12b0*/  @!P2 IADD3 R21, PT, PT, -R21, RZ, RZ ;  /* 0x000000ff1515a210 */ /* 0x000fe40007ffe1ff */
[----:B------:R-:W-:Y:S01]  /*12c0*/  @!P4 LOP3.LUT R21, RZ, R0, RZ, 0x33, !PT ;  /* 0x00000000ff15c212 */ /* 0x000fe200078e33ff */
[----:B------:R-:W-:Y:S01]  /*12d0*/  @!P3 IMAD.MOV R16, RZ, RZ, -R16 ;  /* 0x000000ffff10b224 */ /* 0x000fe200078e0a10 */
[----:B------:R-:W-:Y:S01]  /*12e0*/  @!P5 LOP3.LUT R16, RZ, R19, RZ, 0x33, !PT ;  /* 0x00000013ff10d212 */ /* 0x000fe200078e33ff */
[----:B------:R-:W-:Y:S01]  /*12f0*/  IMAD R18, R18, UR21, RZ ;  /* 0x0000001512127c24 */ /* 0x000fe2000f8e02ff */
[----:B0-----:R-:W-:-:S03]  /*1300*/  IADD3 R6, P0, PT, R6, UR8, RZ ;  /* 0x0000000806067c10 */ /* 0x001fc6000ff1e0ff */
[----:B------:R-:W-:Y:S02]  /*1310*/  IMAD R17, R17, UR19, R18 ;  /* 0x0000001311117c24 */ /* 0x000fe4000f8e0212 */
[----:B------:R-:W-:-:S03]  /*1320*/  IMAD R16, R21, UR11, R16 ;  /* 0x0000000b15107c24 */ /* 0x000fc6000f8e0210 */
[----:B------:R-:W-:Y:S02]  /*1330*/  IADD3.X R7, PT, PT, R7, UR9, R17, P0, !PT ;  /* 0x0000000907077c10 */ /* 0x000fe400087fe411 */
[----:B------:R-:W-:-:S03]  /*1340*/  IADD3 R0, P0, PT, R16, UR16, RZ ;  /* 0x0000001010007c10 */ /* 0x000fc6000ff1e0ff */
[----:B------:R-:W2:Y:S01]  /*1350*/  LDG.E.U8.CONSTANT R6, desc[UR12][R6.64] ;  /* 0x0000000c06067981 */ /* 0x000ea2000c1e9100 */
[----:B------:R-:W-:Y:S02]  /*1360*/  LEA.HI.X.SX32 R17, R16, UR5, 0x1, P0 ;  /* 0x0000000510117c11 */ /* 0x000fe400080f0eff */
[----:B----4-:R-:W-:-:S04]  /*1370*/  LEA R16, P0, R0, UR6, 0x2 ;  /* 0x0000000600107c11 */ /* 0x010fc8000f8010ff */
[----:B------:R-:W-:-:S05]  /*1380*/  LEA.HI.X R17, R0, UR7, R17, 0x2, P0 ;  /* 0x0000000700117c11 */ /* 0x000fca00080f1411 */
[----:B------:R-:W3:Y:S01]  /*1390*/  LDG.E.CONSTANT R16, desc[UR12][R16.64] ;  /* 0x0000000c10107981 */ /* 0x000ee2000c1e9900 */
[----:B--2---:R-:W-:-:S05]  /*13a0*/  F2FP.F16.E4M3.UNPACK_B R0, R6 ;  /* 0x00000006ff00723e */ /* 0x004fca00020006ff */
[----:B------:R-:W-:-:S05]  /*13b0*/  HADD2.F32 R19, -RZ, R0.H0_H0 ;  /* 0x20000000ff137230 */ /* 0x000fca0000004100 */
[----:B---3--:R-:W-:-:S05]  /*13c0*/  FMUL R0, R16, R19 ;  /* 0x0000001310007220 */ /* 0x008fca0000400000 */
[----:B------:R-:W-:-:S07]  /*13d0*/  F2FP.BF16.F32.PACK_AB R0, RZ, R0 ;  /* 0x00000000ff00723e */ /* 0x000fce00000010ff */
.L_x_17:
[----:B0---4-:R-:W-:Y:S05]  /*13e0*/  BSYNC.RECONVERGENT B2 ;  /* 0x0000000000027941 */ /* 0x011fea0003800200 */
.L_x_16:
[----:B-1----:R-:W-:Y:S01]  /*13f0*/  PRMT R6, R0, 0x7610, R6 ;  /* 0x0000761000067816 */ /* 0x002fe20000000006 */
[----:B------:R-:W-:Y:S01]  /*1400*/  VIADD R0, R10, 0x8 ;  /* 0x000000080a007836 */ /* 0x000fe20000000000 */
[----:B------:R-:W-:-:S03]  /*1410*/  ISETP.NE.AND P0, PT, R22, RZ, PT ;  /* 0x000000ff1600720c */ /* 0x000fc60003f05270 */
[----:B------:R1:W-:Y:S10]  /*1420*/  STS.U16 [R3], R6 ;  /* 0x0000000603007388 */ /* 0x0003f40000000400 */
[----:B-1----:R-:W-:Y:S05]  /*1430*/  @!P0 BRA `(.L_x_15) ;  /* 0x0000000800a88947 */ /* 0x002fea0003800000 */
[----:B------:R-:W-:Y:S01]  /*1440*/  IADD3 R21, PT, PT, R5, 0x8, RZ ;  /* 0x0000000805157810 */ /* 0x000fe20007ffe0ff */
[----:B------:R-:W-:Y:S01]  /*1450*/  BSSY.RECONVERGENT B2, `(.L_x_18) ;  /* 0x0000053000027945 */ /* 0x000fe20003800200 */
[----:B------:R-:W-:Y:S02]  /*1460*/  ISETP.NE.AND P0, PT, R22, 0x8, PT ;  /* 0x000000081600780c */ /* 0x000fe40003f05270 */
[----:B------:R-:W-:-:S13]  /*1470*/  ISETP.GE.AND P1, PT, R21, R4, PT ;  /* 0x000000041500720c */ /* 0x000fda0003f26270 */
[----:B------:R-:W0:Y:S02]  /*1480*/  @P1 I2F.BF16 R0, RZ ;  /* 0x000000ff00001306 */ /* 0x000e240000202400 */
[----:B0-----:R0:W-:Y:S01]  /*1490*/  @P1 STS.U16 [R3+0x10], R0 ;  /* 0x0000100003001388 */ /* 0x0011e20000000400 */
[----:B------:R-:W-:Y:S05]  /*14a0*/  @P1 BRA `(.L_x_19) ;  /* 0x0000000400341947 */ /* 0x000fea0003800000 */
[----:B0-----:R-:W0:Y:S01]  /*14b0*/  LDC R0, c[0x0][0x3cc] ;  /* 0x0000f300ff007b82 */ /* 0x001e220000000800 */
[----:B------:R-:W1:Y:S01]  /*14c0*/  LDCU UR7, c[0x0][0x3c4] ;  /* 0x00007880ff0777ac */ /* 0x000e620008000800 */
[----:B------:R-:W2:Y:S06]  /*14d0*/  LDCU UR6, c[0x0][0x3d8] ;  /* 0x00007b00ff0677ac */ /* 0x000eac0008000800 */
[----:B------:R-:W4:Y:S01]  /*14e0*/  LDC R19, c[0x0][0x3d0] ;  /* 0x0000f400ff137b82 */ /* 0x000f220000000800 */
[----:B------:R-:W5:Y:S01]  /*14f0*/  LDCU.64 UR22, c[0x0][0x388] ;  /* 0x00007100ff1677ac */ /* 0x000f620008000a00 */
[----:B------:R-:W2:Y:S01]  /*1500*/  LDCU.64 UR8, c[0x0][0x390] ;  /* 0x00007200ff0877ac */ /* 0x000ea20008000a00 */
[----:B0-----:R-:W-:-:S04]  /*1510*/  IABS R18, R0 ;  /* 0x0000000000127213 */ /* 0x001fc80000000000 */
[----:B------:R-:W0:Y:S01]  /*1520*/  I2F.RP R22, R18 ;  /* 0x0000001200167306 */ /* 0x000e220000209400 */
[----:B----4-:R-:W-:-:S07]  /*1530*/  IABS R20, R19 ;  /* 0x0000001300147213 */ /* 0x010fce0000000000 */
[----:B---3--:R-:W3:Y:S08]  /*1540*/  I2F.RP R24, R20 ;  /* 0x0000001400187306 */ /* 0x008ef00000209400 */
[----:B0-----:R-:W0:Y:S08]  /*1550*/  MUFU.RCP R22, R22 ;  /* 0x0000001600167308 */ /* 0x001e300000001000 */
[----:B---3--:R-:W3:Y:S01]  /*1560*/  MUFU.RCP R24, R24 ;  /* 0x0000001800187308 */ /* 0x008ee20000001000 */
[----:B0-----:R-:W-:Y:S01]  /*1570*/  VIADD R6, R22, 0xffffffe ;  /* 0x0ffffffe16067836 */ /* 0x001fe20000000000 */
[----:B------:R-:W-:-:S06]  /*1580*/  IABS R22, R21 ;  /* 0x0000001500167213 */ /* 0x000fcc0000000000 */
[----:B------:R0:W4:Y:S01]  /*1590*/  F2I.FTZ.U32.TRUNC.NTZ R7, R6 ;  /* 0x0000000600077305 */ /* 0x000122000021f000 */
[----:B---3--:R-:W-:-:S07]  /*15a0*/  VIADD R16, R24, 0xffffffe ;  /* 0x0ffffffe18107836 */ /* 0x008fce0000000000 */
[----:B------:R3:W1:Y:S01]  /*15b0*/  F2I.FTZ.U32.TRUNC.NTZ R17, R16 ;  /* 0x0000001000117305 */ /* 0x000662000021f000 */
[----:B0-----:R-:W-:Y:S01]  /*15c0*/  IMAD.MOV.U32 R6, RZ, RZ, RZ ;  /* 0x000000ffff067224 */ /* 0x001fe200078e00ff */
[----:B----4-:R-:W-:Y:S01]  /*15d0*/  IADD3 R23, PT, PT, RZ, -R7, RZ ;  /* 0x80000007ff177210 */ /* 0x010fe20007ffe0ff */
[----:B---3--:R-:W-:-:S04]  /*15e0*/  IMAD.MOV.U32 R16, RZ, RZ, RZ ;  /* 0x000000ffff107224 */ /* 0x008fc800078e00ff */
[----:B------:R-:W-:Y:S02]  /*15f0*/  IMAD R23, R23, R18, RZ ;  /* 0x0000001217177224 */ /* 0x000fe400078e02ff */
[----:B-1----:R-:W-:Y:S02]  /*1600*/  IMAD.MOV R25, RZ, RZ, -R17 ;  /* 0x000000ffff197224 */ /* 0x002fe400078e0a11 */
[----:B------:R-:W-:Y:S01]  /*1610*/  IMAD.HI.U32 R6, R7, R23, R6 ;  /* 0x0000001707067227 */ /* 0x000fe200078e0006 */
[----:B------:R-:W-:Y:S02]  /*1620*/  MOV R7, R22 ;  /* 0x0000001600077202 */ /* 0x000fe40000000f00 */
[----:B------:R-:W-:Y:S01]  /*1630*/  IABS R23, R12 ;  /* 0x0000000c00177213 */ /* 0x000fe20000000000 */
[----:B------:R-:W-:-:S04]  /*1640*/  IMAD R25, R25, R20, RZ ;  /* 0x0000001419197224 */ /* 0x000fc800078e02ff */
[----:B------:R-:W-:-:S04]  /*1650*/  IMAD.HI.U32 R25, R17, R25, R16 ;  /* 0x0000001911197227 */ /* 0x000fc800078e0010 */
[----:B------:R-:W-:-:S04]  /*1660*/  IMAD.HI.U32 R16, R6, R7, RZ ;  /* 0x0000000706107227 */ /* 0x000fc800078e00ff */
[----:B------:R-:W-:Y:S01]  /*1670*/  IMAD.MOV.U32 R17, RZ, RZ, R23 ;  /* 0x000000ffff117224 */ /* 0x000fe200078e0017 */
[----:B------:R-:W-:-:S03]  /*1680*/  IADD3 R6, PT, PT, -R16, RZ, RZ ;  /* 0x000000ff10067210 */ /* 0x000fc60007ffe1ff */
[----:B------:R-:W-:-:S04]  /*1690*/  IMAD.HI.U32 R25, R25, R17, RZ ;  /* 0x0000001119197227 */ /* 0x000fc800078e00ff */
[----:B------:R-:W-:Y:S02]  /*16a0*/  IMAD.MOV R22, RZ, RZ, -R25 ;  /* 0x000000ffff167224 */ /* 0x000fe400078e0a19 */
[----:B------:R-:W-:Y:S01]  /*16b0*/  IMAD R7, R18, R6, R7 ;  /* 0x0000000612077224 */ /* 0x000fe200078e0207 */
[----:B------:R-:W-:Y:S01]  /*16c0*/  LOP3.LUT R6, R21, R0, RZ, 0x3c, !PT ;  /* 0x0000000015067212 */ /* 0x000fe200078e3cff */
[----:B------:R-:W-:-:S03]  /*16d0*/  IMAD R17, R20, R22, R17 ;  /* 0x0000001614117224 */ /* 0x000fc600078e0211 */
[----:B------:R-:W-:Y:S02]  /*16e0*/  ISETP.GT.U32.AND P5, PT, R18, R7, PT ;  /* 0x000000071200720c */ /* 0x000fe40003fa4070 */
[----:B------:R-:W-:Y:S02]  /*16f0*/  ISETP.GT.U32.AND P6, PT, R20, R17, PT ;  /* 0x000000111400720c */ /* 0x000fe40003fc4070 */
[----:B------:R-:W-:Y:S01]  /*1700*/  ISETP.GE.AND P2, PT, R6, RZ, PT ;  /* 0x000000ff0600720c */ /* 0x000fe20003f46270 */
[----:B------:R-:W-:-:S08]  /*1710*/  IMAD.MOV.U32 R6, RZ, RZ, R12 ;  /* 0x000000ffff067224 */ /* 0x000fd000078e000c */
[----:B------:R-:W-:Y:S02]  /*1720*/  @!P5 IMAD.IADD R7, R7, 0x1, -R18 ;  /* 0x000000010707d824 */ /* 0x000fe400078e0a12 */
[----:B------:R-:W-:Y:S01]  /*1730*/  @!P6 IADD3 R17, PT, PT, R17, -R20, RZ ;  /* 0x800000141111e210 */ /* 0x000fe20007ffe0ff */
[----:B------:R-:W-:Y:S01]  /*1740*/  @!P5 VIADD R16, R16, 0x1 ;  /* 0x000000011010d836 */ /* 0x000fe20000000000 */
[----:B------:R-:W-:Y:S01]  /*1750*/  ISETP.NE.AND P5, PT, R0, RZ, PT ;  /* 0x000000ff0000720c */ /* 0x000fe20003fa5270 */
[----:B------:R-:W-:Y:S01]  /*1760*/  @!P6 VIADD R25, R25, 0x1 ;  /* 0x000000011919e836 */ /* 0x000fe20000000000 */
[----:B------:R-:W-:Y:S02]  /*1770*/  ISETP.GE.U32.AND P3, PT, R7, R18, PT ;  /* 0x000000120700720c */ /* 0x000fe40003f66070 */
[----:B------:R-:W-:Y:S02]  /*1780*/  ISETP.GE.U32.AND P4, PT, R17, R20, PT ;  /* 0x000000141100720c */ /* 0x000fe40003f86070 */
[----:B------:R-:W-:-:S02]  /*1790*/  LOP3.LUT R7, R12, R19, RZ, 0x3c, !PT ;  /* 0x000000130c077212 */ /* 0x000fc400078e3cff */
[----:B------:R-:W-:Y:S02]  /*17a0*/  ISETP.NE.AND P6, PT, R19, RZ, PT ;  /* 0x000000ff1300720c */ /* 0x000fe40003fc5270 */
[----:B------:R-:W-:Y:S02]  /*17b0*/  ISETP.GE.AND P1, PT, R7, RZ, PT ;  /* 0x000000ff0700720c */ /* 0x000fe40003f26270 */
[----:B------:R-:W-:-:S03]  /*17c0*/  MOV R7, R13 ;  /* 0x0000000d00077202 */ /* 0x000fc60000000f00 */
[----:B------:R-:W-:Y:S02]  /*17d0*/  @P3 IADD3 R16, PT, PT, R16, 0x1, RZ ;  /* 0x0000000110103810 */ /* 0x000fe40007ffe0ff */
[----:B------:R-:W-:Y:S01]  /*17e0*/  @P4 VIADD R25, R25, 0x1 ;  /* 0x0000000119194836 */ /* 0x000fe20000000000 */
[----:B------:R-:W-:Y:S02]  /*17f0*/  IADD3 R21, P3, PT, R21, UR14, RZ ;  /* 0x0000000e15157c10 */ /* 0x000fe4000ff7e0ff */
[----:B------:R-:W-:Y:S02]  /*1800*/  IMAD.MOV.U32 R23, RZ, RZ, R16 ;  /* 0x000000ffff177224 */ /* 0x000fe400078e0010 */
[----:B------:R-:W-:Y:S01]  /*1810*/  IMAD.MOV.U32 R16, RZ, RZ, R25 ;  /* 0x000000ffff107224 */ /* 0x000fe200078e0019 */
[----:B------:R-:W-:Y:S01]  /*1820*/  IADD3.X R17, PT, PT, RZ, UR10, RZ, P3, !PT ;  /* 0x0000000aff117c10 */ /* 0x000fe20009ffe4ff */
[----:B------:R-:W-:Y:S01]  /*1830*/  @!P2 IMAD.MOV R23, RZ, RZ, -R23 ;  /* 0x000000ffff17a224 */ /* 0x000fe200078e0a17 */
[----:B------:R-:W-:Y:S01]  /*1840*/  @!P5 LOP3.LUT R23, RZ, R0, RZ, 0x33, !PT ;  /* 0x00000000ff17d212 */ /* 0x000fe200078e33ff */
[----:B------:R-:W-:Y:S01]  /*1850*/  @!P1 IMAD.MOV R16, RZ, RZ, -R16 ;  /* 0x000000ffff109224 */ /* 0x000fe200078e0a10 */
[----:B------:R-:W-:Y:S01]  /*1860*/  @!P6 LOP3.LUT R16, RZ, R19, RZ, 0x33, !PT ;  /* 0x00000013ff10e212 */ /* 0x000fe200078e33ff */
[----:B------:R-:W-:-:S04]  /*1870*/  IMAD.WIDE.U32 R6, R21, UR7, R6 ;  /* 0x0000000715067c25 */ /* 0x000fc8000f8e0006 */
[----:B------:R-:W-:Y:S01]  /*1880*/  IMAD R18, R17, UR7, RZ ;  /* 0x0000000711127c24 */ /* 0x000fe2000f8e02ff */
[----:B-----5:R-:W-:Y:S01]  /*1890*/  IADD3 R6, P1, PT, R6, UR22, RZ ;  /* 0x0000001606067c10 */ /* 0x020fe2000ff3e0ff */
[----:B--2---:R-:W-:Y:S02]  /*18a0*/  IMAD R16, R23, UR6, R16 ;  /* 0x0000000617107c24 */ /* 0x004fe4000f8e0210 */
[----:B------:R-:W-:-:S05]  /*18b0*/  IMAD R21, R21, UR19, R18 ;  /* 0x0000001315157c24 */ /* 0x000fca000f8e0212 */
[----:B------:R-:W-:Y:S02]  /*18c0*/  IADD3.X R7, PT, PT, R7, UR23, R21, P1, !PT ;  /* 0x0000001707077c10 */ /* 0x000fe40008ffe415 */
[----:B------:R-:W-:-:S03]  /*18d0*/  IADD3 R0, P1, PT, R16, UR16, RZ ;  /* 0x0000001010007c10 */ /* 0x000fc6000ff3e0ff */
[----:B------:R-:W2:Y:S01]  /*18e0*/  LDG.E.U8.CONSTANT R6, desc[UR12][R6.64] ;  /* 0x0000000c06067981 */ /* 0x000ea2000c1e9100 */
[----:B------:R-:W-:Y:S02]  /*18f0*/  LEA.HI.X.SX32 R17, R16, UR5, 0x1, P1 ;  /* 0x0000000510117c11 */ /* 0x000fe400088f0eff */
[----:B------:R-:W-:-:S04]  /*1900*/  LEA R16, P1, R0, UR8, 0x2 ;  /* 0x0000000800107c11 */ /* 0x000fc8000f8210ff */
[----:B------:R-:W-:-:S05]  /*1910*/  LEA.HI.X R17, R0, UR9, R17, 0x2, P1 ;  /* 0x0000000900117c11 */ /* 0x000fca00088f1411 */
[----:B------:R-:W3:Y:S01]  /*1920*/  LDG.E.CONSTANT R16, desc[UR12][R16.64] ;  /* 0x0000000c10107981 */ /* 0x000ee2000c1e9900 */
[----:B--2---:R-:W-:-:S05]  /*1930*/  F2FP.F16.E4M3.UNPACK_B R0, R6 ;  /* 0x00000006ff00723e */ /* 0x004fca00020006ff */
[----:B------:R-:W-:-:S05]  /*1940*/  HADD2.F32 R19, -RZ, R0.H0_H0 ;  /* 0x20000000ff137230 */ /* 0x000fca0000004100 */
[----:B---3--:R-:W-:-:S05]  /*1950*/  FMUL R19, R16, R19 ;  /* 0x0000001310137220 */ /* 0x008fca0000400000 */
[----:B------:R-:W-:-:S05]  /*1960*/  F2FP.BF16.F32.PACK_AB R19, RZ, R19 ;  /* 0x00000013ff13723e */ /* 0x000fca00000010ff */
[----:B------:R1:W-:Y:S02]  /*1970*/  STS.U16 [R3+0x10], R19 ;  /* 0x0000101303007388 */ /* 0x0003e40000000400 */
.L_x_19:
[----:B------:R-:W-:Y:S05]  /*1980*/  BSYNC.RECONVERGENT B2 ;  /* 0x0000000000027941 */ /* 0x000fea0003800200 */
.L_x_18:
[----:B0-----:R-:W-:Y:S01]  /*1990*/  IADD3 R0, PT, PT, R10, 0x10, RZ ;  /* 0x000000100a007810 */ /* 0x001fe20007ffe0ff */
[----:B------:R-:W-:Y:S06]  /*19a0*/  @!P0 BRA `(.L_x_15) ;  /* 0x00000004004c8947 */ /* 0x000fec0003800000 */
[----:B-1----:R-:W-:Y:S02]  /*19b0*/  VIADD R19, R5, 0x10 ;  /* 0x0000001005137836 */ /* 0x002fe40000000000 */
[----:B------:R-:W-:-:S03]  /*19c0*/  VIADD R0, R10, 0x18 ;  /* 0x000000180a007836 */ /* 0x000fc60000000000 */
[----:B------:R-:W-:-:S13]  /*19d0*/  ISETP.GE.AND P0, PT, R19, R4, PT ;  /* 0x000000041300720c */ /* 0x000fda0003f06270 */
[----:B------:R-:W0:Y:S02]  /*19e0*/  @P0 I2F.BF16 R4, RZ ;  /* 0x000000ff00040306 */ /* 0x000e240000202400 */
[----:B0-----:R2:W-:Y:S01]  /*19f0*/  @P0 STS.U16 [R3+0x20], R4 ;  /* 0x0000200403000388 */ /* 0x0015e20000000400 */
[----:B------:R-:W-:Y:S05]  /*1a00*/  @P0 BRA `(.L_x_15) ;  /* 0x0000000400340947 */ /* 0x000fea0003800000 */
[----:B------:R-:W0:Y:S01]  /*1a10*/  LDC R17, c[0x0][0x3d0] ;  /* 0x0000f400ff117b82 */ /* 0x000e220000000800 */
[----:B---3--:R-:W-:Y:S01]  /*1a20*/  IABS R24, R19 ;  /* 0x0000001300187213 */ /* 0x008fe20000000000 */
[----:B------:R-:W1:Y:S01]  /*1a30*/  LDCU UR7, c[0x0][0x3c4] ;  /* 0x00007880ff0777ac */ /* 0x000e620008000800 */
[----:B------:R-:W3:Y:S05]  /*1a40*/  LDCU UR6, c[0x0][0x3d8] ;  /* 0x00007b00ff0677ac */ /* 0x000eea0008000800 */
[----:B------:R-:W4:Y:S01]  /*1a50*/  LDC R16, c[0x0][0x3cc] ;  /* 0x0000f300ff107b82 */ /* 0x000f220000000800 */
[----:B------:R-:W5:Y:S01]  /*1a60*/  LDCU.64 UR22, c[0x0][0x388] ;  /* 0x00007100ff1677ac */ /* 0x000f620008000a00 */
[----:B------:R-:W3:Y:S01]  /*1a70*/  LDCU.64 UR8, c[0x0][0x390] ;  /* 0x00007200ff0877ac */ /* 0x000ee20008000a00 */
[----:B0-----:R-:W-:-:S04]  /*1a80*/  IABS R20, R17 ;  /* 0x0000001100147213 */ /* 0x001fc80000000000 */
[----:B------:R-:W0:Y:S01]  /*1a90*/  I2F.RP R22, R20 ;  /* 0x0000001400167306 */ /* 0x000e220000209400 */
[----:B----4-:R-:W-:-:S07]  /*1aa0*/  IABS R18, R16 ;  /* 0x0000001000127213 */ /* 0x010fce0000000000 */
[----:B------:R-:W4:Y:S08]  /*1ab0*/  I2F.RP R21, R18 ;  /* 0x0000001200157306 */ /* 0x000f300000209400 */
[----:B0-----:R-:W0:Y:S08]  /*1ac0*/  MUFU.RCP R22, R22 ;  /* 0x0000001600167308 */ /* 0x001e300000001000 */
[----:B----4-:R-:W2:Y:S01]  /*1ad0*/  MUFU.RCP R21, R21 ;  /* 0x0000001500157308 */ /* 0x010ea20000001000 */
[----:B0-----:R-:W-:Y:S01]  /*1ae0*/  VIADD R6, R22, 0xffffffe ;  /* 0x0ffffffe16067836 */ /* 0x001fe20000000000 */
[----:B------:R-:W-:-:S06]  /*1af0*/  IABS R22, R12 ;  /* 0x0000000c00167213 */ /* 0x000fcc0000000000 */
[----:B------:R0:W4:Y:S01]  /*1b00*/  F2I.FTZ.U32.TRUNC.NTZ R7, R6 ;  /* 0x0000000600077305 */ /* 0x000122000021f000 */
[----:B--2---:R-:W-:-:S07]  /*1b10*/  IADD3 R4, PT, PT, R21, 0xffffffe, RZ ;  /* 0x0ffffffe15047810 */ /* 0x004fce0007ffe0ff */
[----:B------:R2:W1:Y:S01]  /*1b20*/  F2I.FTZ.U32.TRUNC.NTZ R5, R4 ;  /* 0x0000000400057305 */ /* 0x000462000021f000 */
[----:B0-----:R-:W-:Y:S01]  /*1b30*/  IMAD.MOV.U32 R6, RZ, RZ, RZ ;  /* 0x000000ffff067224 */ /* 0x001fe200078e00ff */
[----:B----4-:R-:W-:Y:S01]  /*1b40*/  IADD3 R25, PT, PT, RZ, -R7, RZ ;  /* 0x80000007ff197210 */ /* 0x010fe20007ffe0ff */
[----:B--2---:R-:W-:-:S04]  /*1b50*/  IMAD.MOV.U32 R4, RZ, RZ, RZ ;  /* 0x000000ffff047224 */ /* 0x004fc800078e00ff */
[----:B------:R-:W-:Y:S02]  /*1b60*/  IMAD R21, R25, R20, RZ ;  /* 0x0000001419157224 */ /* 0x000fe400078e02ff */
[----:B-1----:R-:W-:Y:S02]  /*1b70*/  IMAD.MOV R23, RZ, RZ, -R5 ;  /* 0x000000ffff177224 */ /* 0x002fe400078e0a05 */
[----:B------:R-:W-:-:S04]  /*1b80*/  IMAD.HI.U32 R21, R7, R21, R6 ;  /* 0x0000001507157227 */ /* 0x000fc800078e0006 */
[----:B------:R-:W-:Y:S02]  /*1b90*/  IMAD R23, R23, R18, RZ ;  /* 0x0000001217177224 */ /* 0x000fe400078e02ff */
[----:B------:R-:W-:Y:S02]  /*1ba0*/  IMAD.MOV.U32 R7, RZ, RZ, R22 ;  /* 0x000000ffff077224 */ /* 0x000fe400078e0016 */
[----:B------:R-:W-:Y:S01]  /*1bb0*/  IMAD.HI.U32 R4, R5, R23, R4 ;  /* 0x0000001705047227 */ /* 0x000fe200078e0004 */
[----:B------:R-:W-:-:S03]  /*1bc0*/  MOV R5, R24 ;  /* 0x0000001800057202 */ /* 0x000fc60000000f00 */
[----:B------:R-:W-:-:S04]  /*1bd0*/  IMAD.HI.U32 R22, R21, R7, RZ ;  /* 0x0000000715167227 */ /* 0x000fc800078e00ff */
[----:B------:R-:W-:Y:S01]  /*1be0*/  IMAD.HI.U32 R6, R4, R5, RZ ;  /* 0x0000000504067227 */ /* 0x000fe200078e00ff */
[----:B------:R-:W-:-:S03]  /*1bf0*/  IADD3 R21, PT, PT, -R22, RZ, RZ ;  /* 0x000000ff16157210 */ /* 0x000fc60007ffe1ff */
[----:B------:R-:W-:Y:S02]  /*1c00*/  IMAD.MOV R4, RZ, RZ, -R6 ;  /* 0x000000ffff047224 */ /* 0x000fe400078e0a06 */
[----:B------:R-:W-:Y:S02]  /*1c10*/  IMAD R7, R20, R21, R7 ;  /* 0x0000001514077224 */ /* 0x000fe400078e0207 */
[----:B------:R-:W-:Y:S01]  /*1c20*/  IMAD R5, R18, R4, R5 ;  /* 0x0000000412057224 */ /* 0x000fe200078e0205 */
[----:B------:R-:W-:Y:S02]  /*1c30*/  LOP3.LUT R4, R19, R16, RZ, 0x3c, !PT ;  /* 0x0000001013047212 */ /* 0x000fe400078e3cff */
[----:B------:R-:W-:Y:S02]  /*1c40*/  ISETP.GT.U32.AND P5, PT, R20, R7, PT ;  /* 0x000000071400720c */ /* 0x000fe40003fa4070 */
[----:B------:R-:W-:Y:S02]  /*1c50*/  ISETP.GT.U32.AND P4, PT, R18, R5, PT ;  /* 0x000000051200720c */ /* 0x000fe40003f84070 */
[----:B------:R-:W-:Y:S01]  /*1c60*/  ISETP.GE.AND P0, PT, R4, RZ, PT ;  /* 0x000000ff0400720c */ /* 0x000fe20003f06270 */
[----:B------:R-:W-:-:S08]  /*1c70*/  IMAD.MOV.U32 R4, RZ, RZ, R12 ;  /* 0x000000ffff047224 */ /* 0x000fd000078e000c */
[----:B------:R-:W-:Y:S02]  /*1c80*/  @!P5 IMAD.IADD R7, R7, 0x1, -R20 ;  /* 0x000000010707d824 */ /* 0x000fe400078e0a14 */
[----:B------:R-:W-:Y:S01]  /*1c90*/  @!P4 IMAD.IADD R5, R5, 0x1, -R18 ;  /* 0x000000010505c824 */ /* 0x000fe200078e0a12 */
[----:B------:R-:W-:Y:S01]  /*1ca0*/  @!P4 IADD3 R6, PT, PT, R6, 0x1, RZ ;  /* 0x000000010606c810 */ /* 0x000fe20007ffe0ff */
[----:B------:R-:W-:Y:S01]  /*1cb0*/  @!P5 VIADD R22, R22, 0x1 ;  /* 0x000000011616d836 */ /* 0x000fe20000000000 */
[----:B------:R-:W-:Y:S02]  /*1cc0*/  ISETP.GE.U32.AND P2, PT, R7, R20, PT ;  /* 0x000000140700720c */ /* 0x000fe40003f46070 */
[----:B------:R-:W-:Y:S02]  /*1cd0*/  ISETP.GE.U32.AND P3, PT, R5, R18, PT ;  /* 0x000000120500720c */ /* 0x000fe40003f66070 */
[----:B------:R-:W-:Y:S02]  /*1ce0*/  LOP3.LUT R5, R12, R17, RZ, 0x3c, !PT ;  /* 0x000000110c057212 */ /* 0x000fe400078e3cff */
[----:B------:R-:W-:-:S02]  /*1cf0*/  ISETP.NE.AND P4, PT, R16, RZ, PT ;  /* 0x000000ff1000720c */ /* 0x000fc40003f85270 */
[----:B------:R-:W-:Y:S01]  /*1d00*/  ISETP.GE.AND P1, PT, R5, RZ, PT ;  /* 0x000000ff0500720c */ /* 0x000fe20003f26270 */
[----:B------:R-:W-:Y:S01]  /*1d10*/  IMAD.MOV.U32 R5, RZ, RZ, R13 ;  /* 0x000000ffff057224 */ /* 0x000fe200078e000d */
[----:B------:R-:W-:-:S03]  /*1d20*/  ISETP.NE.AND P5, PT, R17, RZ, PT ;  /* 0x000000ff1100720c */ /* 0x000fc60003fa5270 */
[----:B------:R-:W-:Y:S02]  /*1d30*/  @P2 IADD3 R22, PT, PT, R22, 0x1, RZ ;  /* 0x0000000116162810 */ /* 0x000fe40007ffe0ff */
[----:B------:R-:W-:Y:S01]  /*1d40*/  @P3 VIADD R6, R6, 0x1 ;  /* 0x0000000106063836 */ /* 0x000fe20000000000 */
[----:B------:R-:W-:-:S04]  /*1d50*/  IADD3 R19, P2, PT, R19, UR14, RZ ;  /* 0x0000000e13137c10 */ /* 0x000fc8000ff5e0ff */
[----:B------:R-:W-:Y:S01]  /*1d60*/  MOV R21, R6 ;  /* 0x0000000600157202 */ /* 0x000fe20000000f00 */
[----:B------:R-:W-:Y:S02]  /*1d70*/  IMAD.MOV.U32 R6, RZ, RZ, R22 ;  /* 0x000000ffff067224 */ /* 0x000fe400078e0016 */
[----:B------:R-:W-:Y:S01]  /*1d80*/  IMAD.X R7, RZ, RZ, UR10, P2 ;  /* 0x0000000aff077e24 */ /* 0x000fe200090e06ff */
[----:B------:R-:W-:Y:S01]  /*1d90*/  @!P0 IADD3 R21, PT, PT, -R21, RZ, RZ ;  /* 0x000000ff15158210 */ /* 0x000fe20007ffe1ff */
[----:B------:R-:W-:Y:S01]  /*1da0*/  @!P1 IMAD.MOV R6, RZ, RZ, -R6 ;  /* 0x000000ffff069224 */ /* 0x000fe200078e0a06 */
[----:B------:R-:W-:Y:S01]  /*1db0*/  @!P4 LOP3.LUT R21, RZ, R16, RZ, 0x33, !PT ;  /* 0x00000010ff15c212 */ /* 0x000fe200078e33ff */
[----:B------:R-:W-:Y:S01]  /*1dc0*/  IMAD.WIDE.U32 R4, R19, UR7, R4 ;  /* 0x0000000713047c25 */ /* 0x000fe2000f8e0004 */
[----:B------:R-:W-:-:S03]  /*1dd0*/  @!P5 LOP3.LUT R6, RZ, R17, RZ, 0x33, !PT ;  /* 0x00000011ff06d212 */ /* 0x000fc600078e33ff */
[----:B------:R-:W-:Y:S01]  /*1de0*/  IMAD R18, R7, UR7, RZ ;  /* 0x0000000707127c24 */ /* 0x000fe2000f8e02ff */
[----:B-----5:R-:W-:Y:S01]  /*1df0*/  IADD3 R4, P0, PT, R4, UR22, RZ ;  /* 0x0000001604047c10 */ /* 0x020fe2000ff1e0ff */
[----:B---3--:R-:W-:Y:S02]  /*1e00*/  IMAD R6, R21, UR6, R6 ;  /* 0x0000000615067c24 */ /* 0x008fe4000f8e0206 */
        /* <DEDUP_REMOVED lines=13> */
.L_x_15:
[----:B0---4-:R-:W-:Y:S05]  /*1ee0*/  BSYNC.RECONVERGENT B0 ;  /* 0x0000000000007941 */ /* 0x011fea0003800200 */
.L_x_14:
[----:B------:R-:W0:Y:S01]  /*1ef0*/  LDC R6, c[0x0][0x3c8] ;  /* 0x0000f200ff067b82 */ /* 0x000e220000000800 */
[----:B------:R-:W-:-:S13]  /*1f00*/  ISETP.GE.U32.AND P0, PT, R2, 0x18, PT ;  /* 0x000000180200780c */ /* 0x000fda0003f06070 */
[----:B------:R-:W-:Y:S05]  /*1f10*/  @!P0 BRA `(.L_x_13) ;  /* 0x0000001000f48947 */ /* 0x000fea0003800000 */
.L_x_29:
[----:B----4-:R-:W4:Y:S01]  /*1f20*/  LDC R16, c[0x0][0x3cc] ;  /* 0x0000f300ff107b82 */ /* 0x010f220000000800 */
[C---:B-1----:R-:W-:Y:S01]  /*1f30*/  VIADD R19, R0.reuse, UR4 ;  /* 0x0000000400137c36 */ /* 0x042fe20008000000 */
[----:B------:R-:W-:Y:S01]  /*1f40*/  BSSY.RECONVERGENT B0, `(.L_x_20) ;  /* 0x000004f000007945 */ /* 0x000fe20003800200 */
[C---:B------:R-:W-:Y:S02]  /*1f50*/  ISETP.GE.U32.AND P0, PT, R0.reuse, 0x20, PT ;  /* 0x000000200000780c */ /* 0x040fe40003f06070 */
[C---:B0-23--:R-:W-:Y:S01]  /*1f60*/  LEA R7, R0.reuse, R29, 0x1 ;  /* 0x0000001d00077211 */ /* 0x04dfe200078e08ff */
[----:B------:R-:W-:Y:S01]  /*1f70*/  VIADD R0, R0, 0x20 ;  /* 0x0000002000007836 */ /* 0x000fe20000000000 */
[----:B0-----:R-:W-:Y:S01]  /*1f80*/  ISETP.GE.AND P1, PT, R19, R6, PT ;  /* 0x000000061300720c */ /* 0x001fe20003f26270 */
[----:B------:R-:W0:-:S12]  /*1f90*/  LDC R21, c[0x0][0x3d0] ;  /* 0x0000f400ff157b82 */ /* 0x000e180000000800 */
[----:B------:R-:W-:Y:S05]  /*1fa0*/  @P1 BRA `(.L_x_21) ;  /* 0x0000000400181947 */ /* 0x000fea0003800000 */
[----:B----4-:R-:W-:Y:S02]  /*1fb0*/  IABS R17, R16 ;  /* 0x0000001000117213 */ /* 0x010fe40000000000 */
[----:B0-----:R-:W-:Y:S02]  /*1fc0*/  IABS R18, R21 ;  /* 0x0000001500127213 */ /* 0x001fe40000000000 */
[----:B------:R-:W0:Y:S01]  /*1fd0*/  I2F.RP R20, R17 ;  /* 0x0000001100147306 */ /* 0x000e220000209400 */
[----:B------:R-:W-:-:S07]  /*1fe0*/  ISETP.NE.AND P6, PT, R21, RZ, PT ;  /* 0x000000ff1500720c */ /* 0x000fce0003fc5270 */
[----:B------:R-:W1:Y:S08]  /*1ff0*/  I2F.RP R22, R18 ;  /* 0x0000001200167306 */ /* 0x000e700000209400 */
[----:B0-----:R-:W0:Y:S08]  /*2000*/  MUFU.RCP R20, R20 ;  /* 0x0000001400147308 */ /* 0x001e300000001000 */
[----:B-1----:R-:W1:Y:S01]  /*2010*/  MUFU.RCP R22, R22 ;  /* 0x0000001600167308 */ /* 0x002e620000001000 */
[----:B0-----:R-:W-:Y:S01]  /*2020*/  VIADD R2, R20, 0xffffffe ;  /* 0x0ffffffe14027836 */ /* 0x001fe20000000000 */
[----:B------:R-:W-:-:S06]  /*2030*/  IABS R20, R19 ;  /* 0x0000001300147213 */ /* 0x000fcc0000000000 */
[----:B--2---:R0:W3:Y:S01]  /*2040*/  F2I.FTZ.U32.TRUNC.NTZ R3, R2 ;  /* 0x0000000200037305 */ /* 0x0040e2000021f000 */
[----:B-1----:R-:W-:-:S07]  /*2050*/  IADD3 R4, PT, PT, R22, 0xffffffe, RZ ;  /* 0x0ffffffe16047810 */ /* 0x002fce0007ffe0ff */
[----:B------:R1:W2:Y:S01]  /*2060*/  F2I.FTZ.U32.TRUNC.NTZ R5, R4 ;  /* 0x0000000400057305 */ /* 0x0002a2000021f000 */
[----:B0-----:R-:W-:Y:S02]  /*2070*/  HFMA2 R2, -RZ, RZ, 0, 0 ;  /* 0x00000000ff027431 */ /* 0x001fe400000001ff */
[----:B---3--:R-:W-:Y:S02]  /*2080*/  IMAD.MOV R24, RZ, RZ, -R3 ;  /* 0x000000ffff187224 */ /* 0x008fe400078e0a03 */
[----:B-1----:R-:W-:Y:S02]  /*2090*/  IMAD.MOV.U32 R4, RZ, RZ, RZ ;  /* 0x000000ffff047224 */ /* 0x002fe400078e00ff */
[----:B------:R-:W-:Y:S02]  /*20a0*/  IMAD R23, R24, R17, RZ ;  /* 0x0000001118177224 */ /* 0x000fe400078e02ff */
[----:B--2---:R-:W-:Y:S02]  /*20b0*/  IMAD.MOV R25, RZ, RZ, -R5 ;  /* 0x000000ffff197224 */ /* 0x004fe400078e0a05 */
[----:B------:R-:W-:Y:S01]  /*20c0*/  IMAD.HI.U32 R23, R3, R23, R2 ;  /* 0x0000001703177227 */ /* 0x000fe200078e0002 */
[----:B------:R-:W-:-:S03]  /*20d0*/  IABS R3, R12 ;  /* 0x0000000c00037213 */ /* 0x000fc60000000000 */
[----:B------:R-:W-:Y:S02]  /*20e0*/  IMAD R25, R25, R18, RZ ;  /* 0x0000001219197224 */ /* 0x000fe400078e02ff */
[----:B------:R-:W-:-:S04]  /*20f0*/  IMAD.HI.U32 R2, R23, R20, RZ ;  /* 0x0000001417027227 */ /* 0x000fc800078e00ff */
[----:B------:R-:W-:-:S04]  /*2100*/  IMAD.HI.U32 R25, R5, R25, R4 ;  /* 0x0000001905197227 */ /* 0x000fc800078e0004 */
        /* <DEDUP_REMOVED lines=8> */
[----:B------:R-:W-:-:S04]  /*2190*/  @!P4 IADD3 R2, PT, PT, R2, 0x1, RZ ;  /* 0x000000010202c810 */ /* 0x000fc80007ffe0ff */
[----:B------:R-:W-:Y:S01]  /*21a0*/  ISETP.GE.U32.AND P2, PT, R4, R17, PT ;  /* 0x000000110400720c */ /* 0x000fe20003f46070 */
[----:B------:R-:W-:Y:S01]  /*21b0*/  @!P5 IMAD.IADD R3, R3, 0x1, -R18 ;  /* 0x000000010303d824 */ /* 0x000fe200078e0a12 */
[----:B------:R-:W-:Y:S01]  /*21c0*/  LOP3.LUT R4, R12, R21, RZ, 0x3c, !PT ;  /* 0x000000150c047212 */ /* 0x000fe200078e3cff */
[----:B------:R-:W-:Y:S01]  /*21d0*/  @!P5 VIADD R25, R25, 0x1 ;  /* 0x000000011919d836 */ /* 0x000fe20000000000 */
[----:B------:R-:W-:Y:S02]  /*21e0*/  ISETP.NE.AND P5, PT, R16, RZ, PT ;  /* 0x000000ff1000720c */ /* 0x000fe40003fa5270 */
[----:B------:R-:W-:Y:S02]  /*21f0*/  ISETP.GE.U32.AND P3, PT, R3, R18, PT ;  /* 0x000000120300720c */ /* 0x000fe40003f66070 */
[----:B------:R-:W-:Y:S02]  /*2200*/  LOP3.LUT R3, R19, R16, RZ, 0x3c, !PT ;  /* 0x0000001013037212 */ /* 0x000fe400078e3cff */
[----:B------:R-:W-:-:S02]  /*2210*/  ISETP.GE.AND P4, PT, R4, RZ, PT ;  /* 0x000000ff0400720c */ /* 0x000fc40003f86270 */
[----:B------:R-:W-:Y:S01]  /*2220*/  ISETP.GE.AND P1, PT, R3, RZ, PT ;  /* 0x000000ff0300720c */ /* 0x000fe20003f26270 */
[----:B------:R-:W-:Y:S01]  /*2230*/  @P2 VIADD R2, R2, 0x1 ;  /* 0x0000000102022836 */ /* 0x000fe20000000000 */
[----:B------:R-:W-:Y:S01]  /*2240*/  IADD3 R5, P2, PT, R19, UR14, RZ ;  /* 0x0000000e13057c10 */ /* 0x000fe2000ff5e0ff */
[----:B------:R-:W-:Y:S02]  /*2250*/  IMAD.MOV.U32 R3, RZ, RZ, R13 ;  /* 0x000000ffff037224 */ /* 0x000fe400078e000d */
[----:B------:R-:W-:Y:S01]  /*2260*/  IMAD.MOV.U32 R23, RZ, RZ, R2 ;  /* 0x000000ffff177224 */ /* 0x000fe200078e0002 */
[----:B------:R-:W-:Y:S01]  /*2270*/  IADD3.X R17, PT, PT, RZ, UR10, RZ, P2, !PT ;  /* 0x0000000aff117c10 */ /* 0x000fe200097fe4ff */
[----:B------:R-:W-:Y:S01]  /*2280*/  IMAD.MOV.U32 R2, RZ, RZ, R12 ;  /* 0x000000ffff027224 */ /* 0x000fe200078e000c */
[----:B------:R-:W-:-:S03]  /*2290*/  @P3 IADD3 R25, PT, PT, R25, 0x1, RZ ;  /* 0x0000000119193810 */ /* 0x000fc60007ffe0ff */
[----:B------:R-:W-:Y:S02]  /*22a0*/  IMAD.WIDE.U32 R2, R5, UR24, R2 ;  /* 0x0000001805027c25 */ /* 0x000fe4000f8e0002 */
[----:B------:R-:W-:Y:S02]  /*22b0*/  @!P1 IADD3 R23, PT, PT, -R23, RZ, RZ ;  /* 0x000000ff17179210 */ /* 0x000fe40007ffe1ff */
[----:B------:R-:W-:Y:S01]  /*22c0*/  IMAD.MOV.U32 R4, RZ, RZ, R25 ;  /* 0x000000ffff047224 */ /* 0x000fe200078e0019 */
[----:B------:R-:W-:Y:S01]  /*22d0*/  @!P5 LOP3.LUT R23, RZ, R16, RZ, 0x33, !PT ;  /* 0x00000010ff17d212 */ /* 0x000fe200078e33ff */
[----:B------:R-:W-:Y:S01]  /*22e0*/  IMAD R18, R17, UR24, RZ ;  /* 0x0000001811127c24 */ /* 0x000fe2000f8e02ff */
[----:B------:R-:W-:Y:S01]  /*22f0*/  IADD3 R2, P1, PT, R2, UR28, RZ ;  /* 0x0000001c02027c10 */ /* 0x000fe2000ff3e0ff */
[----:B------:R-:W-:Y:S01]  /*2300*/  @!P4 IMAD.MOV R4, RZ, RZ, -R4 ;  /* 0x000000ffff04c224 */ /* 0x000fe200078e0a04 */
[----:B------:R-:W-:Y:S01]  /*2310*/  @!P6 LOP3.LUT R4, RZ, R21, RZ, 0x33, !PT ;  /* 0x00000015ff04e212 */ /* 0x000fe200078e33ff */
[----:B------:R-:W-:-:S04]  /*2320*/  IMAD R5, R5, UR19, R18 ;  /* 0x0000001305057c24 */ /* 0x000fc8000f8e0212 */
[----:B------:R-:W-:Y:S01]  /*2330*/  IMAD R4, R23, UR25, R4 ;  /* 0x0000001917047c24 */ /* 0x000fe2000f8e0204 */
[----:B------:R-:W-:-:S04]  /*2340*/  IADD3.X R3, PT, PT, R3, UR29, R5, P1, !PT ;  /* 0x0000001d03037c10 */ /* 0x000fc80008ffe405 */
[C---:B------:R-:W-:Y:S01]  /*2350*/  IADD3 R5, P1, PT, R4.reuse, UR16, RZ ;  /* 0x0000001004057c10 */ /* 0x040fe2000ff3e0ff */
[----:B------:R-:W2:Y:S03]  /*2360*/  LDG.E.U8.CONSTANT R2, desc[UR12][R2.64] ;  /* 0x0000000c02027981 */ /* 0x000ea6000c1e9100 */
        /* <DEDUP_REMOVED lines=8> */
[----:B------:R0:W-:Y:S01]  /*23f0*/  STS.U16 [R7], R17 ;  /* 0x0000001107007388 */ /* 0x0001e20000000400 */
[----:B------:R-:W-:Y:S05]  /*2400*/  BRA `(.L_x_22) ;  /* 0x0000000000087947 */ /* 0x000fea0003800000 */
.L_x_21:
[----:B------:R-:W1:Y:S02]  /*2410*/  I2F.BF16 R2, RZ ;  /* 0x000000ff00027306 */ /* 0x000e640000202400 */
[----:B-1----:R1:W-:Y:S02]  /*2420*/  STS.U16 [R7], R2 ;  /* 0x0000000207007388 */ /* 0x0023e40000000400 */
.L_x_22:
[----:B------:R-:W-:Y:S05]  /*2430*/  BSYNC.RECONVERGENT B0 ;  /* 0x0000000000007941 */ /* 0x000fea0003800200 */
.L_x_20:
[C---:B------:R-:W-:Y:S01]  /*2440*/  VIADD R23, R19.reuse, 0x10 ;  /* 0x0000001013177836 */ /* 0x040fe20000000000 */
[C---:B0-----:R-:W-:Y:S01]  /*2450*/  IADD3 R17, PT, PT, R19.reuse, 0x18, RZ ;  /* 0x0000001813117810 */ /* 0x041fe20007ffe0ff */
[----:B---3--:R-:W-:Y:S01]  /*2460*/  VIADD R25, R19, 0x8 ;  /* 0x0000000813197836 */ /* 0x008fe20000000000 */
[----:B------:R-:W-:Y:S01]  /*2470*/  BSSY.RECONVERGENT B0, `(.L_x_23) ;  /* 0x0000052000007945 */ /* 0x000fe20003800200 */
[----:B------:R-:W0:Y:S01]  /*2480*/  LDC R19, c[0x0][0x3d0] ;  /* 0x0000f400ff137b82 */ /* 0x000e220000000800 */
[-C--:B------:R-:W-:Y:S02]  /*2490*/  ISETP.GE.AND P2, PT, R23, R6.reuse, PT ;  /* 0x000000061700720c */ /* 0x080fe40003f46270 */
[-C--:B------:R-:W-:Y:S02]  /*24a0*/  ISETP.GE.AND P1, PT, R17, R6.reuse, PT ;  /* 0x000000061100720c */ /* 0x080fe40003f26270 */
[----:B------:R-:W-:-:S09]  /*24b0*/  ISETP.GE.AND P3, PT, R25, R6, PT ;  /* 0x000000061900720c */ /* 0x000fd20003f66270 */
[----:B--2---:R-:W2:Y:S08]  /*24c0*/  @P2 I2F.BF16 R4, RZ ;  /* 0x000000ff00042306 */ /* 0x004eb00000202400 */
[----:B------:R-:W3:Y:S01]  /*24d0*/  @P1 I2F.BF16 R18, RZ ;  /* 0x000000ff00121306 */ /* 0x000ee20000202400 */
[----:B--2---:R2:W-:Y:S07]  /*24e0*/  @P2 STS.U16 [R7+0x20], R4 ;  /* 0x0000200407002388 */ /* 0x0045ee0000000400 */
[----:B-1----:R-:W1:Y:S01]  /*24f0*/  @P3 I2F.BF16 R2, RZ ;  /* 0x000000ff00023306 */ /* 0x002e620000202400 */
[----:B---3--:R2:W-:Y:S04]  /*2500*/  @P1 STS.U16 [R7+0x30], R18 ;  /* 0x0000301207001388 */ /* 0x0085e80000000400 */
[----:B-1----:R2:W-:Y:S01]  /*2510*/  @P3 STS.U16 [R7+0x10], R2 ;  /* 0x0000100207003388 */ /* 0x0025e20000000400 */
[----:B0-----:R-:W-:Y:S05]  /*2520*/  @P3 BRA `(.L_x_24) ;  /* 0x0000000400183947 */ /* 0x001fea0003800000 */
[----:B----4-:R-:W-:Y:S02]  /*2530*/  IABS R20, R16 ;  /* 0x0000001000147213 */ /* 0x010fe40000000000 */
[----:B--2---:R-:W-:Y:S02]  /*2540*/  IABS R18, R21 ;  /* 0x0000001500127213 */ /* 0x004fe40000000000 */
[----:B------:R-:W0:Y:S01]  /*2550*/  I2F.RP R22, R20 ;  /* 0x0000001400167306 */ /* 0x000e220000209400 */
[----:B------:R-:W-:-:S07]  /*2560*/  IABS R26, R25 ;  /* 0x00000019001a7213 */ /* 0x000fce0000000000 */
[----:B------:R-:W1:Y:S08]  /*2570*/  I2F.RP R24, R18 ;  /* 0x0000001200187306 */ /* 0x000e700000209400 */
[----:B0-----:R-:W0:Y:S08]  /*2580*/  MUFU.RCP R22, R22 ;  /* 0x0000001600167308 */ /* 0x001e300000001000 */
[----:B-1----:R-:W1:Y:S01]  /*2590*/  MUFU.RCP R24, R24 ;  /* 0x0000001800187308 */ /* 0x002e620000001000 */
[----:B0-----:R-:W-:Y:S01]  /*25a0*/  VIADD R2, R22, 0xffffffe ;  /* 0x0ffffffe16027836 */ /* 0x001fe20000000000 */
[----:B------:R-:W-:-:S06]  /*25b0*/  IABS R22, R12 ;  /* 0x0000000c00167213 */ /* 0x000fcc0000000000 */
[----:B------:R0:W2:Y:S01]  /*25c0*/  F2I.FTZ.U32.TRUNC.NTZ R3, R2 ;  /* 0x0000000200037305 */ /* 0x0000a2000021f000 */
[----:B-1----:R-:W-:Y:S02]  /*25d0*/  IADD3 R5, PT, PT, R24, 0xffffffe, RZ ;  /* 0x0ffffffe18057810 */ /* 0x002fe40007ffe0ff */
[----:B0-----:R-:W-:-:S05]  /*25e0*/  MOV R2, RZ ;  /* 0x000000ff00027202 */ /* 0x001fca0000000f00 */
[----:B------:R-:W0:Y:S01]  /*25f0*/  F2I.FTZ.U32.TRUNC.NTZ R5, R5 ;  /* 0x0000000500057305 */ /* 0x000e22000021f000 */
[----:B--2---:R-:W-:-:S04]  /*2600*/  IMAD.MOV R27, RZ, RZ, -R3 ;  /* 0x000000ffff1b7224 */ /* 0x004fc800078e0a03 */
[----:B------:R-:W-:-:S04]  /*2610*/  IMAD R27, R27, R20, RZ ;  /* 0x000000141b1b7224 */ /* 0x000fc800078e02ff */
[----:B------:R-:W-:-:S04]  /*2620*/  IMAD.HI.U32 R4, R3, R27, R2 ;  /* 0x0000001b03047227 */ /* 0x000fc800078e0002 */
[----:B------:R-:W-:Y:S02]  /*2630*/  IMAD.MOV.U32 R3, RZ, RZ, R26 ;  /* 0x000000ffff037224 */ /* 0x000fe400078e001a */
[----:B0-----:R-:W-:Y:S02]  /*2640*/  IMAD.MOV R31, RZ, RZ, -R5 ;  /* 0x000000ffff1f7224 */ /* 0x001fe400078e0a05 */
[----:B------:R-:W-:-:S04]  /*2650*/  IMAD.HI.U32 R2, R4, R3, RZ ;  /* 0x0000000304027227 */ /* 0x000fc800078e00ff */
[----:B------:R-:W-:Y:S02]  /*2660*/  IMAD R27, R31, R18, RZ ;  /* 0x000000121f1b7224 */ /* 0x000fe400078e02ff */
[----:B------:R-:W-:-:S04]  /*2670*/  IMAD.MOV.U32 R4, RZ, RZ, RZ ;  /* 0x000000ffff047224 */ /* 0x000fc800078e00ff */
[----:B------:R-:W-:Y:S01]  /*2680*/  IMAD.HI.U32 R27, R5, R27, R4 ;  /* 0x0000001b051b7227 */ /* 0x000fe200078e0004 */
[----:B------:R-:W-:-:S03]  /*2690*/  IADD3 R4, PT, PT, -R2, RZ, RZ ;  /* 0x000000ff02047210 */ /* 0x000fc60007ffe1ff */
[----:B------:R-:W-:Y:S02]  /*26a0*/  IMAD.MOV.U32 R5, RZ, RZ, R22 ;  /* 0x000000ffff057224 */ /* 0x000fe400078e0016 */
[----:B------:R-:W-:Y:S02]  /*26b0*/  IMAD R3, R20, R4, R3 ;  /* 0x0000000414037224 */ /* 0x000fe400078e0203 */
[----:B------:R-:W-:-:S03]  /*26c0*/  IMAD.HI.U32 R4, R27, R5, RZ ;  /* 0x000000051b047227 */ /* 0x000fc600078e00ff */
[----:B------:R-:W-:Y:S01]  /*26d0*/  ISETP.GT.U32.AND P5, PT, R20, R3, PT ;  /* 0x000000031400720c */ /* 0x000fe20003fa4070 */
[----:B------:R-:W-:-:S04]  /*26e0*/  IMAD.MOV R22, RZ, RZ, -R4 ;  /* 0x000000ffff167224 */ /* 0x000fc800078e0a04 */
[----:B------:R-:W-:-:S05]  /*26f0*/  IMAD R5, R18, R22, R5 ;  /* 0x0000001612057224 */ /* 0x000fca00078e0205 */
[----:B------:R-:W-:-:S03]  /*2700*/  ISETP.GT.U32.AND P3, PT, R18, R5, PT ;  /* 0x000000051200720c */ /* 0x000fc60003f64070 */
[----:B------:R-:W-:Y:S01]  /*2710*/  @!P5 IADD3 R3, PT, PT, R3, -R20, RZ ;  /* 0x800000140303d210 */ /* 0x000fe20007ffe0ff */
[----:B------:R-:W-:-:S03]  /*2720*/  @!P5 VIADD R2, R2, 0x1 ;  /* 0x000000010202d836 */ /* 0x000fc60000000000 */
[----:B------:R-:W-:Y:S02]  /*2730*/  ISETP.GE.U32.AND P6, PT, R3, R20, PT ;  /* 0x000000140300720c */ /* 0x000fe40003fc6070 */
[----:B------:R-:W-:-:S04]  /*2740*/  LOP3.LUT R3, R25, R16, RZ, 0x3c, !PT ;  /* 0x0000001019037212 */ /* 0x000fc800078e3cff */
[----:B------:R-:W-:Y:S01]  /*2750*/  @!P3 IMAD.IADD R5, R5, 0x1, -R18 ;  /* 0x000000010505b824 */ /* 0x000fe200078e0a12 */
[----:B------:R-:W-:Y:S01]  /*2760*/  ISETP.GE.AND P4, PT, R3, RZ, PT ;  /* 0x000000ff0300720c */ /* 0x000fe20003f86270 */
[----:B------:R-:W-:Y:S01]  /*2770*/  @!P3 VIADD R4, R4, 0x1 ;  /* 0x000000010404b836 */ /* 0x000fe20000000000 */
[----:B------:R-:W-:Y:S02]  /*2780*/  LOP3.LUT R3, R12, R21, RZ, 0x3c, !PT ;  /* 0x000000150c037212 */ /* 0x000fe400078e3cff */
[----:B------:R-:W-:Y:S02]  /*2790*/  ISETP.GE.U32.AND P5, PT, R5, R18, PT ;  /* 0x000000120500720c */ /* 0x000fe40003fa6070 */
[----:B------:R-:W-:Y:S02]  /*27a0*/  @P6 IADD3 R2, PT, PT, R2, 0x1, RZ ;  /* 0x0000000102026810 */ /* 0x000fe40007ffe0ff */
[----:B------:R-:W-:Y:S01]  /*27b0*/  ISETP.GE.AND P6, PT, R3, RZ, PT ;  /* 0x000000ff0300720c */ /* 0x000fe20003fc6270 */
[----:B------:R-:W-:Y:S01]  /*27c0*/  IMAD.MOV.U32 R3, RZ, RZ, R13 ;  /* 0x000000ffff037224 */ /* 0x000fe200078e000d */
[----:B------:R-:W-:Y:S01]  /*27d0*/  ISETP.NE.AND P3, PT, R21, RZ, PT ;  /* 0x000000ff1500720c */ /* 0x000fe20003f65270 */
[----:B------:R-:W-:Y:S01]  /*27e0*/  IMAD.MOV.U32 R27, RZ, RZ, R2 ;  /* 0x000000ffff1b7224 */ /* 0x000fe200078e0002 */
[----:B------:R-:W-:-:S04]  /*27f0*/  MOV R2, R12 ;  /* 0x0000000c00027202 */ /* 0x000fc80000000f00 */
[----:B------:R-:W-:Y:S01]  /*2800*/  @!P4 IADD3 R27, PT, PT, -R27, RZ, RZ ;  /* 0x000000ff1b1bc210 */ /* 0x000fe20007ffe1ff */
[----:B------:R-:W-:Y:S01]  /*2810*/  @P5 VIADD R4, R4, 0x1 ;  /* 0x0000000104045836 */ /* 0x000fe20000000000 */
[----:B------:R-:W-:Y:S02]  /*2820*/  ISETP.NE.AND P4, PT, R16, RZ, PT ;  /* 0x000000ff1000720c */ /* 0x000fe40003f85270 */
[----:B------:R-:W-:Y:S01]  /*2830*/  IADD3 R25, P5, PT, R25, UR14, RZ ;  /* 0x0000000e19197c10 */ /* 0x000fe2000ffbe0ff */
[----:B------:R-:W-:Y:S02]  /*2840*/  @!P6 IMAD.MOV R4, RZ, RZ, -R4 ;  /* 0x000000ffff04e224 */ /* 0x000fe400078e0a04 */
[----:B------:R-:W-:Y:S02]  /*2850*/  @!P3 LOP3.LUT R4, RZ, R21, RZ, 0x33, !PT ;  /* 0x00000015ff04b212 */ /* 0x000fe400078e33ff */
[----:B------:R-:W-:Y:S02]  /*2860*/  IMAD.X R5, RZ, RZ, UR10, P5 ;  /* 0x0000000aff057e24 */ /* 0x000fe4000a8e06ff */
[----:B------:R-:W-:-:S04]  /*2870*/  IMAD.WIDE.U32 R2, R25, UR24, R2 ;  /* 0x0000001819027c25 */ /* 0x000fc8000f8e0002 */
[----:B------:R-:W-:Y:S01]  /*2880*/  IMAD R18, R5, UR24, RZ ;  /* 0x0000001805127c24 */ /* 0x000fe2000f8e02ff */
[----:B------:R-:W-:Y:S02]  /*2890*/  @!P4 LOP3.LUT R27, RZ, R16, RZ, 0x33, !PT ;  /* 0x00000010ff1bc212 */ /* 0x000fe400078e33ff */
[----:B------:R-:W-:Y:S01]  /*28a0*/  IADD3 R2, P3, PT, R2, UR28, RZ ;  /* 0x0000001c02027c10 */ /* 0x000fe2000ff7e0ff */
[----:B------:R-:W-:Y:S02]  /*28b0*/  IMAD R25, R25, UR19, R18 ;  /* 0x0000001319197c24 */ /* 0x000fe4000f8e0212 */
[----:B------:R-:W-:-:S03]  /*28c0*/  IMAD R4, R27, UR25, R4 ;  /* 0x000000191b047c24 */ /* 0x000fc6000f8e0204 */
        /* <DEDUP_REMOVED lines=12> */
.L_x_24:
[----:B------:R-:W-:Y:S05]  /*2990*/  BSYNC.RECONVERGENT B0 ;  /* 0x0000000000007941 */ /* 0x000fea0003800200 */
.L_x_23:
[----:B------:R-:W-:Y:S04]  /*29a0*/  BSSY.RECONVERGENT B0, `(.L_x_25) ;  /* 0x0000049000007945 */ /* 0x000fe80003800200 */
[----:B------:R-:W-:Y:S05]  /*29b0*/  @P2 BRA `(.L_x_26) ;  /* 0x00000004001c2947 */ /* 0x000fea0003800000 */
[----:B----4-:R-:W1:Y:S01]  /*29c0*/  LDC R16, c[0x0][0x3cc] ;  /* 0x0000f300ff107b82 */ /* 0x010e620000000800 */
[----:B--2---:R-:W-:-:S04]  /*29d0*/  IABS R18, R19 ;  /* 0x0000001300127213 */ /* 0x004fc80000000000 */
[----:B------:R-:W2:Y:S08]  /*29e0*/  I2F.RP R22, R18 ;  /* 0x0000001200167306 */ /* 0x000eb00000209400 */
[----:B--2---:R-:W2:Y:S01]  /*29f0*/  MUFU.RCP R22, R22 ;  /* 0x0000001600167308 */ /* 0x004ea20000001000 */
[----:B-1----:R-:W-:-:S07]  /*2a00*/  IABS R20, R16 ;  /* 0x0000001000147213 */ /* 0x002fce0000000000 */
[----:B0-----:R-:W0:Y:S01]  /*2a10*/  I2F.RP R21, R20 ;  /* 0x0000001400157306 */ /* 0x001e220000209400 */
[----:B--2---:R-:W-:Y:S02]  /*2a20*/  IADD3 R2, PT, PT, R22, 0xffffffe, RZ ;  /* 0x0ffffffe16027810 */ /* 0x004fe40007ffe0ff */
[----:B------:R-:W-:-:S05]  /*2a30*/  IABS R22, R23 ;  /* 0x0000001700167213 */ /* 0x000fca0000000000 */
[----:B------:R1:W2:Y:S08]  /*2a40*/  F2I.FTZ.U32.TRUNC.NTZ R3, R2 ;  /* 0x0000000200037305 */ /* 0x0002b0000021f000 */
[----:B0-----:R-:W0:Y:S01]  /*2a50*/  MUFU.RCP R21, R21 ;  /* 0x0000001500157308 */ /* 0x001e220000001000 */
[----:B-1----:R-:W-:Y:S02]  /*2a60*/  IMAD.MOV.U32 R2, RZ, RZ, RZ ;  /* 0x000000ffff027224 */ /* 0x002fe400078e00ff */
[----:B--2---:R-:W-:-:S04]  /*2a70*/  IMAD.MOV R25, RZ, RZ, -R3 ;  /* 0x000000ffff197224 */ /* 0x004fc800078e0a03 */
[----:B------:R-:W-:-:S04]  /*2a80*/  IMAD R25, R25, R18, RZ ;  /* 0x0000001219197224 */ /* 0x000fc800078e02ff */
[----:B------:R-:W-:-:S04]  /*2a90*/  IMAD.HI.U32 R25, R3, R25, R2 ;  /* 0x0000001903197227 */ /* 0x000fc800078e0002 */
[----:B0-----:R-:W-:Y:S01]  /*2aa0*/  VIADD R4, R21, 0xffffffe ;  /* 0x0ffffffe15047836 */ /* 0x001fe20000000000 */
[----:B------:R-:W-:-:S03]  /*2ab0*/  IABS R21, R12 ;  /* 0x0000000c00157213 */ /* 0x000fc60000000000 */
[----:B------:R0:W1:Y:S02]  /*2ac0*/  F2I.FTZ.U32.TRUNC.NTZ R5, R4 ;  /* 0x0000000400057305 */ /* 0x000064000021f000 */
[----:B------:R-:W-:-:S04]  /*2ad0*/  IMAD.HI.U32 R25, R25, R21, RZ ;  /* 0x0000001519197227 */ /* 0x000fc800078e00ff */
[----:B0-----:R-:W-:Y:S01]  /*2ae0*/  IMAD.MOV.U32 R4, RZ, RZ, RZ ;  /* 0x000000ffff047224 */ /* 0x001fe200078e00ff */
[----:B-1----:R-:W-:-:S05]  /*2af0*/  IADD3 R27, PT, PT, RZ, -R5, RZ ;  /* 0x80000005ff1b7210 */ /* 0x002fca0007ffe0ff */
[----:B------:R-:W-:-:S04]  /*2b00*/  IMAD R3, R27, R20, RZ ;  /* 0x000000141b037224 */ /* 0x000fc800078e02ff */
[----:B------:R-:W-:Y:S01]  /*2b10*/  IMAD.HI.U32 R2, R5, R3, R4 ;  /* 0x0000000305027227 */ /* 0x000fe200078e0004 */
[----:B------:R-:W-:-:S03]  /*2b20*/  MOV R3, R22 ;  /* 0x0000001600037202 */ /* 0x000fc60000000f00 */
[----:B------:R-:W-:Y:S02]  /*2b30*/  IMAD.MOV R5, RZ, RZ, -R25 ;  /* 0x000000ffff057224 */ /* 0x000fe400078e0a19 */
[----:B------:R-:W-:-:S04]  /*2b40*/  IMAD.HI.U32 R2, R2, R3, RZ ;  /* 0x0000000302027227 */ /* 0x000fc800078e00ff */
[----:B------:R-:W-:Y:S02]  /*2b50*/  IMAD.MOV R4, RZ, RZ, -R2 ;  /* 0x000000ffff047224 */ /* 0x000fe400078e0a02 */
[----:B------:R-:W-:Y:S02]  /*2b60*/  IMAD R5, R18, R5, R21 ;  /* 0x0000000512057224 */ /* 0x000fe400078e0215 */
[----:B------:R-:W-:Y:S01]  /*2b70*/  IMAD R3, R20, R4, R3 ;  /* 0x0000000414037224 */ /* 0x000fe200078e0203 */
[----:B------:R-:W-:Y:S02]  /*2b80*/  LOP3.LUT R4, R12, R19, RZ, 0x3c, !PT ;  /* 0x000000130c047212 */ /* 0x000fe400078e3cff */
[----:B------:R-:W-:Y:S02]  /*2b90*/  ISETP.GT.U32.AND P3, PT, R18, R5, PT ;  /* 0x000000051200720c */ /* 0x000fe40003f64070 */
[----:B------:R-:W-:-:S11]  /*2ba0*/  ISETP.GT.U32.AND P5, PT, R20, R3, PT ;  /* 0x000000031400720c */ /* 0x000fd60003fa4070 */
[-C--:B------:R-:W-:Y:S01]  /*2bb0*/  @!P3 IADD3 R5, PT, PT, R5, -R18.reuse, RZ ;  /* 0x800000120505b210 */ /* 0x080fe20007ffe0ff */
[----:B------:R-:W-:Y:S01]  /*2bc0*/  @!P3 VIADD R25, R25, 0x1 ;  /* 0x000000011919b836 */ /* 0x000fe20000000000 */
[----:B------:R-:W-:Y:S01]  /*2bd0*/  @!P5 IADD3 R2, PT, PT, R2, 0x1, RZ ;  /* 0x000000010202d810 */ /* 0x000fe20007ffe0ff */
[----:B------:R-:W-:Y:S01]  /*2be0*/  @!P5 IMAD.IADD R3, R3, 0x1, -R20 ;  /* 0x000000010303d824 */ /* 0x000fe200078e0a14 */
[----:B------:R-:W-:Y:S02]  /*2bf0*/  ISETP.GE.U32.AND P6, PT, R5, R18, PT ;  /* 0x000000120500720c */ /* 0x000fe40003fc6070 */
[----:B------:R-:W-:Y:S02]  /*2c00*/  ISETP.GE.AND P3, PT, R4, RZ, PT ;  /* 0x000000ff0400720c */ /* 0x000fe40003f66270 */
[----:B------:R-:W-:Y:S02]  /*2c10*/  ISETP.GE.U32.AND P2, PT, R3, R20, PT ;  /* 0x000000140300720c */ /* 0x000fe40003f46070 */
[----:B------:R-:W-:-:S02]  /*2c20*/  LOP3.LUT R3, R23, R16, RZ, 0x3c, !PT ;  /* 0x0000001017037212 */ /* 0x000fc400078e3cff */
[----:B------:R-:W-:Y:S02]  /*2c30*/  ISETP.NE.AND P5, PT, R19, RZ, PT ;  /* 0x000000ff1300720c */ /* 0x000fe40003fa5270 */
[----:B------:R-:W-:Y:S01]  /*2c40*/  ISETP.GE.AND P4, PT, R3, RZ, PT ;  /* 0x000000ff0300720c */ /* 0x000fe20003f86270 */
[----:B------:R-:W-:Y:S02]  /*2c50*/  IMAD.MOV.U32 R3, RZ, RZ, R13 ;  /* 0x000000ffff037224 */ /* 0x000fe400078e000d */
[----:B------:R-:W-:Y:S01]  /*2c60*/  @P6 VIADD R25, R25, 0x1 ;  /* 0x0000000119196836 */ /* 0x000fe20000000000 */
[----:B------:R-:W-:-:S03]  /*2c70*/  ISETP.NE.AND P6, PT, R16, RZ, PT ;  /* 0x000000ff1000720c */ /* 0x000fc60003fc5270 */
[----:B------:R-:W-:Y:S01]  /*2c80*/  @P2 VIADD R2, R2, 0x1 ;  /* 0x0000000102022836 */ /* 0x000fe20000000000 */
[----:B------:R-:W-:Y:S01]  /*2c90*/  IADD3 R23, P2, PT, R23, UR14, RZ ;  /* 0x0000000e17177c10 */ /* 0x000fe2000ff5e0ff */
[----:B------:R-:W-:-:S03]  /*2ca0*/  IMAD.MOV.U32 R4, RZ, RZ, R25 ;  /* 0x000000ffff047224 */ /* 0x000fc600078e0019 */
[----:B------:R-:W-:Y:S01]  /*2cb0*/  MOV R21, R2 ;  /* 0x0000000200157202 */ /* 0x000fe20000000f00 */
[----:B------:R-:W-:Y:S01]  /*2cc0*/  IMAD.X R5, RZ, RZ, UR10, P2 ;  /* 0x0000000aff057e24 */ /* 0x000fe200090e06ff */
[----:B------:R-:W-:Y:S02]  /*2cd0*/  MOV R2, R12 ;  /* 0x0000000c00027202 */ /* 0x000fe40000000f00 */
[----:B------:R-:W-:Y:S01]  /*2ce0*/  @!P3 IADD3 R4, PT, PT, -R4, RZ, RZ ;  /* 0x000000ff0404b210 */ /* 0x000fe20007ffe1ff */
[----:B------:R-:W-:Y:S01]  /*2cf0*/  @!P4 IMAD.MOV R21, RZ, RZ, -R21 ;  /* 0x000000ffff15c224 */ /* 0x000fe200078e0a15 */
[----:B------:R-:W-:Y:S01]  /*2d00*/  @!P6 LOP3.LUT R21, RZ, R16, RZ, 0x33, !PT ;  /* 0x00000010ff15e212 */ /* 0x000fe200078e33ff */
[----:B------:R-:W-:Y:S01]  /*2d10*/  IMAD.WIDE.U32 R2, R23, UR24, R2 ;  /* 0x0000001817027c25 */ /* 0x000fe2000f8e0002 */
[----:B------:R-:W-:-:S03]  /*2d20*/  @!P5 LOP3.LUT R4, RZ, R19, RZ, 0x33, !PT ;  /* 0x00000013ff04d212 */ /* 0x000fc600078e33ff */
[----:B------:R-:W-:Y:S01]  /*2d30*/  IMAD R18, R5, UR24, RZ ;  /* 0x0000001805127c24 */ /* 0x000fe2000f8e02ff */
[----:B------:R-:W-:Y:S01]  /*2d40*/  IADD3 R2, P2, PT, R2, UR28, RZ ;  /* 0x0000001c02027c10 */ /* 0x000fe2000ff5e0ff */
[----:B------:R-:W-:Y:S02]  /*2d50*/  IMAD R4, R21, UR25, R4 ;  /* 0x0000001915047c24 */ /* 0x000fe4000f8e0204 */
        /* <DEDUP_REMOVED lines=13> */
.L_x_26:
[----:B------:R-:W-:Y:S05]  /*2e30*/  BSYNC.RECONVERGENT B0 ;  /* 0x0000000000007941 */ /* 0x000fea0003800200 */
.L_x_25:
[----:B------:R-:W-:Y:S04]  /*2e40*/  BSSY.RECONVERGENT B0, `(.L_x_27) ;  /* 0x0000049000007945 */ /* 0x000fe80003800200 */
[----:B------:R-:W-:Y:S05]  /*2e50*/  @P1 BRA `(.L_x_28) ;  /* 0x00000004001c1947 */ /* 0x000fea0003800000 */
[----:B----4-:R-:W3:Y:S01]  /*2e60*/  LDC R16, c[0x0][0x3cc] ;  /* 0x0000f300ff107b82 */ /* 0x010ee20000000800 */
[----:B--2---:R-:W-:-:S04]  /*2e70*/  IABS R18, R19 ;  /* 0x0000001300127213 */ /* 0x004fc80000000000 */
[----:B------:R-:W2:Y:S08]  /*2e80*/  I2F.RP R22, R18 ;  /* 0x0000001200167306 */ /* 0x000eb00000209400 */
[----:B--2---:R-:W2:Y:S01]  /*2e90*/  MUFU.RCP R22, R22 ;  /* 0x0000001600167308 */ /* 0x004ea20000001000 */
[----:B---3--:R-:W-:-:S07]  /*2ea0*/  IABS R20, R16 ;  /* 0x0000001000147213 */ /* 0x008fce0000000000 */
[----:B01----:R-:W0:Y:S01]  /*2eb0*/  I2F.RP R21, R20 ;  /* 0x0000001400157306 */ /* 0x003e220000209400 */
[----:B--2---:R-:W-:Y:S01]  /*2ec0*/  VIADD R2, R22, 0xffffffe ;  /* 0x0ffffffe16027836 */ /* 0x004fe20000000000 */
[----:B------:R-:W-:-:S06]  /*2ed0*/  IABS R22, R17 ;  /* 0x0000001100167213 */ /* 0x000fcc0000000000 */
[----:B------:R1:W2:Y:S08]  /*2ee0*/  F2I.FTZ.U32.TRUNC.NTZ R3, R2 ;  /* 0x0000000200037305 */ /* 0x0002b0000021f000 */
[----:B0-----:R-:W0:Y:S01]  /*2ef0*/  MUFU.RCP R21, R21 ;  /* 0x0000001500157308 */ /* 0x001e220000001000 */
[----:B-1----:R-:W-:Y:S01]  /*2f00*/  IMAD.MOV.U32 R2, RZ, RZ, RZ ;  /* 0x000000ffff027224 */ /* 0x002fe200078e00ff */
[----:B--2---:R-:W-:-:S05]  /*2f10*/  IADD3 R23, PT, PT, RZ, -R3, RZ ;  /* 0x80000003ff177210 */ /* 0x004fca0007ffe0ff */
[----:B------:R-:W-:-:S04]  /*2f20*/  IMAD R23, R23, R18, RZ ;  /* 0x0000001217177224 */ /* 0x000fc800078e02ff */
[----:B------:R-:W-:-:S04]  /*2f30*/  IMAD.HI.U32 R23, R3, R23, R2 ;  /* 0x0000001703177227 */ /* 0x000fc800078e0002 */
[----:B0-----:R-:W-:Y:S01]  /*2f40*/  VIADD R4, R21, 0xffffffe ;  /* 0x0ffffffe15047836 */ /* 0x001fe20000000000 */
[----:B------:R-:W-:-:S03]  /*2f50*/  IABS R21, R12 ;  /* 0x0000000c00157213 */ /* 0x000fc60000000000 */
[----:B------:R0:W1:Y:S02]  /*2f60*/  F2I.FTZ.U32.TRUNC.NTZ R5, R4 ;  /* 0x0000000400057305 */ /* 0x000064000021f000 */
[----:B------:R-:W-:-:S04]  /*2f70*/  IMAD.HI.U32 R23, R23, R21, RZ ;  /* 0x0000001517177227 */ /* 0x000fc800078e00ff */
[----:B0-----:R-:W-:Y:S02]  /*2f80*/  HFMA2 R4, -RZ, RZ, 0, 0 ;  /* 0x00000000ff047431 */ /* 0x001fe400000001ff */
[----:B-1----:R-:W-:-:S04]  /*2f90*/  IMAD.MOV R25, RZ, RZ, -R5 ;  /* 0x000000ffff197224 */ /* 0x002fc800078e0a05 */
[----:B------:R-:W-:-:S04]  /*2fa0*/  IMAD R3, R25, R20, RZ ;  /* 0x0000001419037224 */ /* 0x000fc800078e02ff */
[----:B------:R-:W-:Y:S01]  /*2fb0*/  IMAD.HI.U32 R2, R5, R3, R4 ;  /* 0x0000000305027227 */ /* 0x000fe200078e0004 */
[----:B------:R-:W-:-:S03]  /*2fc0*/  IADD3 R5, PT, PT, -R23, RZ, RZ ;  /* 0x000000ff17057210 */ /* 0x000fc60007ffe1ff */
[----:B------:R-:W-:Y:S02]  /*2fd0*/  IMAD.MOV.U32 R3, RZ, RZ, R22 ;  /* 0x000000ffff037224 */ /* 0x000fe400078e0016 */
[----:B------:R-:W-:Y:S02]  /*2fe0*/  IMAD R5, R18, R5, R21 ;  /* 0x0000000512057224 */ /* 0x000fe400078e0215 */
[----:B------:R-:W-:-:S03]  /*2ff0*/  IMAD.HI.U32 R2, R2, R3, RZ ;  /* 0x0000000302027227 */ /* 0x000fc600078e00ff */
[----:B------:R-:W-:Y:S01]  /*3000*/  ISETP.GT.U32.AND P1, PT, R18, R5, PT ;  /* 0x000000051200720c */ /* 0x000fe20003f24070 */
[----:B------:R-:W-:-:S04]  /*3010*/  IMAD.MOV R4, RZ, RZ, -R2 ;  /* 0x000000ffff047224 */ /* 0x000fc800078e0a02 */
[----:B------:R-:W-:Y:S01]  /*3020*/  IMAD R3, R20, R4, R3 ;  /* 0x0000000414037224 */ /* 0x000fe200078e0203 */
[----:B------:R-:W-:-:S04]  /*3030*/  LOP3.LUT R4, R12, R19, RZ, 0x3c, !PT ;  /* 0x000000130c047212 */ /* 0x000fc800078e3cff */
[----:B------:R-:W-:Y:S02]  /*3040*/  ISETP.GT.U32.AND P3, PT, R20, R3, PT ;  /* 0x000000031400720c */ /* 0x000fe40003f64070 */
[----:B------:R-:W-:Y:S02]  /*3050*/  ISETP.GE.AND P2, PT, R4, RZ, PT ;  /* 0x000000ff0400720c */ /* 0x000fe40003f46270 */
[-C--:B------:R-:W-:Y:S02]  /*3060*/  @!P1 IADD3 R5, PT, PT, R5, -R18.reuse, RZ ;  /* 0x8000001205059210 */ /* 0x080fe40007ffe0ff */
[----:B------:R-:W-:Y:S02]  /*3070*/  @!P1 IADD3 R23, PT, PT, R23, 0x1, RZ ;  /* 0x0000000117179810 */ /* 0x000fe40007ffe0ff */
[----:B------:R-:W-:-:S05]  /*3080*/  ISETP.GE.U32.AND P5, PT, R5, R18, PT ;  /* 0x000000120500720c */ /* 0x000fca0003fa6070 */
[----:B------:R-:W-:Y:S02]  /*3090*/  @!P3 IMAD.IADD R3, R3, 0x1, -R20 ;  /* 0x000000010303b824 */ /* 0x000fe400078e0a14 */
[----:B------:R-:W-:Y:S01]  /*30a0*/  @!P3 VIADD R2, R2, 0x1 ;  /* 0x000000010202b836 */ /* 0x000fe20000000000 */
[----:B------:R-:W-:Y:S02]  /*30b0*/  ISETP.NE.AND P3, PT, R19, RZ, PT ;  /* 0x000000ff1300720c */ /* 0x000fe40003f65270 */
[----:B------:R-:W-:Y:S02]  /*30c0*/  ISETP.GE.U32.AND P4, PT, R3, R20, PT ;  /* 0x000000140300720c */ /* 0x000fe40003f86070 */
[----:B------:R-:W-:Y:S02]  /*30d0*/  LOP3.LUT R3, R17, R16, RZ, 0x3c, !PT ;  /* 0x0000001011037212 */ /* 0x000fe400078e3cff */
[----:B------:R-:W-:Y:S02]  /*30e0*/  @P5 IADD3 R23, PT, PT, R23, 0x1, RZ ;  /* 0x0000000117175810 */ /* 0x000fe40007ffe0ff */
[----:B------:R-:W-:-:S02]  /*30f0*/  ISETP.GE.AND P1, PT, R3, RZ, PT ;  /* 0x000000ff0300720c */ /* 0x000fc40003f26270 */
[----:B------:R-:W-:Y:S02]  /*3100*/  ISETP.NE.AND P5, PT, R16, RZ, PT ;  /* 0x000000ff1000720c */ /* 0x000fe40003fa5270 */
[----:B------:R-:W-:Y:S02]  /*3110*/  MOV R4, R23 ;  /* 0x0000001700047202 */ /* 0x000fe40000000f00 */
[----:B------:R-:W-:Y:S01]  /*3120*/  MOV R3, R13 ;  /* 0x0000000d00037202 */ /* 0x000fe20000000f00 */
[----:B------:R-:W-:Y:S01]  /*3130*/  @P4 VIADD R2, R2, 0x1 ;  /* 0x0000000102024836 */ /* 0x000fe20000000000 */
[----:B------:R-:W-:Y:S01]  /*3140*/  IADD3 R17, P4, PT, R17, UR14, RZ ;  /* 0x0000000e11117c10 */ /* 0x000fe2000ff9e0ff */
[----:B------:R-:W-:Y:S01]  /*3150*/  @!P2 IMAD.MOV R4, RZ, RZ, -R4 ;  /* 0x000000ffff04a224 */ /* 0x000fe200078e0a04 */
[----:B------:R-:W-:Y:S01]  /*3160*/  @!P3 LOP3.LUT R4, RZ, R19, RZ, 0x33, !PT ;  /* 0x00000013ff04b212 */ /* 0x000fe200078e33ff */
[----:B------:R-:W-:Y:S01]  /*3170*/  IMAD.MOV.U32 R21, RZ, RZ, R2 ;  /* 0x000000ffff157224 */ /* 0x000fe200078e0002 */
[----:B------:R-:W-:Y:S01]  /*3180*/  IADD3.X R5, PT, PT, RZ, UR10, RZ, P4, !PT ;  /* 0x0000000aff057c10 */ /* 0x000fe2000a7fe4ff */
[----:B------:R-:W-:-:S03]  /*3190*/  IMAD.MOV.U32 R2, RZ, RZ, R12 ;  /* 0x000000ffff027224 */ /* 0x000fc600078e000c */
[----:B------:R-:W-:Y:S01]  /*31a0*/  @!P1 IADD3 R21, PT, PT, -R21, RZ, RZ ;  /* 0x000000ff15159210 */ /* 0x000fe20007ffe1ff */
        /* <DEDUP_REMOVED lines=18> */
.L_x_28:
[----:B------:R-:W-:Y:S05]  /*32d0*/  BSYNC.RECONVERGENT B0 ;  /* 0x0000000000007941 */ /* 0x000fea0003800200 */
.L_x_27:
[----:B------:R-:W-:Y:S05]  /*32e0*/  @!P0 BRA `(.L_x_29) ;  /* 0xffffffec000c8947 */ /* 0x000fea000383ffff */
.L_x_13:
[----:B0---4-:R-:W-:Y:S05]  /*32f0*/  BSYNC.RECONVERGENT B1 ;  /* 0x0000000000017941 */ /* 0x011fea0003800200 */
.L_x_12:
[----:B------:R-:W0:Y:S08]  /*3300*/  S2UR UR7, SR_CgaCtaId ;  /* 0x00000000000779c3 */ /* 0x000e300000008800 */
[----:B------:R-:W-:Y:S01]  /*3310*/  BAR.SYNC.DEFER_BLOCKING 0x0 ;  /* 0x0000000000007b1d */ /* 0x000fe20000010000 */
[----:B------:R-:W-:-:S05]  /*3320*/  UIADD3 UR4, UPT, UPT, UR4, 0x40, URZ ;  /* 0x0000004004047890 */ /* 0x000fca000fffe0ff */
[----:B------:R-:W-:Y:S02]  /*3330*/  UMOV UR6, 0x400 ;  /* 0x0000040000067882 */ /* 0x000fe40000000000 */
[----:B0-----:R-:W-:Y:S01]  /*3340*/  ULEA UR6, UR7, UR6, 0x18 ;  /* 0x0000000607067291 */ /* 0x001fe2000f8ec0ff */
[----:B-123--:R-:W0:Y:S04]  /*3350*/  LDS.U16 R7, [R29] ;  /* 0x000000001d077984 */ /* 0x00ee280000000400 */
[----:B------:R-:W1:Y:S04]  /*3360*/  LDS.U16 R20, [R29+0x2] ;  /* 0x000002001d147984 */ /* 0x000e680000000400 */
[----:B------:R-:W2:Y:S04]  /*3370*/  LDS.U16 R4, [UR6] ;  /* 0x00000006ff047984 */ /* 0x000ea80008000400 */
[----:B------:R-:W3:Y:S04]  /*3380*/  LDS.U16 R19, [UR6+0x2] ;  /* 0x00000206ff137984 */ /* 0x000ee80008000400 */
[----:B------:R-:W4:Y:S04]  /*3390*/  LDS.U16 R21, [UR6+0x4] ;  /* 0x00000406ff157984 */ /* 0x000f280008000400 */
[----:B------:R-:W5:Y:S04]  /*33a0*/  LDS.U16 R22, [R29+0x4] ;  /* 0x000004001d167984 */ /* 0x000f680000000400 */
[----:B------:R-:W5:Y:S04]  /*33b0*/  LDS.U16 R16, [UR6+0x6] ;  /* 0x00000606ff107984 */ /* 0x000f680008000400 */
[----:B------:R-:W5:Y:S04]  /*33c0*/  LDS.U16 R17, [R29+0x6] ;  /* 0x000006001d117984 */ /* 0x000f680000000400 */
[----:B------:R-:W5:Y:S04]  /*33d0*/  LDS.U16 R5, [UR6+0x8] ;  /* 0x00000806ff057984 */ /* 0x000f680008000400 */
[----:B------:R-:W5:Y:S04]  /*33e0*/  LDS.U16 R6, [R29+0x8] ;  /* 0x000008001d067984 */ /* 0x000f680000000400 */
[----:B------:R-:W5:Y:S01]  /*33f0*/  LDS.U16 R3, [UR6+0xa] ;  /* 0x00000a06ff037984 */ /* 0x000f620008000400 */
[----:B0-----:R-:W-:-:S03]  /*3400*/  IMAD.U32 R18, R7, 0x10000, RZ ;  /* 0x0001000007127824 */ /* 0x001fc600078e00ff */
[----:B------:R-:W0:Y:S01]  /*3410*/  LDS.U16 R2, [R29+0xa] ;  /* 0x00000a001d027984 */ /* 0x000e220000000400 */
[----:B-1----:R-:W-:Y:S01]  /*3420*/  IMAD.U32 R20, R20, 0x10000, RZ ;  /* 0x0001000014147824 */ /* 0x002fe200078e00ff */
[----:B--2---:R-:W-:Y:S02]  /*3430*/  SHF.L.U32 R7, R4, 0x10, RZ ;  /* 0x0000001004077819 */ /* 0x004fe400000006ff */
[----:B------:R-:W1:Y:S01]  /*3440*/  LDS.U16 R0, [R29+0xc] ;  /* 0x00000c001d007984 */ /* 0x000e620000000400 */
[----:B---3--:R-:W-:-:S03]  /*3450*/  SHF.L.U32 R19, R19, 0x10, RZ ;  /* 0x0000001013137819 */ /* 0x008fc600000006ff */
[----:B------:R-:W2:Y:S01]  /*3460*/  LDS.U16 R4, [UR6+0xc] ;  /* 0x00000c06ff047984 */ /* 0x000ea20008000400 */
[----:B------:R-:W-:Y:S01]  /*3470*/  FFMA R18, R7, R18, R8 ;  /* 0x0000001207127223 */ /* 0x000fe20000000008 */
[----:B----4-:R-:W-:Y:S02]  /*3480*/  SHF.L.U32 R21, R21, 0x10, RZ ;  /* 0x0000001015157819 */ /* 0x010fe400000006ff */
[----:B------:R-:W3:Y:S01]  /*3490*/  LDS.U16 R7, [UR6+0xe] ;  /* 0x00000e06ff077984 */ /* 0x000ee20008000400 */
[----:B------:R-:W-:Y:S01]  /*34a0*/  FFMA R20, R19, R20, R18 ;  /* 0x0000001413147223 */ /* 0x000fe20000000012 */
[----:B-----5:R-:W-:Y:S02]  /*34b0*/  IMAD.U32 R22, R22, 0x10000, RZ ;  /* 0x0001000016167824 */ /* 0x020fe400078e00ff */
[----:B------:R-:W4:Y:S02]  /*34c0*/  LDS.U16 R8, [R29+0xe] ;  /* 0x00000e001d087984 */ /* 0x000f240000000400 */
[----:B------:R-:W-:-:S02]  /*34d0*/  FFMA R22, R21, R22, R20 ;  /* 0x0000001615167223 */ /* 0x000fc40000000014 */
[----:B------:R-:W5:Y:S01]  /*34e0*/  LDS.U16 R18, [R29+0x10] ;  /* 0x000010001d127984 */ /* 0x000f620000000400 */
[----:B------:R-:W-:Y:S01]  /*34f0*/  SHF.L.U32 R23, R16, 0x10, RZ ;  /* 0x0000001010177819 */ /* 0x000fe200000006ff */
[----:B------:R-:W-:Y:S02]  /*3500*/  IMAD.U32 R24, R17, 0x10000, RZ ;  /* 0x0001000011187824 */ /* 0x000fe400078e00ff */
[----:B------:R-:W5:Y:S01]  /*3510*/  LDS.U16 R19, [UR6+0x10] ;  /* 0x00001006ff137984 */ /* 0x000f620008000400 */
[----:B------:R-:W-:-:S03]  /*3520*/  SHF.L.U32 R5, R5, 0x10, RZ ;  /* 0x0000001005057819 */ /* 0x000fc600000006ff */
[----:B------:R-:W5:Y:S01]  /*3530*/  LDS.U16 R21, [R29+0x12] ;  /* 0x000012001d157984 */ /* 0x000f620000000400 */
[----:B------:R-:W-:Y:S01]  /*3540*/  FFMA R22, R23, R24, R22 ;  /* 0x0000001817167223 */ /* 0x000fe20000000016 */
[----:B------:R-:W-:Y:S02]  /*3550*/  IMAD.U32 R6, R6, 0x10000, RZ ;  /* 0x0001000006067824 */ /* 0x000fe400078e00ff */
[----:B------:R-:W5:Y:S02]  /*3560*/  LDS.U16 R20, [UR6+0x12] ;  /* 0x00001206ff147984 */ /* 0x000f640008000400 */
[----:B------:R-:W-:Y:S02]  /*3570*/  FFMA R22, R5, R6, R22 ;  /* 0x0000000605167223 */ /* 0x000fe40000000016 */
[----:B------:R-:W5:Y:S01]  /*3580*/  LDS.U16 R16, [R29+0x14] ;  /* 0x000014001d107984 */ /* 0x000f620000000400 */
[----:B------:R-:W-:Y:S01]  /*3590*/  SHF.L.U32 R23, R3, 0x10, RZ ;  /* 0x0000001003177819 */ /* 0x000fe200000006ff */
[----:B0-----:R-:W-:-:S02]  /*35a0*/  IMAD.U32 R24, R2, 0x10000, RZ ;  /* 0x0001000002187824 */ /* 0x001fc400078e00ff */
[----:B------:R-:W0:Y:S02]  /*35b0*/  LDS.U16 R17, [UR6+0x14] ;  /* 0x00001406ff117984 */ /* 0x000e240008000400 */
[----:B------:R-:W-:Y:S02]  /*35c0*/  FFMA R22, R23, R24, R22 ;  /* 0x0000001817167223 */ /* 0x000fe40000000016 */
[----:B------:R-:W0:Y:S01]  /*35d0*/  LDS.U16 R5, [UR6+0x16] ;  /* 0x00001606ff057984 */ /* 0x000e220008000400 */
[----:B-1----:R-:W-:-:S03]  /*35e0*/  IMAD.U32 R0, R0, 0x10000, RZ ;  /* 0x0001000000007824 */ /* 0x002fc600078e00ff */
[----:B------:R-:W1:Y:S01]  /*35f0*/  LDS.U16 R6, [R29+0x16] ;  /* 0x000016001d067984 */ /* 0x000e620000000400 */
[----:B--2---:R-:W-:-:S03]  /*3600*/  SHF.L.U32 R25, R4, 0x10, RZ ;  /* 0x0000001004197819 */ /* 0x004fc600000006ff */
[----:B------:R-:W2:Y:S01]  /*3610*/  LDS.U16 R3, [UR6+0x18] ;  /* 0x00001806ff037984 */ /* 0x000ea20008000400 */
[----:B---3--:R-:W-:Y:S01]  /*3620*/  SHF.L.U32 R7, R7, 0x10, RZ ;  /* 0x0000001007077819 */ /* 0x008fe200000006ff */
[----:B------:R-:W-:Y:S02]  /*3630*/  FFMA R22, R25, R0, R22 ;  /* 0x0000000019167223 */ /* 0x000fe40000000016 */
[----:B------:R-:W3:Y:S01]  /*3640*/  LDS.U16 R2, [R29+0x18] ;  /* 0x000018001d027984 */ /* 0x000ee20000000400 */
[----:B----4-:R-:W-:-:S03]  /*3650*/  IMAD.U32 R8, R8, 0x10000, RZ ;  /* 0x0001000008087824 */ /* 0x010fc600078e00ff */
[----:B------:R-:W4:Y:S01]  /*3660*/  LDS.U16 R0, [R29+0x1a] ;  /* 0x00001a001d007984 */ /* 0x000f220000000400 */
[----:B------:R-:W-:Y:S01]  /*3670*/  FFMA R22, R7, R8, R22 ;  /* 0x0000000807167223 */ /* 0x000fe20000000016 */
[----:B-----5:R-:W-:Y:S02]  /*3680*/  IMAD.U32 R18, R18, 0x10000, RZ ;  /* 0x0001000012127824 */ /* 0x020fe400078e00ff */
[----:B------:R-:W5:Y:S01]  /*3690*/  LDS.U16 R4, [UR6+0x1a] ;  /* 0x00001a06ff047984 */ /* 0x000f620008000400 */
[----:B------:R-:W-:-:S03]  /*36a0*/  SHF.L.U32 R19, R19, 0x10, RZ ;  /* 0x0000001013137819 */ /* 0x000fc600000006ff */
[----:B------:R-:W5:Y:S01]  /*36b0*/  LDS.U16 R7, [R29+0x1c] ;  /* 0x00001c001d077984 */ /* 0x000f620000000400 */
[----:B------:R-:W-:Y:S02]  /*36c0*/  IMAD.U32 R23, R21, 0x10000, RZ ;  /* 0x0001000015177824 */ /* 0x000fe400078e00ff */
[----:B------:R-:W-:Y:S01]  /*36d0*/  FFMA R22, R19, R18, R22 ;  /* 0x0000001213167223 */ /* 0x000fe20000000016 */
[----:B------:R-:W5:Y:S01]  /*36e0*/  LDS.U16 R8, [UR6+0x1c] ;  /* 0x00001c06ff087984 */ /* 0x000f620008000400 */
[----:B------:R-:W-:-:S03]  /*36f0*/  SHF.L.U32 R21, R20, 0x10, RZ ;  /* 0x0000001014157819 */ /* 0x000fc600000006ff */
[----:B------:R-:W5:Y:S01]  /*3700*/  LDS.U16 R18, [UR6+0x1e] ;  /* 0x00001e06ff127984 */ /* 0x000f620008000400 */
[----:B------:R-:W-:Y:S02]  /*3710*/  IMAD.U32 R20, R16, 0x10000, RZ ;  /* 0x0001000010147824 */ /* 0x000fe400078e00ff */
[----:B------:R-:W-:Y:S01]  /*3720*/  FFMA R21, R21, R23, R22 ;  /* 0x0000001715157223 */ /* 0x000fe20000000016 */
[----:B------:R-:W5:Y:S01]  /*3730*/  LDS.U16 R19, [R29+0x1e] ;  /* 0x00001e001d137984 */ /* 0x000f620000000400 */
[----:B0-----:R-:W-:-:S03]  /*3740*/  SHF.L.U32 R16, R17, 0x10, RZ ;  /* 0x0000001011107819 */ /* 0x001fc600000006ff */
[----:B------:R-:W0:Y:S02]  /*3750*/  LDS.U16 R17, [UR6+0x20] ;  /* 0x00002006ff117984 */ /* 0x000e240008000400 */
[----:B------:R-:W-:Y:S01]  /*3760*/  FFMA R20, R16, R20, R21 ;  /* 0x0000001410147223 */ /* 0x000fe20000000015 */
[----:B------:R-:W-:Y:S01]  /*3770*/  SHF.L.U32 R21, R5, 0x10, RZ ;  /* 0x0000001005157819 */ /* 0x000fe200000006ff */
[----:B------:R-:W0:Y:S01]  /*3780*/  LDS.U16 R16, [R29+0x20] ;  /* 0x000020001d107984 */ /* 0x000e220000000400 */
[----:B-1----:R-:W-:-:S03]  /*3790*/  IMAD.U32 R22, R6, 0x10000, RZ ;  /* 0x0001000006167824 */ /* 0x002fc600078e00ff */
[----:B------:R-:W1:Y:S01]  /*37a0*/  LDS.U16 R5, [R29+0x22] ;  /* 0x000022001d057984 */ /* 0x000e620000000400 */
[----:B--2---:R-:W-:Y:S01]  /*37b0*/  SHF.L.U32 R3, R3, 0x10, RZ ;  /* 0x0000001003037819 */ /* 0x004fe200000006ff */
[----:B------:R-:W-:Y:S02]  /*37c0*/  FFMA R20, R21, R22, R20 ;  /* 0x0000001615147223 */ /* 0x000fe40000000014 */
[----:B------:R-:W2:Y:S01]  /*37d0*/  LDS.U16 R6, [UR6+0x22] ;  /* 0x00002206ff067984 */ /* 0x000ea20008000400 */
[----:B---3--:R-:W-:Y:S02]  /*37e0*/  IMAD.U32 R2, R2, 0x10000, RZ ;  /* 0x0001000002027824 */ /* 0x008fe400078e00ff */
[----:B----4-:R-:W-:Y:S02]  /*37f0*/  IMAD.U32 R22, R0, 0x10000, RZ ;  /* 0x0001000000167824 */ /* 0x010fe400078e00ff */
[----:B------:R-:W-:Y:S01]  /*3800*/  FFMA R21, R3, R2, R20 ;  /* 0x0000000203157223 */ /* 0x000fe20000000014 */
[----:B------:R-:W3:Y:S01]  /*3810*/  LDS.U16 R0, [UR6+0x26] ;  /* 0x00002606ff007984 */ /* 0x000ee20008000400 */
[----:B-----5:R-:W-:-:S03]  /*3820*/  SHF.L.U32 R4, R4, 0x10, RZ ;  /* 0x0000001004047819 */ /* 0x020fc600000006ff */
[----:B------:R-:W4:Y:S02]  /*3830*/  LDS.U16 R3, [UR6+0x24] ;  /* 0x00002406ff037984 */ /* 0x000f240008000400 */
[----:B------:R-:W-:Y:S02]  /*3840*/  FFMA R21, R4, R22, R21 ;  /* 0x0000001604157223 */ /* 0x000fe40000000015 */
[----:B------:R-:W5:Y:S01]  /*3850*/  LDS.U16 R20, [R29+0x24] ;  /* 0x000024001d147984 */ /* 0x000f620000000400 */
[----:B------:R-:W-:Y:S01]  /*3860*/  IMAD.U32 R22, R7, 0x10000, RZ ;  /* 0x0001000007167824 */ /* 0x000fe200078e00ff */
[----:B------:R-:W-:Y:S02]  /*3870*/  SHF.L.U32 R8, R8, 0x10, RZ ;  /* 0x0000001008087819 */ /* 0x000fe400000006ff */
[----:B------:R-:W5:Y:S03]  /*3880*/  LDS.U16 R2, [R29+0x26] ;  /* 0x000026001d027984 */ /* 0x000f660000000400 */
[----:B------:R-:W-:Y:S01]  /*3890*/  FFMA R21, R8, R22, R21 ;  /* 0x0000001608157223 */ /* 0x000fe20000000015 */
[----:B------:R-:W5:Y:S01]  /*38a0*/  LDS.U16 R4, [R29+0x28] ;  /* 0x000028001d047984 */ /* 0x000f620000000400 */
[----:B------:R-:W-:Y:S01]  /*38b0*/  SHF.L.U32 R22, R18, 0x10, RZ ;  /* 0x0000001012167819 */ /* 0x000fe200000006ff */
[----:B------:R-:W-:-:S02]  /*38c0*/  IMAD.U32 R19, R19, 0x10000, RZ ;  /* 0x0001000013137824 */ /* 0x000fc400078e00ff */
[----:B------:R-:W5:Y:S02]  /*38d0*/  LDS.U16 R7, [UR6+0x28] ;  /* 0x00002806ff077984 */ /* 0x000f640008000400 */
[----:B------:R-:W-:Y:S01]  /*38e0*/  FFMA R22, R22, R19, R21 ;  /* 0x0000001316167223 */ /* 0x000fe20000000015 */
[----:B0-----:R-:W-:Y:S01]  /*38f0*/  SHF.L.U32 R23, R17, 0x10, RZ ;  /* 0x0000001011177819 */ /* 0x001fe200000006ff */
[----:B------:R-:W0:Y:S01]  /*3900*/  LDS.U16 R8, [R29+0x2a] ;  /* 0x00002a001d087984 */ /* 0x000e220000000400 */
[----:B------:R-:W-:-:S03]  /*3910*/  IMAD.U32 R24, R16, 0x10000, RZ ;  /* 0x0001000010187824 */ /* 0x000fc600078e00ff */
[----:B------:R-:W0:Y:S01]  /*3920*/  LDS.U16 R18, [UR6+0x2a] ;  /* 0x00002a06ff127984 */ /* 0x000e220008000400 */
[----:B-1----:R-:W-:Y:S02]  /*3930*/  IMAD.U32 R25, R5, 0x10000, RZ ;  /* 0x0001000005197824 */ /* 0x002fe400078e00ff */
[----:B------:R-:W-:Y:S01]  /*3940*/  FFMA R22, R23, R24, R22 ;  /* 0x0000001817167223 */ /* 0x000fe20000000016 */
[----:B------:R-:W1:Y:S01]  /*3950*/  LDS.U16 R19, [UR6+0x2c] ;  /* 0x00002c06ff137984 */ /* 0x000e620008000400 */
[----:B--2---:R-:W-:-:S03]  /*3960*/  SHF.L.U32 R5, R6, 0x10, RZ ;  /* 0x0000001006057819 */ /* 0x004fc600000006ff */
[----:B------:R-:W2:Y:S02]  /*3970*/  LDS.U16 R21, [R29+0x2c] ;  /* 0x00002c001d157984 */ /* 0x000ea40000000400 */
[----:B------:R-:W-:Y:S02]  /*3980*/  FFMA R22, R5, R25, R22 ;  /* 0x0000001905167223 */ /* 0x000fe40000000016 */
[----:B------:R-:W2:Y:S01]  /*3990*/  LDS.U16 R16, [R29+0x2e] ;  /* 0x00002e001d107984 */ /* 0x000ea20000000400 */
[----:B---3--:R-:W-:-:S03]  /*39a0*/  SHF.L.U32 R25, R0, 0x10, RZ ;  /* 0x0000001000197819 */ /* 0x008fc600000006ff */
[----:B------:R-:W3:Y:S01]  /*39b0*/  LDS.U16 R17, [UR6+0x2e] ;  /* 0x00002e06ff117984 */ /* 0x000ee20008000400 */
[----:B----4-:R-:W-:-:S03]  /*39c0*/  SHF.L.U32 R23, R3, 0x10, RZ ;  /* 0x0000001003177819 */ /* 0x010fc600000006ff */
[----:B------:R-:W4:Y:S01]  /*39d0*/  LDS.U16 R5, [UR6+0x30] ;  /* 0x00003006ff057984 */ /* 0x000f220008000400 */
[----:B-----5:R-:W-:-:S03]  /*39e0*/  IMAD.U32 R24, R20, 0x10000, RZ ;  /* 0x0001000014187824 */ /* 0x020fc600078e00ff */
[----:B------:R-:W5:Y:S01]  /*39f0*/  LDS.U16 R6, [R29+0x30] ;  /* 0x000030001d067984 */ /* 0x000f620000000400 */
[----:B------:R-:W-:Y:S02]  /*3a00*/  IMAD.U32 R2, R2, 0x10000, RZ ;  /* 0x0001000002027824 */ /* 0x000fe400078e00ff */
[----:B------:R-:W-:Y:S01]  /*3a10*/  FFMA R22, R23, R24, R22 ;  /* 0x0000001817167223 */ /* 0x000fe20000000016 */
[----:B------:R-:W5:Y:S01]  /*3a20*/  LDS.U16 R3, [R29+0x32] ;  /* 0x000032001d037984 */ /* 0x000f620000000400 */
[----:B------:R-:W-:Y:S02]  /*3a30*/  IMAD.U32 R4, R4, 0x10000, RZ ;  /* 0x0001000004047824 */ /* 0x000fe400078e00ff */
[----:B------:R-:W-:Y:S01]  /*3a40*/  FFMA R22, R25, R2, R22 ;  /* 0x0000000219167223 */ /* 0x000fe20000000016 */
[----:B------:R-:W5:Y:S01]  /*3a50*/  LDS.U16 R20, [UR6+0x32] ;  /* 0x00003206ff147984 */ /* 0x000f620008000400 */
[----:B------:R-:W-:-:S03]  /*3a60*/  SHF.L.U32 R7, R7, 0x10, RZ ;  /* 0x0000001007077819 */ /* 0x000fc600000006ff */
[----:B------:R-:W5:Y:S01]  /*3a70*/  LDS.U16 R2, [UR6+0x34] ;  /* 0x00003406ff027984 */ /* 0x000f620008000400 */
[----:B0-----:R-:W-:Y:S02]  /*3a80*/  IMAD.U32 R8, R8, 0x10000, RZ ;  /* 0x0001000008087824 */ /* 0x001fe400078e00ff */
[----:B------:R-:W-:Y:S01]  /*3a90*/  FFMA R22, R7, R4, R22 ;  /* 0x0000000407167223 */ /* 0x000fe20000000016 */
[----:B------:R-:W0:Y:S01]  /*3aa0*/  LDS.U16 R0, [R29+0x34] ;  /* 0x000034001d007984 */ /* 0x000e220000000400 */
[----:B------:R-:W-:-:S03]  /*3ab0*/  SHF.L.U32 R23, R18, 0x10, RZ ;  /* 0x0000001012177819 */ /* 0x000fc600000006ff */
[----:B------:R-:W0:Y:S01]  /*3ac0*/  LDS.U16 R4, [R29+0x36] ;  /* 0x000036001d047984 */ /* 0x000e220000000400 */
[----:B-1----:R-:W-:Y:S01]  /*3ad0*/  SHF.L.U32 R19, R19, 0x10, RZ ;  /* 0x0000001013137819 */ /* 0x002fe200000006ff */
[----:B------:R-:W-:Y:S02]  /*3ae0*/  FFMA R22, R23, R8, R22 ;  /* 0x0000000817167223 */ /* 0x000fe40000000016 */
[----:B------:R-:W1:Y:S01]  /*3af0*/  LDS.U16 R7, [UR6+0x36] ;  /* 0x00003606ff077984 */ /* 0x000e620008000400 */
[----:B--2---:R-:W-:-:S03]  /*3b00*/  IMAD.U32 R21, R21, 0x10000, RZ ;  /* 0x0001000015157824 */ /* 0x004fc600078e00ff */
[----:B------:R-:W2:Y:S01]  /*3b10*/  LDS.U16 R8, [R29+0x38] ;  /* 0x000038001d087984 */ /* 0x000ea20000000400 */
[----:B------:R-:W-:Y:S02]  /*3b20*/  IMAD.U32 R23, R16, 0x10000, RZ ;  /* 0x0001000010177824 */ /* 0x000fe400078e00ff */
[----:B------:R-:W-:Y:S01]  /*3b30*/  FFMA R19, R19, R21, R22 ;  /* 0x0000001513137223 */ /* 0x000fe20000000016 */
[----:B------:R-:W2:Y:S01]  /*3b40*/  LDS.U16 R18, [UR6+0x38] ;  /* 0x00003806ff127984 */ /* 0x000ea20008000400 */
[----:B---3--:R-:W-:-:S03]  /*3b50*/  SHF.L.U32 R16, R17, 0x10, RZ ;  /* 0x0000001011107819 */ /* 0x008fc600000006ff */
[----:B------:R-:W3:Y:S01]  /*3b60*/  LDS.U16 R17, [UR6+0x3a] ;  /* 0x00003a06ff117984 */ /* 0x000ee20008000400 */
[----:B----4-:R-:W-:Y:S01]  /*3b70*/  SHF.L.U32 R22, R5, 0x10, RZ ;  /* 0x0000001005167819 */ /* 0x010fe200000006ff */
[----:B------:R-:W-:Y:S02]  /*3b80*/  FFMA R19, R16, R23, R19 ;  /* 0x0000001710137223 */ /* 0x000fe40000000013 */
[----:B------:R-:W4:Y:S01]  /*3b90*/  LDS.U16 R16, [R29+0x3a] ;  /* 0x00003a001d107984 */ /* 0x000f220000000400 */
[----:B-----5:R-:W-:-:S03]  /*3ba0*/  IMAD.U32 R21, R6, 0x10000, RZ ;  /* 0x0001000006157824 */ /* 0x020fc600078e00ff */
[----:B------:R-:W5:Y:S01]  /*3bb0*/  LDS.U16 R5, [R29+0x3c] ;  /* 0x00003c001d057984 */ /* 0x000f620000000400 */
[----:B------:R-:W-:Y:S02]  /*3bc0*/  IMAD.U32 R3, R3, 0x10000, RZ ;  /* 0x0001000003037824 */ /* 0x000fe400078e00ff */
[----:B------:R-:W-:Y:S01]  /*3bd0*/  FFMA R19, R22, R21, R19 ;  /* 0x0000001516137223 */ /* 0x000fe20000000013 */
[----:B------:R-:W5:Y:S01]  /*3be0*/  LDS.U16 R6, [UR6+0x3c] ;  /* 0x00003c06ff067984 */ /* 0x000f620008000400 */
[----:B------:R-:W-:Y:S02]  /*3bf0*/  SHF.L.U32 R20, R20, 0x10, RZ ;  /* 0x0000001014147819 */ /* 0x000fe400000006ff */
[----:B------:R-:W-:-:S03]  /*3c00*/  SHF.L.U32 R21, R2, 0x10, RZ ;  /* 0x0000001002157819 */ /* 0x000fc600000006ff */
[----:B------:R-:W-:Y:S01]  /*3c10*/  FFMA R20, R20, R3, R19 ;  /* 0x0000000314147223 */ /* 0x000fe20000000013 */
[----:B------:R-:W5:Y:S01]  /*3c20*/  LDS.U16 R2, [UR6+0x40] ;  /* 0x00004006ff027984 */ /* 0x000f620008000400 */
[----:B0-----:R-:W-:-:S03]  /*3c30*/  IMAD.U32 R22, R0, 0x10000, RZ ;  /* 0x0001000000167824 */ /* 0x001fc600078e00ff */
[----:B------:R-:W0:Y:S01]  /*3c40*/  LDS.U16 R19, [R29+0x3e] ;  /* 0x00003e001d137984 */ /* 0x000e220000000400 */
[----:B------:R-:W-:Y:S01]  /*3c50*/  FFMA R21, R21, R22, R20 ;  /* 0x0000001615157223 */ /* 0x000fe20000000014 */
[----:B------:R-:W-:Y:S02]  /*3c60*/  IMAD.U32 R22, R4, 0x10000, RZ ;  /* 0x0001000004167824 */ /* 0x000fe400078e00ff */
[----:B------:R-:W0:Y:S01]  /*3c70*/  LDS.U16 R3, [UR6+0x3e] ;  /* 0x00003e06ff037984 */ /* 0x000e220008000400 */
[----:B-1----:R-:W-:-:S03]  /*3c80*/  SHF.L.U32 R4, R7, 0x10, RZ ;  /* 0x0000001007047819 */ /* 0x002fc600000006ff */
[----:B------:R-:W1:Y:S02]  /*3c90*/  LDS.U16 R0, [R29+0x40] ;  /* 0x000040001d007984 */ /* 0x000e640000000400 */
[----:B------:R-:W-:Y:S01]  /*3ca0*/  FFMA R21, R4, R22, R21 ;  /* 0x0000001604157223 */ /* 0x000fe20000000015 */
[----:B--2---:R-:W-:Y:S01]  /*3cb0*/  IMAD.U32 R22, R8, 0x10000, RZ ;  /* 0x0001000008167824 */ /* 0x004fe200078e00ff */
[----:B------:R-:W2:Y:S01]  /*3cc0*/  LDS.U16 R7, [UR6+0x42] ;  /* 0x00004206ff077984 */ /* 0x000ea20008000400 */
[----:B------:R-:W-:-:S03]  /*3cd0*/  SHF.L.U32 R18, R18, 0x10, RZ ;  /* 0x0000001012127819 */ /* 0x000fc600000006ff */
[----:B------:R-:W2:Y:S01]  /*3ce0*/  LDS.U16 R20, [R29+0x42] ;  /* 0x000042001d147984 */ /* 0x000ea20000000400 */
[----:B---3--:R-:W-:Y:S01]  /*3cf0*/  SHF.L.U32 R23, R17, 0x10, RZ ;  /* 0x0000001011177819 */ /* 0x008fe200000006ff */
[----:B------:R-:W-:Y:S02]  /*3d00*/  FFMA R22, R18, R22, R21 ;  /* 0x0000001612167223 */ /* 0x000fe40000000015 */
[----:B------:R-:W3:Y:S01]  /*3d10*/  LDS.U16 R8, [UR6+0x44] ;  /* 0x00004406ff087984 */ /* 0x000ee20008000400 */
[----:B----4-:R-:W-:-:S03]  /*3d20*/  IMAD.U32 R24, R16, 0x10000, RZ ;  /* 0x0001000010187824 */ /* 0x010fc600078e00ff */
[----:B------:R-:W4:Y:S01]  /*3d30*/  LDS.U16 R4, [R29+0x44] ;  /* 0x000044001d047984 */ /* 0x000f220000000400 */
[----:B-----5:R-:W-:Y:S02]  /*3d40*/  IMAD.U32 R25, R5, 0x10000, RZ ;  /* 0x0001000005197824 */ /* 0x020fe400078e00ff */
[----:B------:R-:W-:Y:S01]  /*3d50*/  FFMA R22, R23, R24, R22 ;  /* 0x0000001817167223 */ /* 0x000fe20000000016 */
[----:B------:R-:W5:Y:S01]  /*3d60*/  LDS.U16 R21, [R29+0x46] ;  /* 0x000046001d157984 */ /* 0x000f620000000400 */
[----:B------:R-:W-:-:S03]  /*3d70*/  SHF.L.U32 R5, R6, 0x10, RZ ;  /* 0x0000001006057819 */ /* 0x000fc600000006ff */
[----:B------:R-:W5:Y:S02]  /*3d80*/  LDS.U16 R18, [UR6+0x46] ;  /* 0x00004606ff127984 */ /* 0x000f640008000400 */
[----:B------:R-:W-:Y:S02]  /*3d90*/  FFMA R22, R5, R25, R22 ;  /* 0x0000001905167223 */ /* 0x000fe40000000016 */
[----:B------:R-:W5:Y:S01]  /*3da0*/  LDS.U16 R16, [R29+0x48] ;  /* 0x000048001d107984 */ /* 0x000f620000000400 */
[----:B------:R-:W-:-:S03]  /*3db0*/  SHF.L.U32 R25, R2, 0x10, RZ ;  /* 0x0000001002197819 */ /* 0x000fc600000006ff */
[----:B------:R-:W5:Y:S01]  /*3dc0*/  LDS.U16 R17, [UR6+0x48] ;  /* 0x00004806ff117984 */ /* 0x000f620008000400 */
[----:B0-----:R-:W-:-:S03]  /*3dd0*/  IMAD.U32 R24, R19, 0x10000, RZ ;  /* 0x0001000013187824 */ /* 0x001fc600078e00ff */
[----:B------:R-:W0:Y:S01]  /*3de0*/  LDS.U16 R5, [R29+0x4a] ;  /* 0x00004a001d057984 */ /* 0x000e220000000400 */
[----:B------:R-:W-:-:S03]  /*3df0*/  SHF.L.U32 R23, R3, 0x10, RZ ;  /* 0x0000001003177819 */ /* 0x000fc600000006ff */
[----:B------:R-:W0:Y:S01]  /*3e00*/  LDS.U16 R6, [UR6+0x4a] ;  /* 0x00004a06ff067984 */ /* 0x000e220008000400 */
[----:B-1----:R-:W-:Y:S02]  /*3e10*/  IMAD.U32 R0, R0, 0x10000, RZ ;  /* 0x0001000000007824 */ /* 0x002fe400078e00ff */
[----:B------:R-:W-:Y:S01]  /*3e20*/  FFMA R22, R23, R24, R22 ;  /* 0x0000001817167223 */ /* 0x000fe20000000016 */
[----:B------:R-:W1:Y:S01]  /*3e30*/  LDS.U16 R19, [UR6+0x4c] ;  /* 0x00004c06ff137984 */ /* 0x000e620008000400 */
[----:B--2---:R-:W-:Y:S02]  /*3e40*/  SHF.L.U32 R7, R7, 0x10, RZ ;  /* 0x0000001007077819 */ /* 0x004fe400000006ff */
[----:B------:R-:W-:Y:S01]  /*3e50*/  FFMA R22, R25, R0, R22 ;  /* 0x0000000019167223 */ /* 0x000fe20000000016 */
[----:B------:R-:W2:Y:S01]  /*3e60*/  LDS.U16 R3, [R29+0x4c] ;  /* 0x00004c001d037984 */ /* 0x000ea20000000400 */
[----:B------:R-:W-:-:S03]  /*3e70*/  IMAD.U32 R20, R20, 0x10000, RZ ;  /* 0x0001000014147824 */ /* 0x000fc600078e00ff */
[----:B------:R-:W2:Y:S01]  /*3e80*/  LDS.U16 R2, [R29+0x4e] ;  /* 0x00004e001d027984 */ /* 0x000ea20000000400 */
[----:B------:R-:W-:Y:S01]  /*3e90*/  FFMA R20, R7, R20, R22 ;  /* 0x0000001407147223 */ /* 0x000fe20000000016 */
[----:B---3--:R-:W-:Y:S02]  /*3ea0*/  SHF.L.U32 R23, R8, 0x10, RZ ;  /* 0x0000001008177819 */ /* 0x008fe400000006ff */
[----:B------:R-:W3:Y:S01]  /*3eb0*/  LDS.U16 R0, [UR6+0x4e] ;  /* 0x00004e06ff007984 */ /* 0x000ee20008000400 */
[----:B----4-:R-:W-:-:S03]  /*3ec0*/  IMAD.U32 R22, R4, 0x10000, RZ ;  /* 0x0001000004167824 */ /* 0x010fc600078e00ff */
[----:B------:R-:W4:Y:S01]  /*3ed0*/  LDS.U16 R4, [UR6+0x50] ;  /* 0x00005006ff047984 */ /* 0x000f220008000400 */
[----:B------:R-:W-:Y:S01]  /*3ee0*/  FFMA R20, R23, R22, R20 ;  /* 0x0000001617147223 */ /* 0x000fe20000000014 */
[----:B-----5:R-:W-:Y:S02]  /*3ef0*/  IMAD.U32 R22, R21, 0x10000, RZ ;  /* 0x0001000015167824 */ /* 0x020fe400078e00ff */
[----:B------:R-:W5:Y:S01]  /*3f00*/  LDS.U16 R7, [R29+0x50] ;  /* 0x000050001d077984 */ /* 0x000f620000000400 */
[----:B------:R-:W-:-:S03]  /*3f10*/  SHF.L.U32 R21, R18, 0x10, RZ ;  /* 0x0000001012157819 */ /* 0x000fc600000006ff */
[----:B------:R-:W5:Y:S01]  /*3f20*/  LDS.U16 R8, [R29+0x52] ;  /* 0x000052001d087984 */ /* 0x000f620000000400 */
[----:B------:R-:W-:Y:S02]  /*3f30*/  IMAD.U32 R16, R16, 0x10000, RZ ;  /* 0x0001000010107824 */ /* 0x000fe400078e00ff */
[----:B------:R-:W-:Y:S01]  /*3f40*/  FFMA R20, R21, R22, R20 ;  /* 0x0000001615147223 */ /* 0x000fe20000000014 */
[----:B------:R-:W5:Y:S01]  /*3f50*/  LDS.U16 R18, [UR6+0x52] ;  /* 0x00005206ff127984 */ /* 0x000f620008000400 */
[----:B------:R-:W-:Y:S01]  /*3f60*/  SHF.L.U32 R17, R17, 0x10, RZ ;  /* 0x0000001011117819 */ /* 0x000fe200000006ff */
[----:B0-----:R-:W-:-:S04]  /*3f70*/  IMAD.U32 R22, R5, 0x10000, RZ ;  /* 0x0001000005167824 */ /* 0x001fc800078e00ff */
[----:B------:R-:W-:Y:S01]  /*3f80*/  FFMA R20, R17, R16, R20 ;  /* 0x0000001011147223 */ /* 0x000fe20000000014 */
[----:B------:R-:W0:Y:S01]  /*3f90*/  LDS.U16 R5, [R29+0x56] ;  /* 0x000056001d057984 */ /* 0x000e220000000400 */
[----:B------:R-:W-:-:S03]  /*3fa0*/  SHF.L.U32 R21, R6, 0x10, RZ ;  /* 0x0000001006157819 */ /* 0x000fc600000006ff */
[----:B------:R-:W0:Y:S01]  /*3fb0*/  LDS.U16 R16, [UR6+0x54] ;  /* 0x00005406ff107984 */ /* 0x000e220008000400 */
[----:B-1----:R-:W-:Y:S01]  /*3fc0*/  SHF.L.U32 R19, R19, 0x10, RZ ;  /* 0x0000001013137819 */ /* 0x002fe200000006ff */
[----:B------:R-:W-:Y:S02]  /*3fd0*/  FFMA R20, R21, R22, R20 ;  /* 0x0000001615147223 */ /* 0x000fe40000000014 */
[----:B------:R-:W1:Y:S01]  /*3fe0*/  LDS.U16 R17, [R29+0x54] ;  /* 0x000054001d117984 */ /* 0x000e620000000400 */
[----:B--2---:R-:W-:-:S03]  /*3ff0*/  IMAD.U32 R3, R3, 0x10000, RZ ;  /* 0x0001000003037824 */ /* 0x004fc600078e00ff */
[----:B------:R-:W2:Y:S01]  /*4000*/  LDS.U16 R6, [UR6+0x56] ;  /* 0x00005606ff067984 */ /* 0x000ea20008000400 */
[----:B------:R-:W-:Y:S01]  /*4010*/  FFMA R21, R19, R3, R20 ;  /* 0x0000000313157223 */ /* 0x000fe20000000014 */
[----:B------:R-:W-:Y:S02]  /*4020*/  IMAD.U32 R22, R2, 0x10000, RZ ;  /* 0x0001000002167824 */ /* 0x000fe400078e00ff */
[----:B------:R-:W2:Y:S01]  /*4030*/  LDS.U16 R19, [UR6+0x58] ;  /* 0x00005806ff137984 */ /* 0x000ea20008000400 */
[----:B---3--:R-:W-:-:S03]  /*4040*/  SHF.L.U32 R2, R0, 0x10, RZ ;  /* 0x0000001000027819 */ /* 0x008fc600000006ff */
[----:B------:R-:W3:Y:S02]  /*4050*/  LDS.U16 R20, [R29+0x58] ;  /* 0x000058001d147984 */ /* 0x000ee40000000400 */
[----:B------:R-:W-:Y:S01]  /*4060*/  FFMA R21, R2, R22, R21 ;  /* 0x0000001602157223 */ /* 0x000fe20000000015 */
[----:B----4-:R-:W-:Y:S01]  /*4070*/  SHF.L.U32 R22, R4, 0x10, RZ ;  /* 0x0000001004167819 */ /* 0x010fe200000006ff */
[----:B------:R-:W4:Y:S01]  /*4080*/  LDS.U16 R0, [UR6+0x5a] ;  /* 0x00005a06ff007984 */ /* 0x000f220008000400 */
[----:B-----5:R-:W-:-:S03]  /*4090*/  IMAD.U32 R7, R7, 0x10000, RZ ;  /* 0x0001000007077824 */ /* 0x020fc600078e00ff */
[----:B------:R-:W5:Y:S01]  /*40a0*/  LDS.U16 R3, [R29+0x5a] ;  /* 0x00005a001d037984 */ /* 0x000f620000000400 */
[----:B------:R-:W-:Y:S01]  /*40b0*/  FFMA R22, R22, R7, R21 ;  /* 0x0000000716167223 */ /* 0x000fe20000000015 */
[----:B------:R-:W-:Y:S02]  /*40c0*/  IMAD.U32 R8, R8, 0x10000, RZ ;  /* 0x0001000008087824 */ /* 0x000fe400078e00ff */
[----:B------:R-:W5:Y:S01]  /*40d0*/  LDS.U16 R2, [UR6+0x5c] ;  /* 0x00005c06ff027984 */ /* 0x000f620008000400 */
[----:B------:R-:W-:-:S03]  /*40e0*/  SHF.L.U32 R23, R18, 0x10, RZ ;  /* 0x0000001012177819 */ /* 0x000fc600000006ff */
[----:B------:R-:W5:Y:S02]  /*40f0*/  LDS.U16 R4, [R29+0x5c] ;  /* 0x00005c001d047984 */ /* 0x000f640000000400 */
[----:B------:R-:W-:Y:S02]  /*4100*/  FFMA R22, R23, R8, R22 ;  /* 0x0000000817167223 */ /* 0x000fe40000000016 */
[----:B------:R-:W5:Y:S01]  /*4110*/  LDS.U16 R21, [UR6+0x5e] ;  /* 0x00005e06ff157984 */ /* 0x000f620008000400 */
[----:B0-----:R-:W-:-:S03]  /*4120*/  IMAD.U32 R25, R5, 0x10000, RZ ;  /* 0x0001000005197824 */ /* 0x001fc600078e00ff */
[----:B------:R-:W0:Y:S01]  /*4130*/  LDS.U16 R7, [R29+0x5e] ;  /* 0x00005e001d077984 */ /* 0x000e220000000400 */
[----:B------:R-:W-:-:S03]  /*4140*/  SHF.L.U32 R23, R16, 0x10, RZ ;  /* 0x0000001010177819 */ /* 0x000fc600000006ff */
[----:B------:R-:W0:Y:S01]  /*4150*/  LDS.U16 R18, [UR6+0x60] ;  /* 0x00006006ff127984 */ /* 0x000e220008000400 */
[----:B-1----:R-:W-:-:S03]  /*4160*/  IMAD.U32 R24, R17, 0x10000, RZ ;  /* 0x0001000011187824 */ /* 0x002fc600078e00ff */
[----:B------:R-:W1:Y:S01]  /*4170*/  LDS.U16 R8, [R29+0x60] ;  /* 0x000060001d087984 */ /* 0x000e620000000400 */
[----:B--2---:R-:W-:Y:S01]  /*4180*/  SHF.L.U32 R5, R6, 0x10, RZ ;  /* 0x0000001006057819 */ /* 0x004fe200000006ff */
[----:B------:R-:W-:Y:S02]  /*4190*/  FFMA R22, R23, R24, R22 ;  /* 0x0000001817167223 */ /* 0x000fe40000000016 */
[----:B------:R-:W2:Y:S01]  /*41a0*/  LDS.U16 R17, [UR6+0x62] ;  /* 0x00006206ff117984 */ /* 0x000ea20008000400 */
[----:B------:R-:W-:Y:S01]  /*41b0*/  SHF.L.U32 R6, R19, 0x10, RZ ;  /* 0x0000001013067819 */ /* 0x000fe200000006ff */
[----:B------:R-:W-:Y:S02]  /*41c0*/  FFMA R5, R5, R25, R22 ;  /* 0x0000001905057223 */ /* 0x000fe40000000016 */
[----:B------:R-:W2:Y:S01]  /*41d0*/  LDS.U16 R16, [R29+0x62] ;  /* 0x000062001d107984 */ /* 0x000ea20000000400 */
[----:B---3--:R-:W-:-:S03]  /*41e0*/  IMAD.U32 R24, R20, 0x10000, RZ ;  /* 0x0001000014187824 */ /* 0x008fc600078e00ff */
[----:B------:R-:W3:Y:S01]  /*41f0*/  LDS.U16 R22, [R29+0x64] ;  /* 0x000064001d167984 */ /* 0x000ee20000000400 */
[----:B----4-:R-:W-:Y:S01]  /*4200*/  SHF.L.U32 R0, R0, 0x10, RZ ;  /* 0x0000001000007819 */ /* 0x010fe200000006ff */
[----:B------:R-:W-:Y:S02]  /*4210*/  FFMA R5, R6, R24, R5 ;  /* 0x0000001806057223 */ /* 0x000fe40000000005 */
[----:B------:R-:W4:Y:S01]  /*4220*/  LDS.U16 R23, [UR6+0x64] ;  /* 0x00006406ff177984 */ /* 0x000f220008000400 */
[----:B-----5:R-:W-:-:S03]  /*4230*/  IMAD.U32 R3, R3, 0x10000, RZ ;  /* 0x0001000003037824 */ /* 0x020fc600078e00ff */
[----:B------:R-:W5:Y:S01]  /*4240*/  LDS.U16 R20, [UR6+0x66] ;  /* 0x00006606ff147984 */ /* 0x000f620008000400 */
[----:B------:R-:W-:Y:S01]  /*4250*/  FFMA R3, R0, R3, R5 ;  /* 0x0000000300037223 */ /* 0x000fe20000000005 */
[----:B------:R-:W-:Y:S02]  /*4260*/  SHF.L.U32 R2, R2, 0x10, RZ ;  /* 0x0000001002027819 */ /* 0x000fe400000006ff */
[----:B------:R-:W5:Y:S01]  /*4270*/  LDS.U16 R19, [R29+0x66] ;  /* 0x000066001d137984 */ /* 0x000f620000000400 */
[----:B------:R-:W-:-:S03]  /*4280*/  IMAD.U32 R4, R4, 0x10000, RZ ;  /* 0x0001000004047824 */ /* 0x000fc600078e00ff */
[----:B------:R-:W5:Y:S01]  /*4290*/  LDS.U16 R24, [UR6+0x68] ;  /* 0x00006806ff187984 */ /* 0x000f620008000400 */
[----:B------:R-:W-:Y:S01]  /*42a0*/  FFMA R2, R2, R4, R3 ;  /* 0x0000000402027223 */ /* 0x000fe20000000003 */
[----:B------:R-:W-:Y:S02]  /*42b0*/  SHF.L.U32 R21, R21, 0x10, RZ ;  /* 0x0000001015157819 */ /* 0x000fe400000006ff */
[----:B------:R-:W5:Y:S01]  /*42c0*/  LDS.U16 R0, [R29+0x68] ;  /* 0x000068001d007984 */ /* 0x000f620000000400 */
[----:B0-----:R-:W-:-:S03]  /*42d0*/  IMAD.U32 R7, R7, 0x10000, RZ ;  /* 0x0001000007077824 */ /* 0x001fc600078e00ff */
[----:B------:R-:W0:Y:S01]  /*42e0*/  LDS.U16 R3, [UR6+0x6a] ;  /* 0x00006a06ff037984 */ /* 0x000e220008000400 */
[----:B------:R-:W-:Y:S01]  /*42f0*/  FFMA R7, R21, R7, R2 ;  /* 0x0000000715077223 */ /* 0x000fe20000000002 */
[----:B------:R-:W-:Y:S02]  /*4300*/  SHF.L.U32 R18, R18, 0x10, RZ ;  /* 0x0000001012127819 */ /* 0x000fe400000006ff */
[----:B------:R-:W0:Y:S01]  /*4310*/  LDS.U16 R4, [R29+0x6a] ;  /* 0x00006a001d047984 */ /* 0x000e220000000400 */
[----:B-1----:R-:W-:-:S03]  /*4320*/  IMAD.U32 R8, R8, 0x10000, RZ ;  /* 0x0001000008087824 */ /* 0x002fc600078e00ff */
[----:B------:R-:W1:Y:S01]  /*4330*/  LDS.U16 R5, [UR6+0x6c] ;  /* 0x00006c06ff057984 */ /* 0x000e620008000400 */
[----:B--2---:R-:W-:Y:S01]  /*4340*/  SHF.L.U32 R26, R17, 0x10, RZ ;  /* 0x00000010111a7819 */ /* 0x004fe200000006ff */
[----:B------:R-:W-:Y:S02]  /*4350*/  FFMA R7, R18, R8, R7 ;  /* 0x0000000812077223 */ /* 0x000fe40000000007 */
[----:B------:R-:W2:Y:S01]  /*4360*/  LDS.U16 R2, [R29+0x6c] ;  /* 0x00006c001d027984 */ /* 0x000ea20000000400 */
[----:B------:R-:W-:-:S03]  /*4370*/  IMAD.U32 R21, R16, 0x10000, RZ ;  /* 0x0001000010157824 */ /* 0x000fc600078e00ff */
[----:B------:R-:W2:Y:S01]  /*4380*/  LDS.U16 R16, [UR6+0x6e] ;  /* 0x00006e06ff107984 */ /* 0x000ea20008000400 */
[----:B------:R-:W-:Y:S01]  /*4390*/  FFMA R21, R26, R21, R7 ;  /* 0x000000151a157223 */ /* 0x000fe20000000007 */
[----:B---3--:R-:W-:Y:S02]  /*43a0*/  IMAD.U32 R25, R22, 0x10000, RZ ;  /* 0x0001000016197824 */ /* 0x008fe400078e00ff */
[----:B------:R-:W3:Y:S01]  /*43b0*/  LDS.U16 R6, [R29+0x6e] ;  /* 0x00006e001d067984 */ /* 0x000ee20000000400 */
[----:B----4-:R-:W-:-:S03]  /*43c0*/  SHF.L.U32 R22, R23, 0x10, RZ ;  /* 0x0000001017167819 */ /* 0x010fc600000006ff */
[----:B------:R-:W4:Y:S01]  /*43d0*/  LDS.U16 R7, [UR6+0x70] ;  /* 0x00007006ff077984 */ /* 0x000f220008000400 */
[----:B-----5:R-:W-:Y:S01]  /*43e0*/  SHF.L.U32 R26, R20, 0x10, RZ ;  /* 0x00000010141a7819 */ /* 0x020fe200000006ff */
[----:B------:R-:W-:Y:S02]  /*43f0*/  FFMA R21, R22, R25, R21 ;  /* 0x0000001916157223 */ /* 0x000fe40000000015 */
[----:B------:R-:W5:Y:S01]  /*4400*/  LDS.U16 R8, [R29+0x70] ;  /* 0x000070001d087984 */ /* 0x000f620000000400 */
[----:B------:R-:W-:-:S03]  /*4410*/  IMAD.U32 R23, R19, 0x10000, RZ ;  /* 0x0001000013177824 */ /* 0x000fc600078e00ff */
[----:B------:R-:W5:Y:S01]  /*4420*/  LDS.U16 R17, [R29+0x72] ;  /* 0x000072001d117984 */ /* 0x000f620000000400 */
[----:B------:R-:W-:Y:S01]  /*4430*/  FFMA R26, R26, R23, R21 ;  /* 0x000000171a1a7223 */ /* 0x000fe20000000015 */
[----:B------:R-:W-:Y:S02]  /*4440*/  SHF.L.U32 R25, R24, 0x10, RZ ;  /* 0x0000001018197819 */ /* 0x000fe400000006ff */
[----:B------:R-:W5:Y:S01]  /*4450*/  LDS.U16 R18, [UR6+0x72] ;  /* 0x00007206ff127984 */ /* 0x000f620008000400 */
[----:B------:R-:W-:-:S03]  /*4460*/  IMAD.U32 R27, R0, 0x10000, RZ ;  /* 0x00010000001b7824 */ /* 0x000fc600078e00ff */
[----:B------:R-:W5:Y:S01]  /*4470*/  LDS.U16 R20, [UR6+0x74] ;  /* 0x00007406ff147984 */ /* 0x000f620008000400 */
[----:B------:R-:W-:Y:S01]  /*4480*/  FFMA R26, R25, R27, R26 ;  /* 0x0000001b191a7223 */ /* 0x000fe2000000001a */
[----:B0-----:R-:W-:Y:S02]  /*4490*/  SHF.L.U32 R27, R3, 0x10, RZ ;  /* 0x00000010031b7819 */ /* 0x001fe400000006ff */
[----:B------:R-:W0:Y:S01]  /*44a0*/  LDS.U16 R19, [R29+0x74] ;  /* 0x000074001d137984 */ /* 0x000e220000000400 */
[----:B------:R-:W-:-:S03]  /*44b0*/  IMAD.U32 R30, R4, 0x10000, RZ ;  /* 0x00010000041e7824 */ /* 0x000fc600078e00ff */
[----:B------:R-:W0:Y:S01]  /*44c0*/  LDS.U16 R22, [UR6+0x76] ;  /* 0x00007606ff167984 */ /* 0x000e220008000400 */
[----:B------:R-:W-:Y:S01]  /*44d0*/  FFMA R26, R27, R30, R26 ;  /* 0x0000001e1b1a7223 */ /* 0x000fe2000000001a */
[----:B-1----:R-:W-:Y:S02]  /*44e0*/  SHF.L.U32 R27, R5, 0x10, RZ ;  /* 0x00000010051b7819 */ /* 0x002fe400000006ff */
[----:B------:R-:W1:Y:S01]  /*44f0*/  LDS.U16 R21, [R29+0x76] ;  /* 0x000076001d157984 */ /* 0x000e620000000400 */
[----:B--2---:R-:W-:-:S03]  /*4500*/  IMAD.U32 R30, R2, 0x10000, RZ ;  /* 0x00010000021e7824 */ /* 0x004fc600078e00ff */
[----:B------:R-:W2:Y:S01]  /*4510*/  LDS.U16 R24, [UR6+0x78] ;  /* 0x00007806ff187984 */ /* 0x000ea20008000400 */
[----:B------:R-:W-:Y:S01]  /*4520*/  FFMA R26, R27, R30, R26 ;  /* 0x0000001e1b1a7223 */ /* 0x000fe2000000001a */
[----:B------:R-:W-:Y:S02]  /*4530*/  SHF.L.U32 R27, R16, 0x10, RZ ;  /* 0x00000010101b7819 */ /* 0x000fe400000006ff */
[----:B------:R-:W2:Y:S01]  /*4540*/  LDS.U16 R23, [R29+0x78] ;  /* 0x000078001d177984 */ /* 0x000ea20000000400 */
[----:B---3--:R-:W-:-:S03]  /*4550*/  IMAD.U32 R6, R6, 0x10000, RZ ;  /* 0x0001000006067824 */ /* 0x008fc600078e00ff */
        /* <DEDUP_REMOVED lines=9> */
[----:B------:R-:W-:-:S03]  /*45f0*/  SHF.L.U32 R17, R18, 0x10, RZ ;  /* 0x0000001012117819 */ /* 0x000fc600000006ff */
[----:B------:R-:W5:Y:S01]  /*4600*/  LDS.U16 R5, [UR6+0x7e] ;  /* 0x00007e06ff057984 */ /* 0x000f620008000400 */
[----:B------:R-:W2:Y:S01]  /*4610*/  LDCU UR6, c[0x0][0x3c8] ;  /* 0x00007900ff0677ac */ /* 0x000ea20008000800 */
[----:B------:R-:W-:Y:S01]  /*4620*/  SHF.L.U32 R7, R20, 0x10, RZ ;  /* 0x0000001014077819 */ /* 0x000fe200000006ff */
[----:B------:R-:W-:Y:S01]  /*4630*/  FFMA R6, R17, R16, R6 ;  /* 0x0000001011067223 */ /* 0x000fe20000000006 */
[----:B------:R-:W5:Y:S01]  /*4640*/  LDS.U16 R2, [R29+0x7e] ;  /* 0x00007e001d027984 */ /* 0x000f620000000400 */
[----:B0-----:R-:W-:Y:S01]  /*4650*/  IMAD.U32 R19, R19, 0x10000, RZ ;  /* 0x0001000013137824 */ /* 0x001fe200078e00ff */
[----:B------:R-:W-:-:S03]  /*4660*/  SHF.L.U32 R17, R22, 0x10, RZ ;  /* 0x0000001016117819 */ /* 0x000fc600000006ff */
[----:B------:R-:W-:Y:S01]  /*4670*/  FFMA R6, R7, R19, R6 ;  /* 0x0000001307067223 */ /* 0x000fe20000000006 */
[----:B-1----:R-:W-:Y:S01]  /*4680*/  IMAD.U32 R21, R21, 0x10000, RZ ;  /* 0x0001000015157824 */ /* 0x002fe200078e00ff */
[----:B--2---:R-:W-:-:S03]  /*4690*/  SHF.L.U32 R7, R24, 0x10, RZ ;  /* 0x0000001018077819 */ /* 0x004fc600000006ff */
[----:B------:R-:W-:Y:S01]  /*46a0*/  FFMA R6, R17, R21, R6 ;  /* 0x0000001511067223 */ /* 0x000fe20000000006 */
[----:B------:R-:W-:Y:S01]  /*46b0*/  UISETP.GE.AND UP0, UPT, UR4, UR6, UPT ;  /* 0x000000060400728c */ /* 0x000fe2000bf06270 */
[----:B------:R-:W-:Y:S01]  /*46c0*/  IMAD.U32 R23, R23, 0x10000, RZ ;  /* 0x0001000017177824 */ /* 0x000fe200078e00ff */
[----:B---3--:R-:W-:-:S03]  /*46d0*/  SHF.L.U32 R25, R25, 0x10, RZ ;  /* 0x0000001019197819 */ /* 0x008fc600000006ff */
[----:B------:R-:W-:Y:S01]  /*46e0*/  FFMA R6, R7, R23, R6 ;  /* 0x0000001707067223 */ /* 0x000fe20000000006 */
[----:B----4-:R-:W-:Y:S02]  /*46f0*/  IMAD.U32 R0, R0, 0x10000, RZ ;  /* 0x0001000000007824 */ /* 0x010fe400078e00ff */
[----:B-----5:R-:W-:Y:S02]  /*4700*/  IMAD.U32 R7, R3, 0x10000, RZ ;  /* 0x0001000003077824 */ /* 0x020fe400078e00ff */
[----:B------:R-:W-:Y:S01]  /*4710*/  FFMA R0, R25, R0, R6 ;  /* 0x0000000019007223 */ /* 0x000fe20000000006 */
[----:B------:R-:W-:Y:S02]  /*4720*/  SHF.L.U32 R3, R4, 0x10, RZ ;  /* 0x0000001004037819 */ /* 0x000fe400000006ff */
[----:B------:R-:W-:-:S03]  /*4730*/  SHF.L.U32 R5, R5, 0x10, RZ ;  /* 0x0000001005057819 */ /* 0x000fc600000006ff */
[----:B------:R-:W-:Y:S01]  /*4740*/  FFMA R0, R3, R7, R0 ;  /* 0x0000000703007223 */ /* 0x000fe20000000000 */
[----:B------:R-:W-:-:S04]  /*4750*/  IMAD.U32 R2, R2, 0x10000, RZ ;  /* 0x0001000002027824 */ /* 0x000fc800078e00ff */
[----:B------:R-:W-:Y:S01]  /*4760*/  FFMA R8, R5, R2, R0 ;  /* 0x0000000205087223 */ /* 0x000fe20000000000 */
[----:B------:R-:W-:Y:S06]  /*4770*/  BAR.SYNC.DEFER_BLOCKING 0x0 ;  /* 0x0000000000007b1d */ /* 0x000fec0000010000 */
[----:B------:R-:W-:Y:S05]  /*4780*/  BRA.U !UP0, `(.L_x_30) ;  /* 0xffffffbd08d47547 */ /* 0x000fea000b83ffff */
.L_x_0:
[----:B------:R-:W0:Y:S01]  /*4790*/  LDCU.64 UR6, c[0x0][0x3a8] ;  /* 0x00007500ff0677ac */ /* 0x000e220008000a00 */
[----:B------:R-:W1:Y:S01]  /*47a0*/  LDC.64 R2, c[0x0][0x3b0] ;  /* 0x0000ec00ff027b82 */ /* 0x000e620000000a00 */
[----:B0-----:R-:W-:-:S04]  /*47b0*/  UISETP.NE.U32.AND UP0, UPT, UR6, URZ, UPT ;  /* 0x000000ff0600728c */ /* 0x001fc8000bf05070 */
[----:B------:R-:W-:-:S06]  /*47c0*/  UISETP.NE.AND.EX UP0, UPT, UR7, URZ, UPT, UP0 ;  /* 0x000000ff0700728c */ /* 0x000fcc000bf05300 */
[----:B------:R-:W-:-:S05]  /*47d0*/  PLOP3.LUT P0, PT, PT, PT, UP0, 0x80, 0x8 ;  /* 0x000000000008781c */ /* 0x000fca0003f0f008 */
[----:B------:R-:W0:Y:S02]  /*47e0*/  @UP0 LDCU.64 UR6, c[0x0][0x3a8] ;  /* 0x00007500ff0607ac */ /* 0x000e240008000a00 */
[----:B0-----:R-:W-:-:S06]  /*47f0*/  @UP0 UIMAD.WIDE UR6, UR18, 0x4, UR6 ;  /* 0x00000004120608a5 */ /* 0x001fcc000f8e0206 */
[----:B------:R-:W-:Y:S01]  /*4800*/  MOV R5, UR7 ;  /* 0x0000000700057c02 */ /* 0x000fe20008000f00 */
[----:B------:R-:W-:-:S04]  /*4810*/  IMAD.U32 R4, RZ, RZ, UR6 ;  /* 0x00000006ff047e24 */ /* 0x000fc8000f8e00ff */
[----:B------:R-:W0:Y:S01]  /*4820*/  LDCU UR6, c[0x0][0x3c4] ;  /* 0x00007880ff0677ac */ /* 0x000e220008000800 */
[----:B------:R-:W2:Y:S01]  /*4830*/  @P0 LDG.E.CONSTANT R5, desc[UR12][R4.64] ;  /* 0x0000000c04050981 */ /* 0x000ea2000c1e9900 */
[----:B------:R-:W-:Y:S02]  /*4840*/  PLOP3.LUT P0, PT, PT, PT, UP0, 0x80, 0x8 ;  /* 0x000000000008781c */ /* 0x000fe40003f0f008 */
[----:B------:R-:W-:Y:S01]  /*4850*/  PLOP3.LUT P1, PT, PT, PT, UP0, 0x80, 0x8 ;  /* 0x000000000008781c */ /* 0x000fe20003f2f008 */
[----:B0-----:R-:W-:-:S04]  /*4860*/  IMAD.U32 R13, RZ, RZ, UR6 ;  /* 0x00000006ff0d7e24 */ /* 0x001fc8000f8e00ff */
[----:B------:R-:W-:-:S04]  /*4870*/  IMAD R13, R13, UR18, R12 ;  /* 0x000000120d0d7c24 */ /* 0x000fc8000f8e020c */
[----:B-1----:R-:W-:-:S04]  /*4880*/  IMAD.WIDE R2, R13, 0x2, R2 ;  /* 0x000000020d027825 */ /* 0x002fc800078e0202 */
[----:B--2---:R-:W-:-:S05]  /*4890*/  @P0 FMUL R0, R8, R5 ;  /* 0x0000000508000220 */ /* 0x004fca0000400000 */
[----:B------:R-:W-:-:S04]  /*48a0*/  @P1 MOV R8, R0 ;  /* 0x0000000000081202 */ /* 0x000fc80000000f00 */
[----:B------:R-:W-:-:S05]  /*48b0*/  F2FP.BF16.F32.PACK_AB R8, RZ, R8 ;  /* 0x00000008ff08723e */ /* 0x000fca00000010ff */
[----:B------:R-:W-:Y:S01]  /*48c0*/  STG.E.U16 desc[UR12][R2.64], R8 ;  /* 0x0000000802007986 */ /* 0x000fe2000c10150c */
[----:B------:R-:W-:Y:S05]  /*48d0*/  EXIT ;  /* 0x000000000000794d */ /* 0x000fea0003800000 */
.L_x_31:
[----:B------:R-:W-:-:S00]  /*48e0*/  BRA `(.L_x_31) ;  /* 0xfffffffc00fc7947 */ /* 0x000fc0000383ffff */
[----:B------:R-:W-:-:S00]  /*48f0*/  NOP ;  /* 0x0000000000007918 */ /* 0x000fc00000000000 */
        /* <DEDUP_REMOVED lines=8> */
.L_x_212:


//--------------------- .text._Z40blockwise_fp8_moe_gemm_transposed_kernelI6__half7__half2EvPKT_PK13__nv_fp8_e4m3PKfPKiSB_S9_PS2_iiiiiiiii --------------------------
	.section	.text._Z40blockwise_fp8_moe_gemm_transposed_kernelI6__half7__half2EvPKT_PK13__nv_fp8_e4m3PKfPKiSB_S9_PS2_iiiiiiiii,"ax",@progbits
	.align	128
        .global         _Z40blockwise_fp8_moe_gemm_transposed_kernelI6__half7__half2EvPKT_PK13__nv_fp8_e4m3PKfPKiSB_S9_PS2_iiiiiiiii
        .type           _Z40blockwise_fp8_moe_gemm_transposed_kernelI6__half7__half2EvPKT_PK13__nv_fp8_e4m3PKfPKiSB_S9_PS2_iiiiiiiii,@function
        .size           _Z40blockwise_fp8_moe_gemm_transposed_kernelI6__half7__half2EvPKT_PK13__nv_fp8_e4m3PKfPKiSB_S9_PS2_iiiiiiiii,(.L_x_213 - _Z40blockwise_fp8_moe_gemm_transposed_kernelI6__half7__half2EvPKT_PK13__nv_fp8_e4m3PKfPKiSB_S9_PS2_iiiiiiiii)
        .other          _Z40blockwise_fp8_moe_gemm_transposed_kernelI6__half7__half2EvPKT_PK13__nv_fp8_e4m3PKfPKiSB_S9_PS2_iiiiiiiii,@"STO_CUDA_ENTRY STV_DEFAULT"
_Z40blockwise_fp8_moe_gemm_transposed_kernelI6__half7__half2EvPKT_PK13__nv_fp8_e4m3PKfPKiSB_S9_PS2_iiiiiiiii:
.text._Z40blockwise_fp8_moe_gemm_transposed_kernelI6__half7__half2EvPKT_PK13__nv_fp8_e4m3PKfPKiSB_S9_PS2_iiiiiiiii:
        /* <DEDUP_REMOVED lines=8> */
[----:B0-----:R-:W-:-:S04]  /*0080*/  LEA R12, R12, R31, 0x6 ;  /* 0x0000001f0c0c7211 */ /* 0x001fc800078e30ff */
        /* <DEDUP_REMOVED lines=32> */
[----:B------:R-:W-:Y:S01]  /*0290*/  IMAD.HI.U32 R2, R3, R7, R2 ;  /* 0x0000000703027227 */ /* 0x000fe200078e0002 */
[----:B------:R-:W-:-:S03]  /*02a0*/  IADD3 R3, PT, PT, RZ, -R8, RZ ;  /* 0x80000008ff037210 */ /* 0x000fc60007ffe0ff */
[----:B------:R-:W-:-:S04]  /*02b0*/  HFMA2 R8, -RZ, RZ, 0, 0 ;  /* 0x00000000ff087431 */ /* 0x000fc800000001ff */
[----:B------:R-:W-:-:S05]  /*02c0*/  IABS R9, UR18 ;  /* 0x0000001200097c13 */ /* 0x000fca0008000000 */
[----:B------:R-:W-:-:S04]  /*02d0*/  IMAD.HI.U32 R2, R2, R9, RZ ;  /* 0x0000000902027227 */ /* 0x000fc800078e00ff */
[----:B------:R-:W-:-:S05]  /*02e0*/  IMAD R3, R2, R3, R9 ;  /* 0x0000000302037224 */ /* 0x000fca00078e0209 */
[----:B------:R-:W-:-:S13]  /*02f0*/  ISETP.GT.U32.AND P1, PT, R6, R3, PT ;  /* 0x000000030600720c */ /* 0x000fda0003f24070 */
[----:B------:R-:W-:Y:S01]  /*0300*/  @!P1 IMAD.IADD R3, R3, 0x1, -R6 ;  /* 0x0000000103039824 */ /* 0x000fe200078e0a06 */
[----:B------:R-:W-:Y:S02]  /*0310*/  @!P1 IADD3 R2, PT, PT, R2, 0x1, RZ ;  /* 0x0000000102029810 */ /* 0x000fe40007ffe0ff */
        /* <DEDUP_REMOVED lines=24> */
[----:B------:R-:W-:Y:S01]  /*04a0*/  IADD3 R7, PT, PT, RZ, -R9, RZ ;  /* 0x80000009ff077210 */ /* 0x000fe20007ffe0ff */
[C---:B------:R-:W-:Y:S01]  /*04b0*/  IMAD.SHL.U32 R35, R9.reuse, 0x4, RZ ;  /* 0x0000000409237824 */ /* 0x040fe200078e00ff */
[----:B------:R-:W-:Y:S01]  /*04c0*/  ISETP.NE.U32.AND P2, PT, R9, RZ, PT ;  /* 0x000000ff0900720c */ /* 0x000fe20003f45070 */
[----:B-1----:R-:W-:Y:S01]  /*04d0*/  IMAD R30, R10, UR4, R31 ;  /* 0x000000040a1e7c24 */ /* 0x002fe2000f8e021f */
[----:B------:R-:W-:Y:S02]  /*04e0*/  UMOV UR4, 0x400 ;  /* 0x0000040000047882 */ /* 0x000fe40000000000 */
[----:B------:R-:W-:Y:S01]  /*04f0*/  UIADD3 UR7, UPT, UPT, UR4, 0x80, URZ ;  /* 0x0000008004077890 */ /* 0x000fe2000fffe0ff */
[----:B------:R-:W-:Y:S01]  /*0500*/  IMAD.IADD R0, R30, 0x1, R9 ;  /* 0x000000011e007824 */ /* 0x000fe200078e0209 */
[----:B---3--:R-:W-:Y:S02]  /*0510*/  ULEA UR8, UR9, UR4, 0x18 ;  /* 0x0000000409087291 */ /* 0x008fe4000f8ec0ff */
[----:B------:R-:W-:-:S02]  /*0520*/  ULEA UR7, UR9, UR7, 0x18 ;  /* 0x0000000709077291 */ /* 0x000fc4000f8ec0ff */
        /* <DEDUP_REMOVED lines=12> */
[----:B0-----:R-:W-:-:S04]  /*05f0*/  VIADD R2, R4, 0xffffffe ;  /* 0x0ffffffe04027836 */ /* 0x001fc80000000000 */
[----:B------:R0:W1:Y:S02]  /*0600*/  F2I.FTZ.U32.TRUNC.NTZ R3, R2 ;  /* 0x0000000200037305 */ /* 0x000064000021f000 */
[----:B0-----:R-:W-:Y:S01]  /*0610*/  MOV R2, RZ ;  /* 0x000000ff00027202 */ /* 0x001fe20000000f00 */
[----:B-1----:R-:W-:-:S04]  /*0620*/  IMAD R7, R7, R3, RZ ;  /* 0x0000000307077224 */ /* 0x002fc800078e02ff */
[----:B------:R-:W-:-:S06]  /*0630*/  IMAD.HI.U32 R3, R3, R7, R2 ;  /* 0x0000000703037227 */ /* 0x000fcc00078e0002 */
[----:B------:R-:W-:-:S04]  /*0640*/  IMAD.HI.U32 R2, R3, R0, RZ ;  /* 0x0000000003027227 */ /* 0x000fc800078e00ff */
[----:B------:R-:W-:-:S04]  /*0650*/  IMAD.MOV R3, RZ, RZ, -R2 ;  /* 0x000000ffff037224 */ /* 0x000fc800078e0a02 */
[----:B------:R-:W-:-:S05]  /*0660*/  IMAD R0, R9, R3, R0 ;  /* 0x0000000309007224 */ /* 0x000fca00078e0200 */
[----:B------:R-:W-:-:S13]  /*0670*/  ISETP.GE.U32.AND P0, PT, R0, R9, PT ;  /* 0x000000090000720c */ /* 0x000fda0003f06070 */
[----:B------:R-:W-:Y:S01]  /*0680*/  @P0 IADD3 R0, PT, PT, -R9, R0, RZ ;  /* 0x0000000009000210 */ /* 0x000fe20007ffe1ff */
[----:B------:R-:W-:-:S03]  /*0690*/  @P0 VIADD R2, R2, 0x1 ;  /* 0x0000000102020836 */ /* 0x000fc60000000000 */
[----:B------:R-:W-:-:S13]  /*06a0*/  ISETP.GE.U32.AND P1, PT, R0, R9, PT ;  /* 0x000000090000720c */ /* 0x000fda0003f26070 */
[----:B------:R-:W-:Y:S02]  /*06b0*/  @P1 IADD3 R2, PT, PT, R2, 0x1, RZ ;  /* 0x0000000102021810 */ /* 0x000fe40007ffe0ff */
[----:B------:R-:W-:-:S05]  /*06c0*/  @!P2 LOP3.LUT R2, RZ, R9, RZ, 0x33, !PT ;  /* 0x00000009ff02a212 */ /* 0x000fca00078e33ff */
[----:B------:R-:W-:-:S07]  /*06d0*/  IMAD.IADD R11, R11, 0x1, R2 ;  /* 0x000000010b0b7824 */ /* 0x000fce00078e0202 */
.L_x_62:
[----:B------:R-:W-:Y:S01]  /*06e0*/  ISETP.GT.U32.AND P0, PT, R30, 0x3f, PT ;  /* 0x0000003f1e00780c */ /* 0x000fe20003f04070 */
[----:B------:R-:W0:Y:S01]  /*06f0*/  LDCU UR8, c[0x0][0x3c8] ;  /* 0x00007900ff0877ac */ /* 0x000e220008000800 */
[----:B------:R-:W-:Y:S11]  /*0700*/  BSSY.RECONVERGENT B1, `(.L_x_33) ;  /* 0x000006e000017945 */ /* 0x000ff60003800200 */
[----:B------:R-:W-:Y:S05]  /*0710*/  @P0 BRA `(.L_x_34) ;  /* 0x0000000400b00947 */ /* 0x000fea0003800000 */
[----:B------:R-:W-:Y:S01]  /*0720*/  LOP3.LUT R7, R11, 0x3, RZ, 0xc0, !PT ;  /* 0x000000030b077812 */ /* 0x000fe200078ec0ff */
[----:B------:R-:W-:Y:S01]  /*0730*/  BSSY.RECONVERGENT B0, `(.L_x_35) ;  /* 0x0000035000007945 */ /* 0x000fe20003800200 */
[----:B------:R-:W-:Y:S02]  /*0740*/  MOV R36, R30 ;  /* 0x0000001e00247202 */ /* 0x000fe40000000f00 */
[----:B------:R-:W-:-:S13]  /*0750*/  ISETP.NE.AND P0, PT, R7, 0x3, PT ;  /* 0x000000030700780c */ /* 0x000fda0003f05270 */
[----:B------:R-:W-:Y:S05]  /*0760*/  @!P0 BRA `(.L_x_36) ;  /* 0x0000000000c48947 */ /* 0x000fea0003800000 */
[----:B------:R-:W1:Y:S01]  /*0770*/  LDC R5, c[0x0][0x3c8] ;  /* 0x0000f200ff057b82 */ /* 0x000e620000000800 */
[----:B------:R-:W-:Y:S01]  /*0780*/  VIADD R4, R30, UR4 ;  /* 0x000000041e047c36 */ /* 0x000fe20008000000 */
[----:B------:R-:W-:Y:S04]  /*0790*/  BSSY.RECONVERGENT B2, `(.L_x_37) ;  /* 0x000000a000027945 */ /* 0x000fe80003800200 */
[----:B-1----:R-:W-:-:S13]  /*07a0*/  ISETP.GE.AND P0, PT, R4, R5, PT ;  /* 0x000000050400720c */ /* 0x002fda0003f06270 */
[----:B------:R-:W-:Y:S01]  /*07b0*/  @P0 PRMT R3, RZ, 0x7610, R3 ;  /* 0x00007610ff030816 */ /* 0x000fe20000000003 */
[----:B------:R-:W-:Y:S06]  /*07c0*/  @P0 BRA `(.L_x_38) ;  /* 0x0000000000180947 */ /* 0x000fec0003800000 */
[----:B------:R-:W1:Y:S01]  /*07d0*/  LDCU.64 UR6, c[0x0][0x380] ;  /* 0x00007000ff0677ac */ /* 0x000e620008000a00 */
[----:B------:R-:W-:-:S04]  /*07e0*/  IADD3 R0, P0, PT, R14, R4, RZ ;  /* 0x000000040e007210 */ /* 0x000fc80007f1e0ff */
[----:B------:R-:W-:Y:S02]  /*07f0*/  IADD3.X R3, PT, PT, RZ, R15, RZ, P0, !PT ;  /* 0x0000000fff037210 */ /* 0x000fe400007fe4ff */
[----:B-1----:R-:W-:-:S04]  /*0800*/  LEA R2, P0, R0, UR6, 0x1 ;  /* 0x0000000600027c11 */ /* 0x002fc8000f8008ff */
[----:B------:R-:W-:-:S06]  /*0810*/  LEA.HI.X R3, R0, UR7, R3, 0x1, P0 ;  /* 0x0000000700037c11 */ /* 0x000fcc00080f0c03 */
[----:B------:R1:W5:Y:S03]  /*0820*/  LDG.E.U16.CONSTANT R3, desc[UR12][R2.64] ;  /* 0x0000000c02037981 */ /* 0x000366000c1e9500 */
.L_x_38:
[----:B0-----:R-:W-:Y:S05]  /*0830*/  BSYNC.RECONVERGENT B2 ;  /* 0x0000000000027941 */ /* 0x001fea0003800200 */
.L_x_37:
        /* <DEDUP_REMOVED lines=8> */
[----:B-1----:R-:W-:Y:S01]  /*08c0*/  @P0 PRMT R2, RZ, 0x7610, R2 ;  /* 0x00007610ff020816 */ /* 0x002fe20000000002 */
[----:B------:R-:W-:Y:S06]  /*08d0*/  @P0 BRA `(.L_x_40) ;  /* 0x0000000000180947 */ /* 0x000fec0003800000 */
[----:B------:R-:W0:Y:S01]  /*08e0*/  LDCU.64 UR6, c[0x0][0x380] ;  /* 0x00007000ff0677ac */ /* 0x000e220008000a00 */
[----:B------:R-:W-:-:S04]  /*08f0*/  IADD3 R0, P0, PT, R14, R4, RZ ;  /* 0x000000040e007210 */ /* 0x000fc80007f1e0ff */
[----:B------:R-:W-:Y:S02]  /*0900*/  IADD3.X R3, PT, PT, RZ, R15, RZ, P0, !PT ;  /* 0x0000000fff037210 */ /* 0x000fe400007fe4ff */
[----:B0-----:R-:W-:-:S04]  /*0910*/  LEA R2, P0, R0, UR6, 0x1 ;  /* 0x0000000600027c11 */ /* 0x001fc8000f8008ff */
[----:B------:R-:W-:-:S05]  /*0920*/  LEA.HI.X R3, R0, UR7, R3, 0x1, P0 ;  /* 0x0000000700037c11 */ /* 0x000fca00080f0c03 */
[----:B------:R0:W5:Y:S04]  /*0930*/  LDG.E.U16.CONSTANT R2, desc[UR12][R2.64] ;  /* 0x0000000c02027981 */ /* 0x000168000c1e9500 */
.L_x_40:
[----:B------:R-:W-:Y:S05]  /*0940*/  BSYNC.RECONVERGENT B2 ;  /* 0x0000000000027941 */ /* 0x000fea0003800200 */
.L_x_39:
[----:B-----5:R2:W-:Y:S01]  /*0950*/  STS.U16 [R6], R2 ;  /* 0x0000000206007388 */ /* 0x0205e20000000400 */
[----:B------:R-:W-:Y:S01]  /*0960*/  ISETP.NE.AND P0, PT, R7, 0x1, PT ;  /* 0x000000010700780c */ /* 0x000fe20003f05270 */
[----:B------:R-:W-:-:S12]  /*0970*/  IMAD.IADD R36, R9, 0x1, R36 ;  /* 0x0000000109247824 */ /* 0x000fd800078e0224 */
[----:B--2---:R-:W-:Y:S05]  /*0980*/  @!P0 BRA `(.L_x_36) ;  /* 0x00000000003c8947 */ /* 0x004fea0003800000 */
[----:B0-----:R-:W-:Y:S01]  /*0990*/  IADD3 R3, PT, PT, R9, R4, RZ ;  /* 0x0000000409037210 */ /* 0x001fe20007ffe0ff */
[----:B------:R-:W-:Y:S03]  /*09a0*/  BSSY.RECONVERGENT B2, `(.L_x_41) ;  /* 0x000000b000027945 */ /* 0x000fe60003800200 */
[----:B------:R-:W-:Y:S01]  /*09b0*/  ISETP.GE.AND P0, PT, R3, R5, PT ;  /* 0x000000050300720c */ /* 0x000fe20003f06270 */
[----:B------:R-:W-:-:S12]  /*09c0*/  IMAD R5, R9, 0x2, R6 ;  /* 0x0000000209057824 */ /* 0x000fd800078e0206 */
[----:B------:R-:W-:Y:S01]  /*09d0*/  @P0 PRMT R2, RZ, 0x7610, R2 ;  /* 0x00007610ff020816 */ /* 0x000fe20000000002 */
[----:B------:R-:W-:Y:S06]  /*09e0*/  @P0 BRA `(.L_x_42) ;  /* 0x0000000000180947 */ /* 0x000fec0003800000 */
[----:B------:R-:W0:Y:S01]  /*09f0*/  LDCU.64 UR6, c[0x0][0x380] ;  /* 0x00007000ff0677ac */ /* 0x000e220008000a00 */
[----:B------:R-:W-:-:S04]  /*0a00*/  IADD3 R0, P0, PT, R14, R3, RZ ;  /* 0x000000030e007210 */ /* 0x000fc80007f1e0ff */
[----:B------:R-:W-:Y:S02]  /*0a10*/  IADD3.X R3, PT, PT, RZ, R15, RZ, P0, !PT ;  /* 0x0000000fff037210 */ /* 0x000fe400007fe4ff */
[----:B0-----:R-:W-:-:S04]  /*0a20*/  LEA R2, P0, R0, UR6, 0x1 ;  /* 0x0000000600027c11 */ /* 0x001fc8000f8008ff */
[----:B------:R-:W-:-:S05]  /*0a30*/  LEA.HI.X R3, R0, UR7, R3, 0x1, P0 ;  /* 0x0000000700037c11 */ /* 0x000fca00080f0c03 */
[----:B------:R0:W5:Y:S04]  /*0a40*/  LDG.E.U16.CONSTANT R2, desc[UR12][R2.64] ;  /* 0x0000000c02027981 */ /* 0x000168000c1e9500 */
.L_x_42:
[----:B------:R-:W-:Y:S05]  /*0a50*/  BSYNC.RECONVERGENT B2 ;  /* 0x0000000000027941 */ /* 0x000fea0003800200 */
.L_x_41:
[----:B-----5:R2:W-:Y:S01]  /*0a60*/  STS.U16 [R5], R2 ;  /* 0x0000000205007388 */ /* 0x0205e20000000400 */
[----:B------:R-:W-:-:S07]  /*0a70*/  IMAD.IADD R36, R9, 0x1, R36 ;  /* 0x0000000109247824 */ /* 0x000fce00078e0224 */
.L_x_36:
[----:B0-----:R-:W-:Y:S05]  /*0a80*/  BSYNC.RECONVERGENT B0 ;  /* 0x0000000000007941 */ /* 0x001fea0003800200 */
.L_x_35:
[----:B------:R-:W-:-:S13]  /*0a90*/  ISETP.GE.U32.AND P0, PT, R11, 0x3, PT ;  /* 0x000000030b00780c */ /* 0x000fda0003f06070 */
[----:B------:R-:W-:Y:S05]  /*0aa0*/  @!P0 BRA `(.L_x_34) ;  /* 0x0000000000cc8947 */ /* 0x000fea0003800000 */
[----:B------:R-:W0:Y:S01]  /*0ab0*/  S2UR UR7, SR_CgaCtaId ;  /* 0x00000000000779c3 */ /* 0x000e220000008800 */
[----:B--2---:R-:W-:Y:S01]  /*0ac0*/  IADD3 R5, PT, PT, R36, UR4, RZ ;  /* 0x0000000424057c10 */ /* 0x004fe2000fffe0ff */
[----:B------:R-:W-:Y:S01]  /*0ad0*/  UMOV UR6, 0x400 ;  /* 0x0000040000067882 */ /* 0x000fe20000000000 */
[C---:B------:R-:W-:Y:S01]  /*0ae0*/  SHF.L.U64.HI R7, R14.reuse, 0x1, R15 ;  /* 0x000000010e077819 */ /* 0x040fe2000001020f */
[----:B------:R-:W-:Y:S01]  /*0af0*/  IMAD.SHL.U32 R6, R14, 0x2, RZ ;  /* 0x000000020e067824 */ /* 0x000fe200078e00ff */
[C---:B------:R-:W-:Y:S01]  /*0b00*/  IADD3 R4, PT, PT, R9.reuse, R5, RZ ;  /* 0x0000000509047210 */ /* 0x040fe20007ffe0ff */
[C-C-:B------:R-:W-:Y:S02]  /*0b10*/  IMAD R3, R9.reuse, 0x2, R5.reuse ;  /* 0x0000000209037824 */ /* 0x140fe400078e0205 */
[----:B------:R-:W2:Y:S01]  /*0b20*/  LDC.64 R20, c[0x0][0x380] ;  /* 0x0000e000ff147b82 */ /* 0x000ea20000000a00 */
[----:B-1----:R-:W-:Y:S01]  /*0b30*/  IMAD R2, R9, 0x3, R5 ;  /* 0x0000000309027824 */ /* 0x002fe200078e0205 */
[----:B0-----:R-:W-:-:S06]  /*0b40*/  ULEA UR6, UR7, UR6, 0x18 ;  /* 0x0000000607067291 */ /* 0x001fcc000f8ec0ff */
[----:B------:R-:W-:Y:S01]  /*0b50*/  LEA R0, R36, UR6, 0x1 ;  /* 0x0000000624007c11 */ /* 0x000fe2000f8e08ff */
[----:B--2---:R-:W-:-:S04]  /*0b60*/  IMAD.WIDE.U32 R18, R5, 0x2, R20 ;  /* 0x0000000205127825 */ /* 0x004fc800078e0014 */
[----:B------:R-:W-:-:S04]  /*0b70*/  IMAD.WIDE.U32 R22, R4, 0x2, R20 ;  /* 0x0000000204167825 */ /* 0x000fc800078e0014 */
[----:B------:R-:W-:-:S04]  /*0b80*/  IMAD.WIDE.U32 R16, R3, 0x2, R20 ;  /* 0x0000000203107825 */ /* 0x000fc800078e0014 */
[----:B------:R-:W-:-:S07]  /*0b90*/  IMAD.WIDE.U32 R20, R2, 0x2, R20 ;  /* 0x0000000202147825 */ /* 0x000fce00078e0014 */
.L_x_43:
[----:B------:R-:W-:Y:S02]  /*0ba0*/  ISETP.GE.AND P1, PT, R4, UR8, PT ;  /* 0x0000000804007c0c */ /* 0x000fe4000bf26270 */
[----:B------:R-:W-:Y:S02]  /*0bb0*/  ISETP.GE.AND P0, PT, R5, UR8, PT ;  /* 0x0000000805007c0c */ /* 0x000fe4000bf06270 */
[----:B------:R-:W-:-:S09]  /*0bc0*/  ISETP.GE.AND P2, PT, R3, UR8, PT ;  /* 0x0000000803007c0c */ /* 0x000fd2000bf46270 */
[-C--:B---3--:R-:W-:Y:S02]  /*0bd0*/  @!P1 IADD3 R26, P3, PT, R22, R6.reuse, RZ ;  /* 0x00000006161a9210 */ /* 0x088fe40007f7e0ff */
[----:B------:R-:W-:Y:S02]  /*0be0*/  @P1 PRMT R37, RZ, 0x7610, R37 ;  /* 0x00007610ff251816 */ /* 0x000fe40000000025 */
[----:B------:R-:W-:Y:S02]  /*0bf0*/  @!P1 IADD3.X R27, PT, PT, R23, R7, RZ, P3, !PT ;  /* 0x00000007171b9210 */ /* 0x000fe40001ffe4ff */
[----:B------:R-:W-:-:S03]  /*0c00*/  @!P0 IADD3 R24, P3, PT, R18, R6, RZ ;  /* 0x0000000612188210 */ /* 0x000fc60007f7e0ff */
[----:B------:R-:W2:Y:S01]  /*0c10*/  @!P1 LDG.E.U16.CONSTANT R37, desc[UR12][R26.64] ;  /* 0x0000000c1a259981 */ /* 0x000ea2000c1e9500 */
[----:B------:R-:W-:Y:S01]  /*0c20*/  ISETP.GE.AND P1, PT, R2, UR8, PT ;  /* 0x0000000802007c0c */ /* 0x000fe2000bf26270 */
[----:B------:R-:W-:Y:S01]  /*0c30*/  @!P0 IMAD.X R25, R19, 0x1, R7, P3 ;  /* 0x0000000113198824 */ /* 0x000fe200018e0607 */
[----:B------:R-:W-:-:S05]  /*0c40*/  @!P2 IADD3 R28, P3, PT, R16, R6, RZ ;  /* 0x00000006101ca210 */ /* 0x000fca0007f7e0ff */
[----:B------:R0:W3:Y:S01]  /*0c50*/  @!P0 LDG.E.U16.CONSTANT R25, desc[UR12][R24.64] ;  /* 0x0000000c18198981 */ /* 0x0000e2000c1e9500 */
[----:B------:R-:W-:Y:S02]  /*0c60*/  @!P2 IADD3.X R29, PT, PT, R17, R7, RZ, P3, !PT ;  /* 0x00000007111da210 */ /* 0x000fe40001ffe4ff */
[----:B0-----:R-:W-:-:S06]  /*0c70*/  @P2 PRMT R24, RZ, 0x7610, R24 ;  /* 0x00007610ff182816 */ /* 0x001fcc0000000018 */
[----:B------:R0:W4:Y:S01]  /*0c80*/  @!P2 LDG.E.U16.CONSTANT R24, desc[UR12][R28.64] ;  /* 0x0000000c1c18a981 */ /* 0x000122000c1e9500 */
[----:B------:R-:W-:-:S05]  /*0c90*/  @!P1 IADD3 R32, P2, PT, R20, R6, RZ ;  /* 0x0000000614209210 */ /* 0x000fca0007f5e0ff */
[----:B------:R-:W-:Y:S01]  /*0ca0*/  @!P1 IMAD.X R33, R21, 0x1, R7, P2 ;  /* 0x0000000115219824 */ /* 0x000fe200010e0607 */
[----:B0-----:R-:W-:-:S06]  /*0cb0*/  @P1 PRMT R28, RZ, 0x7610, R28 ;  /* 0x00007610ff1c1816 */ /* 0x001fcc000000001c */
[----:B------:R-:W5:Y:S01]  /*0cc0*/  @!P1 LDG.E.U16.CONSTANT R28, desc[UR12][R32.64] ;  /* 0x0000000c201c9981 */ /* 0x000f62000c1e9500 */
[----:B------:R-:W-:Y:S01]  /*0cd0*/  LEA R26, R9, R0, 0x1 ;  /* 0x00000000091a7211 */ /* 0x000fe200078e08ff */
[C-C-:B------:R-:W-:Y:S01]  /*0ce0*/  IMAD.IADD R27, R35.reuse, 0x1, R0.reuse ;  /* 0x00000001231b7824 */ /* 0x140fe200078e0200 */
[----:B------:R-:W-:Y:S01]  /*0cf0*/  IADD3 R36, PT, PT, R35, R36, RZ ;  /* 0x0000002423247210 */ /* 0x000fe20007ffe0ff */
[----:B------:R-:W-:Y:S01]  /*0d00*/  IMAD R29, R9, 0x6, R0 ;  /* 0x00000006091d7824 */ /* 0x000fe200078e0200 */
[C---:B------:R-:W-:Y:S01]  /*0d10*/  IADD3 R3, PT, PT, R35.reuse, R3, RZ ;  /* 0x0000000323037210 */ /* 0x040fe20007ffe0ff */
[C---:B------:R-:W-:Y:S01]  /*0d20*/  IMAD.WIDE.U32 R6, R35.reuse, 0x2, R6 ;  /* 0x0000000223067825 */ /* 0x040fe200078e0006 */
[----:B------:R-:W-:-:S03]  /*0d30*/  IADD3 R5, PT, PT, R35, R5, RZ ;  /* 0x0000000523057210 */ /* 0x000fc60007ffe0ff */
[C---:B------:R-:W-:Y:S02]  /*0d40*/  IMAD.IADD R4, R35.reuse, 0x1, R4 ;  /* 0x0000000123047824 */ /* 0x040fe400078e0204 */
[----:B------:R-:W-:Y:S01]  /*0d50*/  IMAD.IADD R2, R35, 0x1, R2 ;  /* 0x0000000123027824 */ /* 0x000fe200078e0202 */
[----:B------:R-:W-:Y:S02]  /*0d60*/  @P0 PRMT R25, RZ, 0x7610, R25 ;  /* 0x00007610ff190816 */ /* 0x000fe40000000019 */
[----:B------:R-:W-:-:S03]  /*0d70*/  ISETP.GE.U32.AND P0, PT, R36, 0x40, PT ;  /* 0x000000402400780c */ /* 0x000fc60003f06070 */
[----:B---3--:R0:W-:Y:S04]  /*0d80*/  STS.U16 [R0], R25 ;  /* 0x0000001900007388 */ /* 0x0081e80000000400 */
[----:B--2---:R3:W-:Y:S01]  /*0d90*/  STS.U16 [R26], R37 ;  /* 0x000000251a007388 */ /* 0x0047e20000000400 */
[----:B0-----:R-:W-:-:S03]  /*0da0*/  IMAD R0, R9, 0x8, R0 ;  /* 0x0000000809007824 */ /* 0x001fc600078e0200 */
[----:B----4-:R3:W-:Y:S04]  /*0db0*/  STS.U16 [R27], R24 ;  /* 0x000000181b007388 */ /* 0x0107e80000000400 */
[----:B-----5:R3:W-:Y:S01]  /*0dc0*/  STS.U16 [R29], R28 ;  /* 0x0000001c1d007388 */ /* 0x0207e20000000400 */
[----:B------:R-:W-:Y:S05]  /*0dd0*/  @!P0 BRA `(.L_x_43) ;  /* 0xfffffffc00708947 */ /* 0x000fea000383ffff */
.L_x_34:
[----:B0-----:R-:W-:Y:S05]  /*0de0*/  BSYNC.RECONVERGENT B1 ;  /* 0x0000000000017941 */ /* 0x001fea0003800200 */
.L_x_33:
[----:B------:R-:W-:Y:S01]  /*0df0*/  ISETP.GT.U32.AND P0, PT, R10, 0x3f, PT ;  /* 0x0000003f0a00780c */ /* 0x000fe20003f04070 */
[----:B------:R-:W0:Y:S01]  /*0e00*/  LDCU UR24, c[0x0][0x3c4] ;  /* 0x00007880ff1877ac */ /* 0x000e220008000800 */
[----:B------:R-:W-:Y:S01]  /*0e10*/  BSSY.RECONVERGENT B1, `(.L_x_44) ;  /* 0x0000247000017945 */ /* 0x000fe20003800200 */
[----:B------:R-:W4:Y:S01]  /*0e20*/  LDCU UR25, c[0x0][0x3d8] ;  /* 0x00007b00ff1977ac */ /* 0x000f220008000800 */
[----:B------:R-:W0:Y:S01]  /*0e30*/  LDCU.64 UR26, c[0x0][0x390] ;  /* 0x00007200ff1a77ac */ /* 0x000e220008000a00 */
[----:B------:R-:W0:Y:S08]  /*0e40*/  LDCU.64 UR28, c[0x0][0x388] ;  /* 0x00007100ff1c77ac */ /* 0x000e300008000a00 */
[----:B------:R-:W-:Y:S05]  /*0e50*/  @P0 BRA `(.L_x_45) ;  /* 0x0000002400080947 */ /* 0x000fea0003800000 */
[----:B------:R-:W-:Y:S01]  /*0e60*/  VIMNMX.U32 R3, PT, PT, R10, 0x38, !PT ;  /* 0x000000380a037848 */ /* 0x000fe20007fe0000 */
[----:B------:R-:W-:Y:S01]  /*0e70*/  BSSY.RECONVERGENT B0, `(.L_x_46) ;  /* 0x0000104000007945 */ /* 0x000fe20003800200 */
[----:B------:R-:W-:Y:S02]  /*0e80*/  MOV R0, R10 ;  /* 0x0000000a00007202 */ /* 0x000fe40000000f00 */
[----:B-12---:R-:W-:-:S04]  /*0e90*/  IADD3 R2, PT, PT, R3, 0x7, -R10 ;  /* 0x0000000703027810 */ /* 0x006fc80007ffe80a */
[----:B------:R-:W-:-:S04]  /*0ea0*/  LOP3.LUT R22, R2, 0x18, RZ, 0xc0, !PT ;  /* 0x0000001802167812 */ /* 0x000fc800078ec0ff */
[----:B------:R-:W-:-:S13]  /*0eb0*/  ISETP.NE.AND P0, PT, R22, 0x18, PT ;  /* 0x000000181600780c */ /* 0x000fda0003f05270 */
[----:B------:R-:W-:Y:S05]  /*0ec0*/  @!P0 BRA `(.L_x_47) ;  /* 0x0000000c00f88947 */ /* 0x000fea0003800000 */
[----:B------:R-:W1:Y:S01]  /*0ed0*/  LDC R4, c[0x0][0x3c8] ;  /* 0x0000f200ff047b82 */ /* 0x000e620000000800 */
[C---:B------:R-:W-:Y:S01]  /*0ee0*/  VIADD R5, R10.reuse, UR4 ;  /* 0x000000040a057c36 */ /* 0x040fe20008000000 */
[----:B------:R-:W-:Y:S01]  /*0ef0*/  BSSY.RECONVERGENT B2, `(.L_x_48) ;  /* 0x000004e000027945 */ /* 0x000fe20003800200 */
[----:B------:R-:W-:-:S03]  /*0f00*/  LEA R3, R10, R31, 0x1 ;  /* 0x0000001f0a037211 */ /* 0x000fc600078e08ff */
[----:B-1----:R-:W-:-:S13]  /*0f10*/  ISETP.GE.AND P0, PT, R5, R4, PT ;  /* 0x000000040500720c */ /* 0x002fda0003f06270 */
[----:B------:R-:W-:Y:S01]  /*0f20*/  @P0 PRMT R0, RZ, 0x7610, R0 ;  /* 0x00007610ff000816 */ /* 0x000fe20000000000 */
[----:B------:R-:W-:Y:S06]  /*0f30*/  @P0 BRA `(.L_x_49) ;  /* 0x0000000400240947 */ /* 0x000fec0003800000 */
[----:B------:R-:W1:Y:S01]  /*0f40*/  LDC R0, c[0x0][0x3cc] ;  /* 0x0000f300ff007b82 */ /* 0x000e620000000800 */
        /* <DEDUP_REMOVED lines=12> */
[----:B-1----:R-:W-:-:S07]  /*1010*/  VIADD R6, R21, 0xffffffe ;  /* 0x0ffffffe15067836 */ /* 0x002fce0000000000 */
[----:B------:R1:W2:Y:S01]  /*1020*/  F2I.FTZ.U32.TRUNC.NTZ R7, R6 ;  /* 0x0000000600077305 */ /* 0x0002a2000021f000 */
[----:B-----5:R-:W-:Y:S02]  /*1030*/  IADD3 R16, PT, PT, R23, 0xffffffe, RZ ;  /* 0x0ffffffe17107810 */ /* 0x020fe40007ffe0ff */
[----:B------:R-:W-:-:S05]  /*1040*/  IABS R23, R12 ;  /* 0x0000000c00177213 */ /* 0x000fca0000000000 */
[----:B------:R5:W3:Y:S01]  /*1050*/  F2I.FTZ.U32.TRUNC.NTZ R17, R16 ;  /* 0x0000001000117305 */ /* 0x000ae2000021f000 */
[----:B-1----:R-:W-:Y:S02]  /*1060*/  IMAD.MOV.U32 R6, RZ, RZ, RZ ;  /* 0x000000ffff067224 */ /* 0x002fe400078e00ff */
[----:B--2---:R-:W-:Y:S02]  /*1070*/  IMAD.MOV R25, RZ, RZ, -R7 ;  /* 0x000000ffff197224 */ /* 0x004fe400078e0a07 */
[----:B-----5:R-:W-:Y:S02]  /*1080*/  HFMA2 R16, -RZ, RZ, 0, 0 ;  /* 0x00000000ff107431 */ /* 0x020fe400000001ff */
[----:B------:R-:W-:Y:S01]  /*1090*/  IMAD R25, R25, R18, RZ ;  /* 0x0000001219197224 */ /* 0x000fe200078e02ff */
[----:B---3--:R-:W-:-:S03]  /*10a0*/  IADD3 R27, PT, PT, RZ, -R17, RZ ;  /* 0x80000011ff1b7210 */ /* 0x008fc60007ffe0ff */
[----:B------:R-:W-:-:S04]  /*10b0*/  IMAD.HI.U32 R6, R7, R25, R6 ;  /* 0x0000001907067227 */ /* 0x000fc800078e0006 */
[----:B------:R-:W-:Y:S02]  /*10c0*/  IMAD R21, R27, R20, RZ ;  /* 0x000000141b157224 */ /* 0x000fe400078e02ff */
[----:B------:R-:W-:Y:S02]  /*10d0*/  IMAD.MOV.U32 R7, RZ, RZ, R24 ;  /* 0x000000ffff077224 */ /* 0x000fe400078e0018 */
[----:B------:R-:W-:Y:S01]  /*10e0*/  IMAD.HI.U32 R16, R17, R21, R16 ;  /* 0x0000001511107227 */ /* 0x000fe200078e0010 */
[----:B------:R-:W-:-:S03]  /*10f0*/  MOV R21, R23 ;  /* 0x0000001700157202 */ /* 0x000fc60000000f00 */
[----:B------:R-:W-:-:S04]  /*1100*/  IMAD.HI.U32 R6, R6, R7, RZ ;  /* 0x0000000706067227 */ /* 0x000fc800078e00ff */
[----:B------:R-:W-:-:S04]  /*1110*/  IMAD.HI.U32 R16, R16, R21, RZ ;  /* 0x0000001510107227 */ /* 0x000fc800078e00ff */
[----:B------:R-:W-:Y:S01]  /*1120*/  IMAD.MOV R17, RZ, RZ, -R6 ;  /* 0x000000ffff117224 */ /* 0x000fe200078e0a06 */
[----:B------:R-:W-:-:S03]  /*1130*/  IADD3 R23, PT, PT, -R16, RZ, RZ ;  /* 0x000000ff10177210 */ /* 0x000fc60007ffe1ff */
[----:B------:R-:W-:Y:S02]  /*1140*/  IMAD R7, R18, R17, R7 ;  /* 0x0000001112077224 */ /* 0x000fe400078e0207 */
[----:B------:R-:W-:-:S03]  /*1150*/  IMAD R17, R20, R23, R21 ;  /* 0x0000001714117224 */ /* 0x000fc600078e0215 */
[----:B------:R-:W-:Y:S02]  /*1160*/  ISETP.GT.U32.AND P4, PT, R18, R7, PT ;  /* 0x000000071200720c */ /* 0x000fe40003f84070 */
[----:B------:R-:W-:-:S11]  /*1170*/  ISETP.GT.U32.AND P5, PT, R20, R17, PT ;  /* 0x000000111400720c */ /* 0x000fd60003fa4070 */
[----:B------:R-:W-:Y:S02]  /*1180*/  @!P4 IMAD.IADD R7, R7, 0x1, -R18 ;  /* 0x000000010707c824 */ /* 0x000fe400078e0a12 */
[----:B------:R-:W-:Y:S01]  /*1190*/  @!P5 IADD3 R17, PT, PT, R17, -R20, RZ ;  /* 0x800000141111d210 */ /* 0x000fe20007ffe0ff */
[----:B------:R-:W-:Y:S01]  /*11a0*/  @!P4 VIADD R6, R6, 0x1 ;  /* 0x000000010606c836 */ /* 0x000fe20000000000 */
[----:B------:R-:W-:Y:S02]  /*11b0*/  @!P5 IADD3 R16, PT, PT, R16, 0x1, RZ ;  /* 0x000000011010d810 */ /* 0x000fe40007ffe0ff */
[----:B------:R-:W-:Y:S02]  /*11c0*/  ISETP.GE.U32.AND P0, PT, R7, R18, PT ;  /* 0x000000120700720c */ /* 0x000fe40003f06070 */
[----:B------:R-:W-:Y:S02]  /*11d0*/  ISETP.GE.U32.AND P1, PT, R17, R20, PT ;  /* 0x000000141100720c */ /* 0x000fe40003f26070 */
[----:B------:R-:W-:-:S02]  /*11e0*/  LOP3.LUT R7, R5, R0, RZ, 0x3c, !PT ;  /* 0x0000000005077212 */ /* 0x000fc400078e3cff */
[----:B------:R-:W-:Y:S02]  /*11f0*/  LOP3.LUT R17, R12, R19, RZ, 0x3c, !PT ;  /* 0x000000130c117212 */ /* 0x000fe400078e3cff */
[----:B------:R-:W-:Y:S02]  /*1200*/  ISETP.GE.AND P2, PT, R7, RZ, PT ;  /* 0x000000ff0700720c */ /* 0x000fe40003f46270 */
[----:B------:R-:W-:Y:S02]  /*1210*/  ISETP.GE.AND P3, PT, R17, RZ, PT ;  /* 0x000000ff1100720c */ /* 0x000fe40003f66270 */
[----:B------:R-:W-:Y:S02]  /*1220*/  ISETP.NE.AND P4, PT, R0, RZ, PT ;  /* 0x000000ff0000720c */ /* 0x000fe40003f85270 */
[----:B------:R-:W-:Y:S01]  /*1230*/  ISETP.NE.AND P5, PT, R19, RZ, PT ;  /* 0x000000ff1300720c */ /* 0x000fe20003fa5270 */
[----:B------:R-:W-:Y:S01]  /*1240*/  @P1 VIADD R16, R16, 0x1 ;  /* 0x0000000110101836 */ /* 0x000fe20000000000 */
[----:B------:R-:W-:-:S02]  /*1250*/  @P0 IADD3 R6, PT, PT, R6, 0x1, RZ ;  /* 0x0000000106060810 */ /* 0x000fc40007ffe0ff */
[----:B------:R-:W-:Y:S02]  /*1260*/  IADD3 R17, P0, PT, R5, UR14, RZ ;  /* 0x0000000e05117c10 */ /* 0x000fe4000ff1e0ff */
[----:B------:R-:W-:Y:S02]  /*1270*/  MOV R21, R6 ;  /* 0x0000000600157202 */ /* 0x000fe40000000f00 */
[----:B------:R-:W-:Y:S01]  /*1280*/  IADD3.X R18, PT, PT, RZ, UR10, RZ, P0, !PT ;  /* 0x0000000aff127c10 */ /* 0x000fe200087fe4ff */
[----:B------:R-:W-:Y:S01]  /*1290*/  IMAD.WIDE.U32 R6, R17, UR21, R12 ;  /* 0x0000001511067c25 */ /* 0x000fe2000f8e000c */
[----:B------:R-:W-:-:S03]  /*12a0*/  @!P3 IADD3 R16, PT, PT, -R16, RZ, RZ ;  /* 0x000000ff1010b210 */ /* 0x000fc60007ffe1ff */
[----:B------:R-:W-:Y:S01]  /*12b0*/  @!P2 IMAD.MOV R21, RZ, RZ, -R21 ;  /* 0x000000ffff15a224 */ /* 0x000fe200078e0a15 */
[----:B------:R-:W-:Y:S01]  /*12c0*/  @!P4 LOP3.LUT R21, RZ, R0, RZ, 0x33, !PT ;  /* 0x00000000ff15c212 */ /* 0x000fe200078e33ff */
[----:B------:R-:W-:Y:S01]  /*12d0*/  IMAD R18, R18, UR21, RZ ;  /* 0x0000001512127c24 */ /* 0x000fe2000f8e02ff */
[----:B------:R-:W-:Y:S02]  /*12e0*/  @!P5 LOP3.LUT R16, RZ, R19, RZ, 0x33, !PT ;  /* 0x00000013ff10d212 */ /* 0x000fe400078e33ff */
[----:B0-----:R-:W-:Y:S01]  /*12f0*/  IADD3 R6, P0, PT, R6, UR8, RZ ;  /* 0x0000000806067c10 */ /* 0x001fe2000ff1e0ff */
        /* <DEDUP_REMOVED lines=12> */
[----:B------:R-:W-:-:S07]  /*13c0*/  F2FP.F16.F32.PACK_AB R0, RZ, R0 ;  /* 0x00000000ff00723e */ /* 0x000fce00000000ff */
.L_x_49:
[----:B0---4-:R-:W-:Y:S05]  /*13d0*/  BSYNC.RECONVERGENT B2 ;  /* 0x0000000000027941 */ /* 0x011fea0003800200 */
.L_x_48:
[----:B------:R-:W-:Y:S02]  /*13e0*/  PRMT R6, R0, 0x7610, R6 ;  /* 0x0000761000067816 */ /* 0x000fe40000000006 */
[----:B------:R-:W-:Y:S02]  /*13f0*/  ISETP.NE.AND P0, PT, R22, RZ, PT ;  /* 0x000000ff1600720c */ /* 0x000fe40003f05270 */
[----:B------:R-:W-:Y:S01]  /*1400*/  IADD3 R0, PT, PT, R10, 0x8, RZ ;  /* 0x000000080a007810 */ /* 0x000fe20007ffe0ff */
[----:B------:R1:W-:Y:S10]  /*1410*/  STS.U16 [R3], R6 ;  /* 0x0000000603007388 */ /* 0x0003f40000000400 */
[----:B-1----:R-:W-:Y:S05]  /*1420*/  @!P0 BRA `(.L_x_47) ;  /* 0x0000000800a08947 */ /* 0x002fea0003800000 */
[----:B------:R-:W-:Y:S01]  /*1430*/  VIADD R21, R5, 0x8 ;  /* 0x0000000805157836 */ /* 0x000fe20000000000 */
[----:B------:R-:W-:Y:S01]  /*1440*/  BSSY.RECONVERGENT B2, `(.L_x_50) ;  /* 0x0000052000027945 */ /* 0x000fe20003800200 */
[----:B------:R-:W-:-:S03]  /*1450*/  ISETP.NE.AND P0, PT, R22, 0x8, PT ;  /* 0x000000081600780c */ /* 0x000fc60003f05270 */
[----:B------:R-:W-:-:S13]  /*1460*/  ISETP.GE.AND P1, PT, R21, R4, PT ;  /* 0x000000041500720c */ /* 0x000fda0003f26270 */
[----:B------:R0:W-:Y:S01]  /*1470*/  @P1 STS.U16 [R3+0x10], RZ ;  /* 0x000010ff03001388 */ /* 0x0001e20000000400 */
[----:B------:R-:W-:Y:S05]  /*1480*/  @P1 BRA `(.L_x_51) ;  /* 0x0000000400341947 */ /* 0x000fea0003800000 */
[----:B------:R-:W1:Y:S01]  /*1490*/  LDC R0, c[0x0][0x3cc] ;  /* 0x0000f300ff007b82 */ /* 0x000e620000000800 */
[----:B------:R-:W2:Y:S01]  /*14a0*/  LDCU UR7, c[0x0][0x3c4] ;  /* 0x00007880ff0777ac */ /* 0x000ea20008000800 */
[----:B------:R-:W4:Y:S06]  /*14b0*/  LDCU UR6, c[0x0][0x3d8] ;  /* 0x00007b00ff0677ac */ /* 0x000f2c0008000800 */
[----:B------:R-:W5:Y:S01]  /*14c0*/  LDC R19, c[0x0][0x3d0] ;  /* 0x0000f400ff137b82 */ /* 0x000f620000000800 */
[----:B------:R-:W0:Y:S01]  /*14d0*/  LDCU.64 UR22, c[0x0][0x388] ;  /* 0x00007100ff1677ac */ /* 0x000e220008000a00 */
[----:B------:R-:W4:Y:S01]  /*14e0*/  LDCU.64 UR8, c[0x0][0x390] ;  /* 0x00007200ff0877ac */ /* 0x000f220008000a00 */
[----:B-1----:R-:W-:-:S04]  /*14f0*/  IABS R18, R0 ;  /* 0x0000000000127213 */ /* 0x002fc80000000000 */
[----:B------:R-:W1:Y:S01]  /*1500*/  I2F.RP R22, R18 ;  /* 0x0000001200167306 */ /* 0x000e620000209400 */
[----:B-----5:R-:W-:-:S07]  /*1510*/  IABS R20, R19 ;  /* 0x0000001300147213 */ /* 0x020fce0000000000 */
[----:B---3--:R-:W3:Y:S08]  /*1520*/  I2F.RP R24, R20 ;  /* 0x0000001400187306 */ /* 0x008ef00000209400 */
[----:B-1----:R-:W1:Y:S08]  /*1530*/  MUFU.RCP R22, R22 ;  /* 0x0000001600167308 */ /* 0x002e700000001000 */
[----:B---3--:R-:W3:Y:S01]  /*1540*/  MUFU.RCP R24, R24 ;  /* 0x0000001800187308 */ /* 0x008ee20000001000 */
[----:B-1----:R-:W-:-:S02]  /*1550*/  IADD3 R6, PT, PT, R22, 0xffffffe, RZ ;  /* 0x0ffffffe16067810 */ /* 0x002fc40007ffe0ff */
[----:B------:R-:W-:-:S05]  /*1560*/  IABS R22, R21 ;  /* 0x0000001500167213 */ /* 0x000fca0000000000 */
[----:B------:R1:W5:Y:S01]  /*1570*/  F2I.FTZ.U32.TRUNC.NTZ R7, R6 ;  /* 0x0000000600077305 */ /* 0x000362000021f000 */
[----:B---3--:R-:W-:-:S07]  /*1580*/  IADD3 R16, PT, PT, R24, 0xffffffe, RZ ;  /* 0x0ffffffe18107810 */ /* 0x008fce0007ffe0ff */
[----:B------:R3:W2:Y:S01]  /*1590*/  F2I.FTZ.U32.TRUNC.NTZ R17, R16 ;  /* 0x0000001000117305 */ /* 0x0006a2000021f000 */
[----:B-1----:R-:W-:Y:S02]  /*15a0*/  HFMA2 R6, -RZ, RZ, 0, 0 ;  /* 0x00000000ff067431 */ /* 0x002fe400000001ff */
[----:B-----5:R-:W-:Y:S01]  /*15b0*/  IMAD.MOV R23, RZ, RZ, -R7 ;  /* 0x000000ffff177224 */ /* 0x020fe200078e0a07 */
[----:B---3--:R-:W-:-:S03]  /*15c0*/  MOV R16, RZ ;  /* 0x000000ff00107202 */ /* 0x008fc60000000f00 */
[----:B------:R-:W-:Y:S01]  /*15d0*/  IMAD R23, R23, R18, RZ ;  /* 0x0000001217177224 */ /* 0x000fe200078e02ff */
[----:B--2---:R-:W-:-:S03]  /*15e0*/  IADD3 R25, PT, PT, RZ, -R17, RZ ;  /* 0x80000011ff197210 */ /* 0x004fc60007ffe0ff */
[----:B------:R-:W-:Y:S01]  /*15f0*/  IMAD.HI.U32 R6, R7, R23, R6 ;  /* 0x0000001707067227 */ /* 0x000fe200078e0006 */
[----:B------:R-:W-:-:S03]  /*1600*/  IABS R23, R12 ;  /* 0x0000000c00177213 */ /* 0x000fc60000000000 */
        /* <DEDUP_REMOVED lines=8> */
[----:B------:R-:W-:Y:S01]  /*1690*/  IMAD R7, R18, R6, R7 ;  /* 0x0000000612077224 */ /* 0x000fe200078e0207 */
[----:B------:R-:W-:Y:S01]  /*16a0*/  LOP3.LUT R6, R21, R0, RZ, 0x3c, !PT ;  /* 0x0000000015067212 */ /* 0x000fe200078e3cff */
[----:B------:R-:W-:-:S03]  /*16b0*/  IMAD R17, R20, R22, R17 ;  /* 0x0000001614117224 */ /* 0x000fc600078e0211 */
[----:B------:R-:W-:Y:S02]  /*16c0*/  ISETP.GT.U32.AND P5, PT, R18, R7, PT ;  /* 0x000000071200720c */ /* 0x000fe40003fa4070 */
[----:B------:R-:W-:Y:S02]  /*16d0*/  ISETP.GT.U32.AND P6, PT, R20, R17, PT ;  /* 0x000000111400720c */ /* 0x000fe40003fc4070 */
[----:B------:R-:W-:Y:S02]  /*16e0*/  ISETP.GE.AND P2, PT, R6, RZ, PT ;  /* 0x000000ff0600720c */ /* 0x000fe40003f46270 */
[----:B------:R-:W-:-:S07]  /*16f0*/  MOV R6, R12 ;  /* 0x0000000c00067202 */ /* 0x000fce0000000f00 */
[-C--:B------:R-:W-:Y:S02]  /*1700*/  @!P5 IADD3 R7, PT, PT, R7, -R18.reuse, RZ ;  /* 0x800000120707d210 */ /* 0x080fe40007ffe0ff */
[----:B------:R-:W-:Y:S01]  /*1710*/  @!P6 IMAD.IADD R17, R17, 0x1, -R20 ;  /* 0x000000011111e824 */ /* 0x000fe200078e0a14 */
[----:B------:R-:W-:Y:S02]  /*1720*/  @!P5 IADD3 R16, PT, PT, R16, 0x1, RZ ;  /* 0x000000011010d810 */ /* 0x000fe40007ffe0ff */
[----:B------:R-:W-:Y:S02]  /*1730*/  ISETP.GE.U32.AND P3, PT, R7, R18, PT ;  /* 0x000000120700720c */ /* 0x000fe40003f66070 */
[----:B------:R-:W-:Y:S02]  /*1740*/  ISETP.GE.U32.AND P4, PT, R17, R20, PT ;  /* 0x000000141100720c */ /* 0x000fe40003f86070 */
[----:B------:R-:W-:Y:S02]  /*1750*/  LOP3.LUT R7, R12, R19, RZ, 0x3c, !PT ;  /* 0x000000130c077212 */ /* 0x000fe400078e3cff */
[----:B------:R-:W-:-:S02]  /*1760*/  @!P6 IADD3 R25, PT, PT, R25, 0x1, RZ ;  /* 0x000000011919e810 */ /* 0x000fc40007ffe0ff */
[----:B------:R-:W-:Y:S01]  /*1770*/  ISETP.GE.AND P1, PT, R7, RZ, PT ;  /* 0x000000ff0700720c */ /* 0x000fe20003f26270 */
[----:B------:R-:W-:Y:S01]  /*1780*/  IMAD.MOV.U32 R7, RZ, RZ, R13 ;  /* 0x000000ffff077224 */ /* 0x000fe200078e000d */
[----:B------:R-:W-:Y:S02]  /*1790*/  ISETP.NE.AND P5, PT, R0, RZ, PT ;  /* 0x000000ff0000720c */ /* 0x000fe40003fa5270 */
[----:B------:R-:W-:Y:S01]  /*17a0*/  ISETP.NE.AND P6, PT, R19, RZ, PT ;  /* 0x000000ff1300720c */ /* 0x000fe20003fc5270 */
[----:B------:R-:W-:Y:S01]  /*17b0*/  @P3 VIADD R16, R16, 0x1 ;  /* 0x0000000110103836 */ /* 0x000fe20000000000 */
[----:B------:R-:W-:Y:S02]  /*17c0*/  IADD3 R21, P3, PT, R21, UR14, RZ ;  /* 0x0000000e15157c10 */ /* 0x000fe4000ff7e0ff */
[----:B------:R-:W-:Y:S02]  /*17d0*/  @P4 IADD3 R25, PT, PT, R25, 0x1, RZ ;  /* 0x0000000119194810 */ /* 0x000fe40007ffe0ff */
[----:B------:R-:W-:Y:S01]  /*17e0*/  MOV R23, R16 ;  /* 0x0000001000177202 */ /* 0x000fe20000000f00 */
[----:B------:R-:W-:Y:S01]  /*17f0*/  IMAD.X R17, RZ, RZ, UR10, P3 ;  /* 0x0000000aff117e24 */ /* 0x000fe200098e06ff */
[----:B------:R-:W-:Y:S01]  /*1800*/  MOV R16, R25 ;  /* 0x0000001900107202 */ /* 0x000fe20000000f00 */
[----:B------:R-:W-:Y:S01]  /*1810*/  IMAD.WIDE.U32 R6, R21, UR7, R6 ;  /* 0x0000000715067c25 */ /* 0x000fe2000f8e0006 */
[----:B------:R-:W-:-:S02]  /*1820*/  @!P2 IADD3 R23, PT, PT, -R23, RZ, RZ ;  /* 0x000000ff1717a210 */ /* 0x000fc40007ffe1ff */
[----:B------:R-:W-:Y:S01]  /*1830*/  @!P1 IADD3 R16, PT, PT, -R16, RZ, RZ ;  /* 0x000000ff10109210 */ /* 0x000fe20007ffe1ff */
[----:B------:R-:W-:Y:S01]  /*1840*/  IMAD R18, R17, UR7, RZ ;  /* 0x0000000711127c24 */ /* 0x000fe2000f8e02ff */
[----:B------:R-:W-:Y:S02]  /*1850*/  @!P5 LOP3.LUT R23, RZ, R0, RZ, 0x33, !PT ;  /* 0x00000000ff17d212 */ /* 0x000fe400078e33ff */
[----:B------:R-:W-:Y:S01]  /*1860*/  @!P6 LOP3.LUT R16, RZ, R19, RZ, 0x33, !PT ;  /* 0x00000013ff10e212 */ /* 0x000fe200078e33ff */
[----:B------:R-:W-:Y:S01]  /*1870*/  IMAD R21, R21, UR19, R18 ;  /* 0x0000001315157c24 */ /* 0x000fe2000f8e0212 */
[----:B0-----:R-:W-:-:S03]  /*1880*/  IADD3 R6, P1, PT, R6, UR22, RZ ;  /* 0x0000001606067c10 */ /* 0x001fc6000ff3e0ff */
[----:B----4-:R-:W-:Y:S01]  /*1890*/  IMAD R16, R23, UR6, R16 ;  /* 0x0000000617107c24 */ /* 0x010fe2000f8e0210 */
        /* <DEDUP_REMOVED lines=10> */
[----:B------:R-:W-:-:S05]  /*1940*/  F2FP.F16.F32.PACK_AB R19, RZ, R19 ;  /* 0x00000013ff13723e */ /* 0x000fca00000000ff */
[----:B------:R1:W-:Y:S02]  /*1950*/  STS.U16 [R3+0x10], R19 ;  /* 0x0000101303007388 */ /* 0x0003e40000000400 */
.L_x_51:
[----:B------:R-:W-:Y:S05]  /*1960*/  BSYNC.RECONVERGENT B2 ;  /* 0x0000000000027941 */ /* 0x000fea0003800200 */
.L_x_50:
[----:B------:R-:W-:Y:S01]  /*1970*/  VIADD R0, R10, 0x10 ;  /* 0x000000100a007836 */ /* 0x000fe20000000000 */
[----:B------:R-:W-:Y:S06]  /*1980*/  @!P0 BRA `(.L_x_47) ;  /* 0x0000000400488947 */ /* 0x000fec0003800000 */
[----:B-1----:R-:W-:Y:S02]  /*1990*/  IADD3 R19, PT, PT, R5, 0x10, RZ ;  /* 0x0000001005137810 */ /* 0x002fe40007ffe0ff */
[----:B------:R-:W-:Y:S02]  /*19a0*/  IADD3 R0, PT, PT, R10, 0x18, RZ ;  /* 0x000000180a007810 */ /* 0x000fe40007ffe0ff */
[----:B------:R-:W-:-:S13]  /*19b0*/  ISETP.GE.AND P0, PT, R19, R4, PT ;  /* 0x000000041300720c */ /* 0x000fda0003f06270 */
[----:B------:R2:W-:Y:S01]  /*19c0*/  @P0 STS.U16 [R3+0x20], RZ ;  /* 0x000020ff03000388 */ /* 0x0005e20000000400 */
[----:B------:R-:W-:Y:S05]  /*19d0*/  @P0 BRA `(.L_x_47) ;  /* 0x0000000400340947 */ /* 0x000fea0003800000 */
[----:B------:R-:W1:Y:S01]  /*19e0*/  LDC R16, c[0x0][0x3cc] ;  /* 0x0000f300ff107b82 */ /* 0x000e620000000800 */
[----:B---3--:R-:W-:Y:S01]  /*19f0*/  IABS R24, R19 ;  /* 0x0000001300187213 */ /* 0x008fe20000000000 */
[----:B------:R-:W3:Y:S01]  /*1a00*/  LDCU UR7, c[0x0][0x3c4] ;  /* 0x00007880ff0777ac */ /* 0x000ee20008000800 */
[----:B------:R-:W4:Y:S05]  /*1a10*/  LDCU UR6, c[0x0][0x3d8] ;  /* 0x00007b00ff0677ac */ /* 0x000f2a0008000800 */
[----:B------:R-:W5:Y:S01]  /*1a20*/  LDC R17, c[0x0][0x3d0] ;  /* 0x0000f400ff117b82 */ /* 0x000f620000000800 */
[----:B------:R-:W0:Y:S01]  /*1a30*/  LDCU.64 UR22, c[0x0][0x388] ;  /* 0x00007100ff1677ac */ /* 0x000e220008000a00 */
[----:B------:R-:W2:Y:S01]  /*1a40*/  LDCU.64 UR8, c[0x0][0x390] ;  /* 0x00007200ff0877ac */ /* 0x000ea20008000a00 */
[----:B-1----:R-:W-:-:S04]  /*1a50*/  IABS R18, R16 ;  /* 0x0000001000127213 */ /* 0x002fc80000000000 */
[----:B------:R-:W1:Y:S01]  /*1a60*/  I2F.RP R21, R18 ;  /* 0x0000001200157306 */ /* 0x000e620000209400 */
[----:B-----5:R-:W-:-:S07]  /*1a70*/  IABS R20, R17 ;  /* 0x0000001100147213 */ /* 0x020fce0000000000 */
[----:B------:R-:W5:Y:S08]  /*1a80*/  I2F.RP R22, R20 ;  /* 0x0000001400167306 */ /* 0x000f700000209400 */
[----:B-1----:R-:W1:Y:S08]  /*1a90*/  MUFU.RCP R21, R21 ;  /* 0x0000001500157308 */ /* 0x002e700000001000 */
[----:B-----5:R-:W5:Y:S01]  /*1aa0*/  MUFU.RCP R22, R22 ;  /* 0x0000001600167308 */ /* 0x020f620000001000 */
[----:B-1----:R-:W-:-:S07]  /*1ab0*/  VIADD R4, R21, 0xffffffe ;  /* 0x0ffffffe15047836 */ /* 0x002fce0000000000 */
[----:B------:R1:W3:Y:S01]  /*1ac0*/  F2I.FTZ.U32.TRUNC.NTZ R5, R4 ;  /* 0x0000000400057305 */ /* 0x0002e2000021f000 */
[----:B-----5:R-:W-:Y:S02]  /*1ad0*/  IADD3 R6, PT, PT, R22, 0xffffffe, RZ ;  /* 0x0ffffffe16067810 */ /* 0x020fe40007ffe0ff */
[----:B------:R-:W-:-:S05]  /*1ae0*/  IABS R22, R12 ;  /* 0x0000000c00167213 */ /* 0x000fca0000000000 */
[----:B------:R5:W4:Y:S01]  /*1af0*/  F2I.FTZ.U32.TRUNC.NTZ R7, R6 ;  /* 0x0000000600077305 */ /* 0x000b22000021f000 */
[----:B-1----:R-:W-:Y:S01]  /*1b00*/  HFMA2 R4, -RZ, RZ, 0, 0 ;  /* 0x00000000ff047431 */ /* 0x002fe200000001ff */
[----:B---3--:R-:W-:Y:S02]  /*1b10*/  IADD3 R23, PT, PT, RZ, -R5, RZ ;  /* 0x80000005ff177210 */ /* 0x008fe40007ffe0ff */
[----:B-----5:R-:W-:-:S03]  /*1b20*/  MOV R6, RZ ;  /* 0x000000ff00067202 */ /* 0x020fc60000000f00 */
[----:B------:R-:W-:Y:S02]  /*1b30*/  IMAD R23, R23, R18, RZ ;  /* 0x0000001217177224 */ /* 0x000fe400078e02ff */
[----:B----4-:R-:W-:Y:S02]  /*1b40*/  IMAD.MOV R25, RZ, RZ, -R7 ;  /* 0x000000ffff197224 */ /* 0x010fe400078e0a07 */
        /* <DEDUP_REMOVED lines=9> */
[----:B------:R-:W-:Y:S01]  /*1be0*/  IMAD R5, R18, R4, R5 ;  /* 0x0000000412057224 */ /* 0x000fe200078e0205 */
[----:B------:R-:W-:Y:S01]  /*1bf0*/  LOP3.LUT R4, R19, R16, RZ, 0x3c, !PT ;  /* 0x0000001013047212 */ /* 0x000fe200078e3cff */
[----:B------:R-:W-:-:S03]  /*1c00*/  IMAD R7, R20, R21, R7 ;  /* 0x0000001514077224 */ /* 0x000fc600078e0207 */
[----:B------:R-:W-:Y:S02]  /*1c10*/  ISETP.GT.U32.AND P4, PT, R18, R5, PT ;  /* 0x000000051200720c */ /* 0x000fe40003f84070 */
[----:B------:R-:W-:Y:S02]  /*1c20*/  ISETP.GT.U32.AND P5, PT, R20, R7, PT ;  /* 0x000000071400720c */ /* 0x000fe40003fa4070 */
[----:B------:R-:W-:Y:S02]  /*1c30*/  ISETP.GE.AND P0, PT, R4, RZ, PT ;  /* 0x000000ff0400720c */ /* 0x000fe40003f06270 */
[----:B------:R-:W-:-:S07]  /*1c40*/  MOV R4, R12 ;  /* 0x0000000c00047202 */ /* 0x000fce0000000f00 */
[----:B------:R-:W-:Y:S01]  /*1c50*/  @!P4 IADD3 R5, PT, PT, R5, -R18, RZ ;  /* 0x800000120505c210 */ /* 0x000fe20007ffe0ff */
[----:B------:R-:W-:Y:S01]  /*1c60*/  @!P4 VIADD R6, R6, 0x1 ;  /* 0x000000010606c836 */ /* 0x000fe20000000000 */
[----:B------:R-:W-:Y:S02]  /*1c70*/  @!P5 IADD3 R7, PT, PT, R7, -R20, RZ ;  /* 0x800000140707d210 */ /* 0x000fe40007ffe0ff */
[----:B------:R-:W-:Y:S02]  /*1c80*/  ISETP.GE.U32.AND P3, PT, R5, R18, PT ;  /* 0x000000120500720c */ /* 0x000fe40003f66070 */
[----:B------:R-:W-:Y:S02]  /*1c90*/  ISETP.GE.U32.AND P2, PT, R7, R20, PT ;  /* 0x000000140700720c */ /* 0x000fe40003f46070 */
[----:B------:R-:W-:Y:S02]  /*1ca0*/  LOP3.LUT R5, R12, R17, RZ, 0x3c, !PT ;  /* 0x000000110c057212 */ /* 0x000fe400078e3cff */
[----:B------:R-:W-:-:S02]  /*1cb0*/  @!P5 IADD3 R22, PT, PT, R22, 0x1, RZ ;  /* 0x000000011616d810 */ /* 0x000fc40007ffe0ff */
[----:B------:R-:W-:Y:S02]  /*1cc0*/  ISETP.GE.AND P1, PT, R5, RZ, PT ;  /* 0x000000ff0500720c */ /* 0x000fe40003f26270 */
[----:B------:R-:W-:Y:S02]  /*1cd0*/  ISETP.NE.AND P4, PT, R16, RZ, PT ;  /* 0x000000ff1000720c */ /* 0x000fe40003f85270 */
[----:B------:R-:W-:Y:S02]  /*1ce0*/  ISETP.NE.AND P5, PT, R17, RZ, PT ;  /* 0x000000ff1100720c */ /* 0x000fe40003fa5270 */
[----:B------:R-:W-:Y:S01]  /*1cf0*/  @P3 IADD3 R6, PT, PT, R6, 0x1, RZ ;  /* 0x0000000106063810 */ /* 0x000fe20007ffe0ff */
[----:B------:R-:W-:Y:S01]  /*1d00*/  @P2 VIADD R22, R22, 0x1 ;  /* 0x0000000116162836 */ /* 0x000fe20000000000 */
[----:B------:R-:W-:Y:S02]  /*1d10*/  IADD3 R19, P2, PT, R19, UR14, RZ ;  /* 0x0000000e13137c10 */ /* 0x000fe4000ff5e0ff */
[----:B------:R-:W-:Y:S01]  /*1d20*/  MOV R5, R13 ;  /* 0x0000000d00057202 */ /* 0x000fe20000000f00 */
[----:B------:R-:W-:Y:S01]  /*1d30*/  IMAD.MOV.U32 R21, RZ, RZ, R6 ;  /* 0x000000ffff157224 */ /* 0x000fe200078e0006 */
[----:B------:R-:W-:-:S02]  /*1d40*/  MOV R6, R22 ;  /* 0x0000001600067202 */ /* 0x000fc40000000f00 */
[----:B------:R-:W-:Y:S01]  /*1d50*/  IADD3.X R7, PT, PT, RZ, UR10, RZ, P2, !PT ;  /* 0x0000000aff077c10 */ /* 0x000fe200097fe4ff */
[----:B------:R-:W-:Y:S01]  /*1d60*/  @!P0 IMAD.MOV R21, RZ, RZ, -R21 ;  /* 0x000000ffff158224 */ /* 0x000fe200078e0a15 */
[----:B------:R-:W-:Y:S01]  /*1d70*/  @!P1 IADD3 R6, PT, PT, -R6, RZ, RZ ;  /* 0x000000ff06069210 */ /* 0x000fe20007ffe1ff */
[----:B------:R-:W-:Y:S01]  /*1d80*/  IMAD.WIDE.U32 R4, R19, UR7, R4 ;  /* 0x0000000713047c25 */ /* 0x000fe2000f8e0004 */
[----:B------:R-:W-:Y:S02]  /*1d90*/  @!P4 LOP3.LUT R21, RZ, R16, RZ, 0x33, !PT ;  /* 0x00000010ff15c212 */ /* 0x000fe400078e33ff */
[----:B------:R-:W-:Y:S01]  /*1da0*/  @!P5 LOP3.LUT R6, RZ, R17, RZ, 0x33, !PT ;  /* 0x00000011ff06d212 */ /* 0x000fe200078e33ff */
[----:B------:R-:W-:Y:S01]  /*1db0*/  IMAD R18, R7, UR7, RZ ;  /* 0x0000000707127c24 */ /* 0x000fe2000f8e02ff */
[----:B0-----:R-:W-:-:S03]  /*1dc0*/  IADD3 R4, P0, PT, R4, UR22, RZ ;  /* 0x0000001604047c10 */ /* 0x001fc6000ff1e0ff */
[----:B------:R-:W-:Y:S02]  /*1dd0*/  IMAD R19, R19, UR19, R18 ;  /* 0x0000001313137c24 */ /* 0x000fe4000f8e0212 */
[----:B------:R-:W-:-:S03]  /*1de0*/  IMAD R6, R21, UR6, R6 ;  /* 0x0000000615067c24 */ /* 0x000fc6000f8e0206 */
[----:B------:R-:W-:Y:S02]  /*1df0*/  IADD3.X R5, PT, PT, R5, UR23, R19, P0, !PT ;  /* 0x0000001705057c10 */ /* 0x000fe400087fe413 */
[----:B------:R-:W-:-:S03]  /*1e00*/  IADD3 R7, P0, PT, R6, UR16, RZ ;  /* 0x0000001006077c10 */ /* 0x000fc6000ff1e0ff */
[----:B------:R-:W3:Y:S01]  /*1e10*/  LDG.E.U8.CONSTANT R4, desc[UR12][R4.64] ;  /* 0x0000000c04047981 */ /* 0x000ee2000c1e9100 */
[----:B------:R-:W-:Y:S02]  /*1e20*/  LEA.HI.X.SX32 R16, R6, UR5, 0x1, P0 ;  /* 0x0000000506107c11 */ /* 0x000fe400080f0eff */
[----:B--2---:R-:W-:-:S04]  /*1e30*/  LEA R6, P0, R7, UR8, 0x2 ;  /* 0x0000000807067c11 */ /* 0x004fc8000f8010ff */
[----:B------:R-:W-:-:S05]  /*1e40*/  LEA.HI.X R7, R7, UR9, R16, 0x2, P0 ;  /* 0x0000000907077c11 */ /* 0x000fca00080f1410 */
[----:B------:R-:W2:Y:S01]  /*1e50*/  LDG.E.CONSTANT R6, desc[UR12][R6.64] ;  /* 0x0000000c06067981 */ /* 0x000ea2000c1e9900 */
[----:B---3--:R-:W-:-:S05]  /*1e60*/  F2FP.F16.E4M3.UNPACK_B R5, R4 ;  /* 0x00000004ff05723e */ /* 0x008fca00020006ff */
[----:B------:R-:W-:-:S05]  /*1e70*/  HADD2.F32 R17, -RZ, R5.H0_H0 ;  /* 0x20000005ff117230 */ /* 0x000fca0000004100 */
[----:B--2---:R-:W-:-:S05]  /*1e80*/  FMUL R17, R6, R17 ;  /* 0x0000001106117220 */ /* 0x004fca0000400000 */
[----:B------:R-:W-:-:S05]  /*1e90*/  F2FP.F16.F32.PACK_AB R17, RZ, R17 ;  /* 0x00000011ff11723e */ /* 0x000fca00000000ff */
[----:B------:R0:W-:Y:S02]  /*1ea0*/  STS.U16 [R3+0x20], R17 ;  /* 0x0000201103007388 */ /* 0x0001e40000000400 */
.L_x_47:
[----:B0---4-:R-:W-:Y:S05]  /*1eb0*/  BSYNC.RECONVERGENT B0 ;  /* 0x0000000000007941 */ /* 0x011fea0003800200 */
.L_x_46:
[----:B------:R-:W0:Y:S01]  /*1ec0*/  LDC R6, c[0x0][0x3c8] ;  /* 0x0000f200ff067b82 */ /* 0x000e220000000800 */
[----:B------:R-:W-:-:S13]  /*1ed0*/  ISETP.GE.U32.AND P0, PT, R2, 0x18, PT ;  /* 0x000000180200780c */ /* 0x000fda0003f06070 */
[----:B------:R-:W-:Y:S05]  /*1ee0*/  @!P0 BRA `(.L_x_45) ;  /* 0x0000001000e48947 */ /* 0x000fea0003800000 */
.L_x_61:
[----:B----4-:R-:W4:Y:S01]  /*1ef0*/  LDC R16, c[0x0][0x3cc] ;  /* 0x0000f300ff107b82 */ /* 0x010f220000000800 */
[C---:B01----:R-:W-:Y:S01]  /*1f00*/  IADD3 R19, PT, PT, R0.reuse, UR4, RZ ;  /* 0x0000000400137c10 */ /* 0x043fe2000fffe0ff */
[----:B------:R-:W-:Y:S01]  /*1f10*/  BSSY.RECONVERGENT B0, `(.L_x_52) ;  /* 0x000004e000007945 */ /* 0x000fe20003800200 */
[C---:B------:R-:W-:Y:S01]  /*1f20*/  ISETP.GE.U32.AND P0, PT, R0.reuse, 0x20, PT ;  /* 0x000000200000780c */ /* 0x040fe20003f06070 */
[C---:B--2---:R-:W-:Y:S01]  /*1f30*/  IMAD R7, R0.reuse, 0x2, R31 ;  /* 0x0000000200077824 */ /* 0x044fe200078e021f */
[----:B0-----:R-:W-:Y:S02]  /*1f40*/  ISETP.GE.AND P1, PT, R19, R6, PT ;  /* 0x000000061300720c */ /* 0x001fe40003f26270 */
[----:B------:R-:W-:Y:S01]  /*1f50*/  IADD3 R0, PT, PT, R0, 0x20, RZ ;  /* 0x0000002000007810 */ /* 0x000fe20007ffe0ff */
[----:B------:R-:W0:Y:S10]  /*1f60*/  LDC R21, c[0x0][0x3d0] ;  /* 0x0000f400ff157b82 */ /* 0x000e340000000800 */
        /* <DEDUP_REMOVED lines=8> */
[----:B0-----:R-:W-:-:S02]  /*1ff0*/  IADD3 R2, PT, PT, R20, 0xffffffe, RZ ;  /* 0x0ffffffe14027810 */ /* 0x001fc40007ffe0ff */
[----:B------:R-:W-:-:S05]  /*2000*/  IABS R20, R19 ;  /* 0x0000001300147213 */ /* 0x000fca0000000000 */
[----:B--2---:R0:W3:Y:S01]  /*2010*/  F2I.FTZ.U32.TRUNC.NTZ R3, R2 ;  /* 0x0000000200037305 */ /* 0x0040e2000021f000 */
[----:B-1----:R-:W-:-:S07]  /*2020*/  VIADD R4, R22, 0xffffffe ;  /* 0x0ffffffe16047836 */ /* 0x002fce0000000000 */
[----:B------:R1:W2:Y:S01]  /*2030*/  F2I.FTZ.U32.TRUNC.NTZ R5, R4 ;  /* 0x0000000400057305 */ /* 0x0002a2000021f000 */
[----:B0-----:R-:W-:Y:S01]  /*2040*/  IMAD.MOV.U32 R2, RZ, RZ, RZ ;  /* 0x000000ffff027224 */ /* 0x001fe200078e00ff */
[----:B---3--:R-:W-:Y:S01]  /*2050*/  IADD3 R24, PT, PT, RZ, -R3, RZ ;  /* 0x80000003ff187210 */ /* 0x008fe20007ffe0ff */
[----:B-1----:R-:W-:-:S04]  /*2060*/  HFMA2 R4, -RZ, RZ, 0, 0 ;  /* 0x00000000ff047431 */ /* 0x002fc800000001ff */
[----:B------:R-:W-:Y:S01]  /*2070*/  IMAD R23, R24, R17, RZ ;  /* 0x0000001118177224 */ /* 0x000fe200078e02ff */
[----:B--2---:R-:W-:-:S03]  /*2080*/  IADD3 R25, PT, PT, RZ, -R5, RZ ;  /* 0x80000005ff197210 */ /* 0x004fc60007ffe0ff */
[----:B------:R-:W-:Y:S01]  /*2090*/  IMAD.HI.U32 R23, R3, R23, R2 ;  /* 0x0000001703177227 */ /* 0x000fe200078e0002 */
[----:B------:R-:W-:-:S03]  /*20a0*/  IABS R3, R12 ;  /* 0x0000000c00037213 */ /* 0x000fc60000000000 */
[----:B------:R-:W-:Y:S02]  /*20b0*/  IMAD R25, R25, R18, RZ ;  /* 0x0000001219197224 */ /* 0x000fe400078e02ff */
[----:B------:R-:W-:-:S04]  /*20c0*/  IMAD.HI.U32 R2, R23, R20, RZ ;  /* 0x0000001417027227 */ /* 0x000fc800078e00ff */
[----:B------:R-:W-:Y:S01]  /*20d0*/  IMAD.HI.U32 R25, R5, R25, R4 ;  /* 0x0000001905197227 */ /* 0x000fe200078e0004 */
[----:B------:R-:W-:-:S05]  /*20e0*/  IADD3 R4, PT, PT, -R2, RZ, RZ ;  /* 0x000000ff02047210 */ /* 0x000fca0007ffe1ff */
[----:B------:R-:W-:-:S04]  /*20f0*/  IMAD.HI.U32 R25, R25, R3, RZ ;  /* 0x0000000319197227 */ /* 0x000fc800078e00ff */
[----:B------:R-:W-:Y:S02]  /*2100*/  IMAD.MOV R5, RZ, RZ, -R25 ;  /* 0x000000ffff057224 */ /* 0x000fe400078e0a19 */
[----:B------:R-:W-:Y:S02]  /*2110*/  IMAD R4, R17, R4, R20 ;  /* 0x0000000411047224 */ /* 0x000fe400078e0214 */
[----:B------:R-:W-:-:S03]  /*2120*/  IMAD R3, R18, R5, R3 ;  /* 0x0000000512037224 */ /* 0x000fc600078e0203 */
[----:B------:R-:W-:Y:S02]  /*2130*/  ISETP.GT.U32.AND P4, PT, R17, R4, PT ;  /* 0x000000041100720c */ /* 0x000fe40003f84070 */
[----:B------:R-:W-:-:S11]  /*2140*/  ISETP.GT.U32.AND P5, PT, R18, R3, PT ;  /* 0x000000031200720c */ /* 0x000fd60003fa4070 */
[-C--:B------:R-:W-:Y:S01]  /*2150*/  @!P4 IADD3 R4, PT, PT, R4, -R17.reuse, RZ ;  /* 0x800000110404c210 */ /* 0x080fe20007ffe0ff */
[----:B------:R-:W-:Y:S01]  /*2160*/  @!P4 VIADD R2, R2, 0x1 ;  /* 0x000000010202c836 */ /* 0x000fe20000000000 */
[-C--:B------:R-:W-:Y:S02]  /*2170*/  @!P5 IADD3 R3, PT, PT, R3, -R18.reuse, RZ ;  /* 0x800000120303d210 */ /* 0x080fe40007ffe0ff */
[----:B------:R-:W-:Y:S02]  /*2180*/  ISETP.GE.U32.AND P2, PT, R4, R17, PT ;  /* 0x000000110400720c */ /* 0x000fe40003f46070 */
[----:B------:R-:W-:Y:S02]  /*2190*/  ISETP.GE.U32.AND P3, PT, R3, R18, PT ;  /* 0x000000120300720c */ /* 0x000fe40003f66070 */
[----:B------:R-:W-:Y:S02]  /*21a0*/  LOP3.LUT R3, R19, R16, RZ, 0x3c, !PT ;  /* 0x0000001013037212 */ /* 0x000fe400078e3cff */
[----:B------:R-:W-:-:S02]  /*21b0*/  LOP3.LUT R4, R12, R21, RZ, 0x3c, !PT ;  /* 0x000000150c047212 */ /* 0x000fc400078e3cff */
[----:B------:R-:W-:Y:S02]  /*21c0*/  @!P5 IADD3 R25, PT, PT, R25, 0x1, RZ ;  /* 0x000000011919d810 */ /* 0x000fe40007ffe0ff */
[----:B------:R-:W-:Y:S02]  /*21d0*/  ISETP.GE.AND P1, PT, R3, RZ, PT ;  /* 0x000000ff0300720c */ /* 0x000fe40003f26270 */
[----:B------:R-:W-:Y:S02]  /*21e0*/  ISETP.GE.AND P4, PT, R4, RZ, PT ;  /* 0x000000ff0400720c */ /* 0x000fe40003f86270 */
[----:B------:R-:W-:Y:S01]  /*21f0*/  ISETP.NE.AND P5, PT, R16, RZ, PT ;  /* 0x000000ff1000720c */ /* 0x000fe20003fa5270 */
[----:B------:R-:W-:Y:S01]  /*2200*/  @P3 VIADD R25, R25, 0x1 ;  /* 0x0000000119193836 */ /* 0x000fe20000000000 */
[----:B------:R-:W-:Y:S02]  /*2210*/  @P2 IADD3 R2, PT, PT, R2, 0x1, RZ ;  /* 0x0000000102022810 */ /* 0x000fe40007ffe0ff */
[----:B------:R-:W-:-:S02]  /*2220*/  IADD3 R5, P2, PT, R19, UR14, RZ ;  /* 0x0000000e13057c10 */ /* 0x000fc4000ff5e0ff */
[----:B------:R-:W-:Y:S02]  /*2230*/  MOV R23, R2 ;  /* 0x0000000200177202 */ /* 0x000fe40000000f00 */
[----:B------:R-:W-:Y:S01]  /*2240*/  MOV R4, R25 ;  /* 0x0000001900047202 */ /* 0x000fe20000000f00 */
[----:B------:R-:W-:Y:S01]  /*2250*/  IMAD.X R17, RZ, RZ, UR10, P2 ;  /* 0x0000000aff117e24 */ /* 0x000fe200090e06ff */
[----:B------:R-:W-:Y:S01]  /*2260*/  MOV R2, R12 ;  /* 0x0000000c00027202 */ /* 0x000fe20000000f00 */
[----:B------:R-:W-:Y:S01]  /*2270*/  @!P1 IMAD.MOV R23, RZ, RZ, -R23 ;  /* 0x000000ffff179224 */ /* 0x000fe200078e0a17 */
[----:B------:R-:W-:Y:S01]  /*2280*/  MOV R3, R13 ;  /* 0x0000000d00037202 */ /* 0x000fe20000000f00 */
[----:B------:R-:W-:Y:S01]  /*2290*/  IMAD R18, R17, UR24, RZ ;  /* 0x0000001811127c24 */ /* 0x000fe2000f8e02ff */
[----:B------:R-:W-:Y:S02]  /*22a0*/  @!P4 IADD3 R4, PT, PT, -R4, RZ, RZ ;  /* 0x000000ff0404c210 */ /* 0x000fe40007ffe1ff */
[----:B------:R-:W-:Y:S01]  /*22b0*/  @!P5 LOP3.LUT R23, RZ, R16, RZ, 0x33, !PT ;  /* 0x00000010ff17d212 */ /* 0x000fe200078e33ff */
[----:B------:R-:W-:Y:S01]  /*22c0*/  IMAD.WIDE.U32 R2, R5, UR24, R2 ;  /* 0x0000001805027c25 */ /* 0x000fe2000f8e0002 */
[----:B------:R-:W-:-:S03]  /*22d0*/  @!P6 LOP3.LUT R4, RZ, R21, RZ, 0x33, !PT ;  /* 0x00000015ff04e212 */ /* 0x000fc600078e33ff */
[----:B------:R-:W-:Y:S01]  /*22e0*/  IMAD R5, R5, UR19, R18 ;  /* 0x0000001305057c24 */ /* 0x000fe2000f8e0212 */
[----:B------:R-:W-:Y:S01]  /*22f0*/  IADD3 R2, P1, PT, R2, UR28, RZ ;  /* 0x0000001c02027c10 */ /* 0x000fe2000ff3e0ff */
        /* <DEDUP_REMOVED lines=12> */
[----:B------:R0:W-:Y:S01]  /*23c0*/  STS.U16 [R7], R17 ;  /* 0x0000001107007388 */ /* 0x0001e20000000400 */
[----:B------:R-:W-:Y:S05]  /*23d0*/  BRA `(.L_x_54) ;  /* 0x0000000000047947 */ /* 0x000fea0003800000 */
.L_x_53:
[----:B------:R1:W-:Y:S02]  /*23e0*/  STS.U16 [R7], RZ ;  /* 0x000000ff07007388 */ /* 0x0003e40000000400 */
.L_x_54:
[----:B------:R-:W-:Y:S05]  /*23f0*/  BSYNC.RECONVERGENT B0 ;  /* 0x0000000000007941 */ /* 0x000fea0003800200 */
.L_x_52:
[C---:B0-----:R-:W-:Y:S01]  /*2400*/  VIADD R17, R19.reuse, 0x18 ;  /* 0x0000001813117836 */ /* 0x041fe20000000000 */
[C---:B------:R-:W-:Y:S01]  /*2410*/  IADD3 R23, PT, PT, R19.reuse, 0x10, RZ ;  /* 0x0000001013177810 */ /* 0x040fe20007ffe0ff */
[----:B------:R-:W-:Y:S01]  /*2420*/  BSSY.RECONVERGENT B0, `(.L_x_55) ;  /* 0x0000050000007945 */ /* 0x000fe20003800200 */
[----:B------:R-:W-:Y:S02]  /*2430*/  IADD3 R25, PT, PT, R19, 0x8, RZ ;  /* 0x0000000813197810 */ /* 0x000fe40007ffe0ff */
[-C--:B------:R-:W-:Y:S01]  /*2440*/  ISETP.GE.AND P2, PT, R23, R6.reuse, PT ;  /* 0x000000061700720c */ /* 0x080fe20003f46270 */
[----:B------:R-:W0:Y:S01]  /*2450*/  LDC R19, c[0x0][0x3d0] ;  /* 0x0000f400ff137b82 */ /* 0x000e220000000800 */
[-C--:B------:R-:W-:Y:S02]  /*2460*/  ISETP.GE.AND P1, PT, R17, R6.reuse, PT ;  /* 0x000000061100720c */ /* 0x080fe40003f26270 */
[----:B------:R-:W-:-:S09]  /*2470*/  ISETP.GE.AND P3, PT, R25, R6, PT ;  /* 0x000000061900720c */ /* 0x000fd20003f66270 */
[----:B------:R0:W-:Y:S04]  /*2480*/  @P2 STS.U16 [R7+0x20], RZ ;  /* 0x000020ff07002388 */ /* 0x0001e80000000400 */
[----:B------:R0:W-:Y:S04]  /*2490*/  @P1 STS.U16 [R7+0x30], RZ ;  /* 0x000030ff07001388 */ /* 0x0001e80000000400 */
[----:B------:R0:W-:Y:S01]  /*24a0*/  @P3 STS.U16 [R7+0x10], RZ ;  /* 0x000010ff07003388 */ /* 0x0001e20000000400 */
[----:B------:R-:W-:Y:S05]  /*24b0*/  @P3 BRA `(.L_x_56) ;  /* 0x0000000400183947 */ /* 0x000fea0003800000 */
[----:B----4-:R-:W-:Y:S02]  /*24c0*/  IABS R20, R16 ;  /* 0x0000001000147213 */ /* 0x010fe40000000000 */
[----:B------:R-:W-:Y:S02]  /*24d0*/  IABS R18, R21 ;  /* 0x0000001500127213 */ /* 0x000fe40000000000 */
[----:B------:R-:W4:Y:S01]  /*24e0*/  I2F.RP R22, R20 ;  /* 0x0000001400167306 */ /* 0x000f220000209400 */
[----:B---3--:R-:W-:-:S07]  /*24f0*/  IABS R26, R25 ;  /* 0x00000019001a7213 */ /* 0x008fce0000000000 */
[----:B------:R-:W3:Y:S08]  /*2500*/  I2F.RP R24, R18 ;  /* 0x0000001200187306 */ /* 0x000ef00000209400 */
[----:B----4-:R-:W4:Y:S08]  /*2510*/  MUFU.RCP R22, R22 ;  /* 0x0000001600167308 */ /* 0x010f300000001000 */
[----:B---3--:R-:W3:Y:S01]  /*2520*/  MUFU.RCP R24, R24 ;  /* 0x0000001800187308 */ /* 0x008ee20000001000 */
[----:B----4-:R-:W-:-:S02]  /*2530*/  IADD3 R2, PT, PT, R22, 0xffffffe, RZ ;  /* 0x0ffffffe16027810 */ /* 0x010fc40007ffe0ff */
[----:B------:R-:W-:-:S05]  /*2540*/  IABS R22, R12 ;  /* 0x0000000c00167213 */ /* 0x000fca0000000000 */
[----:B--2---:R2:W4:Y:S01]  /*2550*/  F2I.FTZ.U32.TRUNC.NTZ R3, R2 ;  /* 0x0000000200037305 */ /* 0x004522000021f000 */
[----:B---3--:R-:W-:Y:S02]  /*2560*/  VIADD R5, R24, 0xffffffe ;  /* 0x0ffffffe18057836 */ /* 0x008fe40000000000 */
[----:B--2---:R-:W-:-:S05]  /*2570*/  IMAD.MOV.U32 R2, RZ, RZ, RZ ;  /* 0x000000ffff027224 */ /* 0x004fca00078e00ff */
[----:B------:R-:W2:Y:S01]  /*2580*/  F2I.FTZ.U32.TRUNC.NTZ R5, R5 ;  /* 0x0000000500057305 */ /* 0x000ea2000021f000 */
[----:B----4-:R-:W-:-:S05]  /*2590*/  IADD3 R27, PT, PT, RZ, -R3, RZ ;  /* 0x80000003ff1b7210 */ /* 0x010fca0007ffe0ff */
[----:B------:R-:W-:-:S04]  /*25a0*/  IMAD R27, R27, R20, RZ ;  /* 0x000000141b1b7224 */ /* 0x000fc800078e02ff */
[----:B------:R-:W-:Y:S01]  /*25b0*/  IMAD.HI.U32 R4, R3, R27, R2 ;  /* 0x0000001b03047227 */ /* 0x000fe200078e0002 */
[----:B------:R-:W-:Y:S02]  /*25c0*/  MOV R3, R26 ;  /* 0x0000001a00037202 */ /* 0x000fe40000000f00 */
[----:B--2---:R-:W-:-:S03]  /*25d0*/  IADD3 R29, PT, PT, RZ, -R5, RZ ;  /* 0x80000005ff1d7210 */ /* 0x004fc60007ffe0ff */
[----:B------:R-:W-:-:S04]  /*25e0*/  IMAD.HI.U32 R2, R4, R3, RZ ;  /* 0x0000000304027227 */ /* 0x000fc800078e00ff */
[----:B------:R-:W-:Y:S02]  /*25f0*/  HFMA2 R4, -RZ, RZ, 0, 0 ;  /* 0x00000000ff047431 */ /* 0x000fe400000001ff */
[----:B------:R-:W-:-:S04]  /*2600*/  IMAD R27, R29, R18, RZ ;  /* 0x000000121d1b7224 */ /* 0x000fc800078e02ff */
[----:B------:R-:W-:Y:S01]  /*2610*/  IMAD.HI.U32 R27, R5, R27, R4 ;  /* 0x0000001b051b7227 */ /* 0x000fe200078e0004 */
[----:B------:R-:W-:-:S03]  /*2620*/  MOV R5, R22 ;  /* 0x0000001600057202 */ /* 0x000fc60000000f00 */
[----:B------:R-:W-:-:S04]  /*2630*/  IMAD.MOV R4, RZ, RZ, -R2 ;  /* 0x000000ffff047224 */ /* 0x000fc800078e0a02 */
[----:B------:R-:W-:Y:S02]  /*2640*/  IMAD R3, R20, R4, R3 ;  /* 0x0000000414037224 */ /* 0x000fe400078e0203 */
[----:B------:R-:W-:-:S03]  /*2650*/  IMAD.HI.U32 R4, R27, R5, RZ ;  /* 0x000000051b047227 */ /* 0x000fc600078e00ff */
[----:B------:R-:W-:Y:S02]  /*2660*/  ISETP.GT.U32.AND P5, PT, R20, R3, PT ;  /* 0x000000031400720c */ /* 0x000fe40003fa4070 */
[----:B------:R-:W-:-:S05]  /*2670*/  IADD3 R22, PT, PT, -R4, RZ, RZ ;  /* 0x000000ff04167210 */ /* 0x000fca0007ffe1ff */
[----:B------:R-:W-:-:S05]  /*2680*/  IMAD R5, R18, R22, R5 ;  /* 0x0000001612057224 */ /* 0x000fca00078e0205 */
[----:B------:R-:W-:Y:S01]  /*2690*/  ISETP.GT.U32.AND P3, PT, R18, R5, PT ;  /* 0x000000051200720c */ /* 0x000fe20003f64070 */
[----:B------:R-:W-:Y:S01]  /*26a0*/  @!P5 IMAD.IADD R3, R3, 0x1, -R20 ;  /* 0x000000010303d824 */ /* 0x000fe200078e0a14 */
[----:B------:R-:W-:-:S04]  /*26b0*/  @!P5 IADD3 R2, PT, PT, R2, 0x1, RZ ;  /* 0x000000010202d810 */ /* 0x000fc80007ffe0ff */
[----:B------:R-:W-:Y:S02]  /*26c0*/  ISETP.GE.U32.AND P6, PT, R3, R20, PT ;  /* 0x000000140300720c */ /* 0x000fe40003fc6070 */
[----:B------:R-:W-:-:S04]  /*26d0*/  LOP3.LUT R3, R25, R16, RZ, 0x3c, !PT ;  /* 0x0000001019037212 */ /* 0x000fc800078e3cff */
[----:B------:R-:W-:Y:S02]  /*26e0*/  ISETP.GE.AND P4, PT, R3, RZ, PT ;  /* 0x000000ff0300720c */ /* 0x000fe40003f86270 */
[-C--:B------:R-:W-:Y:S02]  /*26f0*/  @!P3 IADD3 R5, PT, PT, R5, -R18.reuse, RZ ;  /* 0x800000120505b210 */ /* 0x080fe40007ffe0ff */
[----:B------:R-:W-:Y:S02]  /*2700*/  LOP3.LUT R3, R12, R21, RZ, 0x3c, !PT ;  /* 0x000000150c037212 */ /* 0x000fe400078e3cff */
[----:B------:R-:W-:Y:S01]  /*2710*/  ISETP.GE.U32.AND P5, PT, R5, R18, PT ;  /* 0x000000120500720c */ /* 0x000fe20003fa6070 */
[----:B------:R-:W-:Y:S01]  /*2720*/  @P6 VIADD R2, R2, 0x1 ;  /* 0x0000000102026836 */ /* 0x000fe20000000000 */
[----:B------:R-:W-:Y:S02]  /*2730*/  ISETP.GE.AND P6, PT, R3, RZ, PT ;  /* 0x000000ff0300720c */ /* 0x000fe40003fc6270 */
[----:B------:R-:W-:-:S02]  /*2740*/  @!P3 IADD3 R4, PT, PT, R4, 0x1, RZ ;  /* 0x000000010404b810 */ /* 0x000fc40007ffe0ff */
[----:B------:R-:W-:Y:S01]  /*2750*/  MOV R27, R2 ;  /* 0x00000002001b7202 */ /* 0x000fe20000000f00 */
[----:B------:R-:W-:Y:S01]  /*2760*/  IMAD.MOV.U32 R2, RZ, RZ, R12 ;  /* 0x000000ffff027224 */ /* 0x000fe200078e000c */
[----:B------:R-:W-:Y:S02]  /*2770*/  ISETP.NE.AND P3, PT, R21, RZ, PT ;  /* 0x000000ff1500720c */ /* 0x000fe40003f65270 */
[----:B------:R-:W-:Y:S01]  /*2780*/  MOV R3, R13 ;  /* 0x0000000d00037202 */ /* 0x000fe20000000f00 */
[----:B------:R-:W-:Y:S01]  /*2790*/  @!P4 IMAD.MOV R27, RZ, RZ, -R27 ;  /* 0x000000ffff1bc224 */ /* 0x000fe200078e0a1b */
[----:B------:R-:W-:Y:S02]  /*27a0*/  ISETP.NE.AND P4, PT, R16, RZ, PT ;  /* 0x000000ff1000720c */ /* 0x000fe40003f85270 */
[----:B------:R-:W-:Y:S02]  /*27b0*/  @P5 IADD3 R4, PT, PT, R4, 0x1, RZ ;  /* 0x0000000104045810 */ /* 0x000fe40007ffe0ff */
[----:B------:R-:W-:-:S02]  /*27c0*/  IADD3 R25, P5, PT, R25, UR14, RZ ;  /* 0x0000000e19197c10 */ /* 0x000fc4000ffbe0ff */
[----:B------:R-:W-:Y:S02]  /*27d0*/  @!P6 IADD3 R4, PT, PT, -R4, RZ, RZ ;  /* 0x000000ff0404e210 */ /* 0x000fe40007ffe1ff */
[----:B------:R-:W-:Y:S01]  /*27e0*/  IADD3.X R5, PT, PT, RZ, UR10, RZ, P5, !PT ;  /* 0x0000000aff057c10 */ /* 0x000fe2000affe4ff */
[----:B------:R-:W-:Y:S01]  /*27f0*/  IMAD.WIDE.U32 R2, R25, UR24, R2 ;  /* 0x0000001819027c25 */ /* 0x000fe2000f8e0002 */
[----:B------:R-:W-:-:S03]  /*2800*/  @!P3 LOP3.LUT R4, RZ, R21, RZ, 0x33, !PT ;  /* 0x00000015ff04b212 */ /* 0x000fc600078e33ff */
        /* <DEDUP_REMOVED lines=17> */
.L_x_56:
[----:B------:R-:W-:Y:S05]  /*2920*/  BSYNC.RECONVERGENT B0 ;  /* 0x0000000000007941 */ /* 0x000fea0003800200 */
.L_x_55:
[----:B------:R-:W-:Y:S04]  /*2930*/  BSSY.RECONVERGENT B0, `(.L_x_57) ;  /* 0x0000049000007945 */ /* 0x000fe80003800200 */
[----:B------:R-:W-:Y:S05]  /*2940*/  @P2 BRA `(.L_x_58) ;  /* 0x00000004001c2947 */ /* 0x000fea0003800000 */
[----:B----4-:R-:W4:Y:S01]  /*2950*/  LDC R16, c[0x0][0x3cc] ;  /* 0x0000f300ff107b82 */ /* 0x010f220000000800 */
[----:B0-----:R-:W-:-:S04]  /*2960*/  IABS R18, R19 ;  /* 0x0000001300127213 */ /* 0x001fc80000000000 */
[----:B------:R-:W0:Y:S08]  /*2970*/  I2F.RP R22, R18 ;  /* 0x0000001200167306 */ /* 0x000e300000209400 */
[----:B0-----:R-:W0:Y:S01]  /*2980*/  MUFU.RCP R22, R22 ;  /* 0x0000001600167308 */ /* 0x001e220000001000 */
[----:B----4-:R-:W-:-:S07]  /*2990*/  IABS R20, R16 ;  /* 0x0000001000147213 */ /* 0x010fce0000000000 */
[----:B--2---:R-:W2:Y:S01]  /*29a0*/  I2F.RP R21, R20 ;  /* 0x0000001400157306 */ /* 0x004ea20000209400 */
[----:B0-----:R-:W-:Y:S01]  /*29b0*/  VIADD R2, R22, 0xffffffe ;  /* 0x0ffffffe16027836 */ /* 0x001fe20000000000 */
[----:B------:R-:W-:-:S06]  /*29c0*/  IABS R22, R23 ;  /* 0x0000001700167213 */ /* 0x000fcc0000000000 */
[----:B------:R0:W4:Y:S08]  /*29d0*/  F2I.FTZ.U32.TRUNC.NTZ R3, R2 ;  /* 0x0000000200037305 */ /* 0x000130000021f000 */
[----:B--2---:R-:W2:Y:S01]  /*29e0*/  MUFU.RCP R21, R21 ;  /* 0x0000001500157308 */ /* 0x004ea20000001000 */
[----:B0-----:R-:W-:Y:S01]  /*29f0*/  HFMA2 R2, -RZ, RZ, 0, 0 ;  /* 0x00000000ff027431 */ /* 0x001fe200000001ff */
[----:B----4-:R-:W-:-:S05]  /*2a00*/  IADD3 R25, PT, PT, RZ, -R3, RZ ;  /* 0x80000003ff197210 */ /* 0x010fca0007ffe0ff */
[----:B------:R-:W-:-:S04]  /*2a10*/  IMAD R25, R25, R18, RZ ;  /* 0x0000001219197224 */ /* 0x000fc800078e02ff */
[----:B------:R-:W-:Y:S01]  /*2a20*/  IMAD.HI.U32 R25, R3, R25, R2 ;  /* 0x0000001903197227 */ /* 0x000fe200078e0002 */
[----:B--2---:R-:W-:Y:S02]  /*2a30*/  IADD3 R4, PT, PT, R21, 0xffffffe, RZ ;  /* 0x0ffffffe15047810 */ /* 0x004fe40007ffe0ff */
[----:B------:R-:W-:Y:S02]  /*2a40*/  IABS R21, R12 ;  /* 0x0000000c00157213 */ /* 0x000fe40000000000 */
[----:B------:R0:W3:Y:S03]  /*2a50*/  F2I.FTZ.U32.TRUNC.NTZ R5, R4 ;  /* 0x0000000400057305 */ /* 0x0000e6000021f000 */
[----:B------:R-:W-:Y:S01]  /*2a60*/  IMAD.HI.U32 R25, R25, R21, RZ ;  /* 0x0000001519197227 */ /* 0x000fe200078e00ff */
[----:B0-----:R-:W-:-:S03]  /*2a70*/  MOV R4, RZ ;  /* 0x000000ff00047202 */ /* 0x001fc60000000f00 */
[----:B---3--:R-:W-:-:S04]  /*2a80*/  IMAD.MOV R27, RZ, RZ, -R5 ;  /* 0x000000ffff1b7224 */ /* 0x008fc800078e0a05 */
[----:B------:R-:W-:-:S04]  /*2a90*/  IMAD R3, R27, R20, RZ ;  /* 0x000000141b037224 */ /* 0x000fc800078e02ff */
[----:B------:R-:W-:Y:S01]  /*2aa0*/  IMAD.HI.U32 R2, R5, R3, R4 ;  /* 0x0000000305027227 */ /* 0x000fe200078e0004 */
[----:B------:R-:W-:-:S03]  /*2ab0*/  IADD3 R5, PT, PT, -R25, RZ, RZ ;  /* 0x000000ff19057210 */ /* 0x000fc60007ffe1ff */
[----:B------:R-:W-:Y:S02]  /*2ac0*/  IMAD.MOV.U32 R3, RZ, RZ, R22 ;  /* 0x000000ffff037224 */ /* 0x000fe400078e0016 */
[----:B------:R-:W-:Y:S02]  /*2ad0*/  IMAD R5, R18, R5, R21 ;  /* 0x0000000512057224 */ /* 0x000fe400078e0215 */
[----:B------:R-:W-:-:S03]  /*2ae0*/  IMAD.HI.U32 R2, R2, R3, RZ ;  /* 0x0000000302027227 */ /* 0x000fc600078e00ff */
[----:B------:R-:W-:Y:S02]  /*2af0*/  ISETP.GT.U32.AND P3, PT, R18, R5, PT ;  /* 0x000000051200720c */ /* 0x000fe40003f64070 */
[----:B------:R-:W-:-:S05]  /*2b00*/  IADD3 R4, PT, PT, -R2, RZ, RZ ;  /* 0x000000ff02047210 */ /* 0x000fca0007ffe1ff */
[----:B------:R-:W-:Y:S01]  /*2b10*/  IMAD R3, R20, R4, R3 ;  /* 0x0000000414037224 */ /* 0x000fe200078e0203 */
[----:B------:R-:W-:-:S04]  /*2b20*/  LOP3.LUT R4, R12, R19, RZ, 0x3c, !PT ;  /* 0x000000130c047212 */ /* 0x000fc800078e3cff */
[----:B------:R-:W-:Y:S01]  /*2b30*/  ISETP.GT.U32.AND P5, PT, R20, R3, PT ;  /* 0x000000031400720c */ /* 0x000fe20003fa4070 */
[----:B------:R-:W-:Y:S01]  /*2b40*/  @!P3 IMAD.IADD R5, R5, 0x1, -R18 ;  /* 0x000000010505b824 */ /* 0x000fe200078e0a12 */
[----:B------:R-:W-:Y:S02]  /*2b50*/  @!P3 IADD3 R25, PT, PT, R25, 0x1, RZ ;  /* 0x000000011919b810 */ /* 0x000fe40007ffe0ff */
[----:B------:R-:W-:Y:S02]  /*2b60*/  ISETP.GE.AND P3, PT, R4, RZ, PT ;  /* 0x000000ff0400720c */ /* 0x000fe40003f66270 */
[----:B------:R-:W-:-:S07]  /*2b70*/  ISETP.GE.U32.AND P6, PT, R5, R18, PT ;  /* 0x000000120500720c */ /* 0x000fce0003fc6070 */
[-C--:B------:R-:W-:Y:S01]  /*2b80*/  @!P5 IADD3 R3, PT, PT, R3, -R20.reuse, RZ ;  /* 0x800000140303d210 */ /* 0x080fe20007ffe0ff */
        /* <DEDUP_REMOVED lines=8> */
[----:B------:R-:W-:Y:S02]  /*2c10*/  MOV R3, R13 ;  /* 0x0000000d00037202 */ /* 0x000fe40000000f00 */
[----:B------:R-:W-:Y:S01]  /*2c20*/  @P2 IADD3 R2, PT, PT, R2, 0x1, RZ ;  /* 0x0000000102022810 */ /* 0x000fe20007ffe0ff */
[----:B------:R-:W-:Y:S01]  /*2c30*/  @!P3 IMAD.MOV R4, RZ, RZ, -R4 ;  /* 0x000000ffff04b224 */ /* 0x000fe200078e0a04 */
[----:B------:R-:W-:Y:S02]  /*2c40*/  IADD3 R23, P2, PT, R23, UR14, RZ ;  /* 0x0000000e17177c10 */ /* 0x000fe4000ff5e0ff */
        /* <DEDUP_REMOVED lines=23> */
.L_x_58:
[----:B------:R-:W-:Y:S05]  /*2dc0*/  BSYNC.RECONVERGENT B0 ;  /* 0x0000000000007941 */ /* 0x000fea0003800200 */
.L_x_57:
        /* <DEDUP_REMOVED lines=8> */
[----:B0-----:R-:W-:Y:S02]  /*2e50*/  IADD3 R2, PT, PT, R22, 0xffffffe, RZ ;  /* 0x0ffffffe16027810 */ /* 0x001fe40007ffe0ff */
[----:B------:R-:W-:-:S05]  /*2e60*/  IABS R22, R17 ;  /* 0x0000001100167213 */ /* 0x000fca0000000000 */
[----:B------:R0:W4:Y:S08]  /*2e70*/  F2I.FTZ.U32.TRUNC.NTZ R3, R2 ;  /* 0x0000000200037305 */ /* 0x000130000021f000 */
[----:B--2---:R-:W2:Y:S01]  /*2e80*/  MUFU.RCP R21, R21 ;  /* 0x0000001500157308 */ /* 0x004ea20000001000 */
[----:B0-----:R-:W-:Y:S02]  /*2e90*/  HFMA2 R2, -RZ, RZ, 0, 0 ;  /* 0x00000000ff027431 */ /* 0x001fe400000001ff */
[----:B----4-:R-:W-:-:S04]  /*2ea0*/  IMAD.MOV R23, RZ, RZ, -R3 ;  /* 0x000000ffff177224 */ /* 0x010fc800078e0a03 */
[----:B------:R-:W-:-:S04]  /*2eb0*/  IMAD R23, R23, R18, RZ ;  /* 0x0000001217177224 */ /* 0x000fc800078e02ff */
[----:B------:R-:W-:Y:S01]  /*2ec0*/  IMAD.HI.U32 R23, R3, R23, R2 ;  /* 0x0000001703177227 */ /* 0x000fe200078e0002 */
[----:B--2---:R-:W-:Y:S02]  /*2ed0*/  IADD3 R4, PT, PT, R21, 0xffffffe, RZ ;  /* 0x0ffffffe15047810 */ /* 0x004fe40007ffe0ff */
[----:B------:R-:W-:Y:S02]  /*2ee0*/  IABS R21, R12 ;  /* 0x0000000c00157213 */ /* 0x000fe40000000000 */
[----:B------:R0:W2:Y:S03]  /*2ef0*/  F2I.FTZ.U32.TRUNC.NTZ R5, R4 ;  /* 0x0000000400057305 */ /* 0x0000a6000021f000 */
[----:B------:R-:W-:-:S04]  /*2f00*/  IMAD.HI.U32 R23, R23, R21, RZ ;  /* 0x0000001517177227 */ /* 0x000fc800078e00ff */
[----:B0-----:R-:W-:Y:S01]  /*2f10*/  IMAD.MOV.U32 R4, RZ, RZ, RZ ;  /* 0x000000ffff047224 */ /* 0x001fe200078e00ff */
[----:B--2---:R-:W-:-:S05]  /*2f20*/  IADD3 R25, PT, PT, RZ, -R5, RZ ;  /* 0x80000005ff197210 */ /* 0x004fca0007ffe0ff */
[----:B------:R-:W-:-:S04]  /*2f30*/  IMAD R3, R25, R20, RZ ;  /* 0x0000001419037224 */ /* 0x000fc800078e02ff */
[----:B------:R-:W-:Y:S01]  /*2f40*/  IMAD.HI.U32 R2, R5, R3, R4 ;  /* 0x0000000305027227 */ /* 0x000fe200078e0004 */
[----:B------:R-:W-:Y:S02]  /*2f50*/  MOV R3, R22 ;  /* 0x0000001600037202 */ /* 0x000fe40000000f00 */
[----:B------:R-:W-:-:S03]  /*2f60*/  IADD3 R5, PT, PT, -R23, RZ, RZ ;  /* 0x000000ff17057210 */ /* 0x000fc60007ffe1ff */
[----:B------:R-:W-:-:S04]  /*2f70*/  IMAD.HI.U32 R2, R2, R3, RZ ;  /* 0x0000000302027227 */ /* 0x000fc800078e00ff */
[----:B------:R-:W-:Y:S02]  /*2f80*/  IMAD.MOV R4, RZ, RZ, -R2 ;  /* 0x000000ffff047224 */ /* 0x000fe400078e0a02 */
[----:B------:R-:W-:Y:S02]  /*2f90*/  IMAD R5, R18, R5, R21 ;  /* 0x0000000512057224 */ /* 0x000fe400078e0215 */
[----:B------:R-:W-:Y:S01]  /*2fa0*/  IMAD R3, R20, R4, R3 ;  /* 0x0000000414037224 */ /* 0x000fe200078e0203 */
[----:B------:R-:W-:Y:S02]  /*2fb0*/  LOP3.LUT R4, R12, R19, RZ, 0x3c, !PT ;  /* 0x000000130c047212 */ /* 0x000fe400078e3cff */
[----:B------:R-:W-:Y:S02]  /*2fc0*/  ISETP.GT.U32.AND P1, PT, R18, R5, PT ;  /* 0x000000051200720c */ /* 0x000fe40003f24070 */
[----:B------:R-:W-:Y:S02]  /*2fd0*/  ISETP.GT.U32.AND P3, PT, R20, R3, PT ;  /* 0x000000031400720c */ /* 0x000fe40003f64070 */
[----:B------:R-:W-:-:S09]  /*2fe0*/  ISETP.GE.AND P2, PT, R4, RZ, PT ;  /* 0x000000ff0400720c */ /* 0x000fd20003f46270 */
        /* <DEDUP_REMOVED lines=9> */
[----:B------:R-:W-:Y:S02]  /*3080*/  MOV R3, R13 ;  /* 0x0000000d00037202 */ /* 0x000fe40000000f00 */
[----:B------:R-:W-:Y:S01]  /*3090*/  @P5 IADD3 R23, PT, PT, R23, 0x1, RZ ;  /* 0x0000000117175810 */ /* 0x000fe20007ffe0ff */
[----:B------:R-:W-:Y:S01]  /*30a0*/  @P4 VIADD R2, R2, 0x1 ;  /* 0x0000000102024836 */ /* 0x000fe20000000000 */
[----:B------:R-:W-:Y:S02]  /*30b0*/  ISETP.NE.AND P5, PT, R16, RZ, PT ;  /* 0x000000ff1000720c */ /* 0x000fe40003fa5270 */
[----:B------:R-:W-:-:S02]  /*30c0*/  IADD3 R17, P4, PT, R17, UR14, RZ ;  /* 0x0000000e11117c10 */ /* 0x000fc4000ff9e0ff */
[----:B------:R-:W-:Y:S02]  /*30d0*/  MOV R4, R23 ;  /* 0x0000001700047202 */ /* 0x000fe40000000f00 */
[----:B------:R-:W-:Y:S01]  /*30e0*/  MOV R21, R2 ;  /* 0x0000000200157202 */ /* 0x000fe20000000f00 */
[----:B------:R-:W-:Y:S01]  /*30f0*/  IMAD.X R5, RZ, RZ, UR10, P4 ;  /* 0x0000000aff057e24 */ /* 0x000fe2000a0e06ff */
[----:B------:R-:W-:Y:S01]  /*3100*/  MOV R2, R12 ;  /* 0x0000000c00027202 */ /* 0x000fe20000000f00 */
[----:B------:R-:W-:Y:S01]  /*3110*/  @!P2 IMAD.MOV R4, RZ, RZ, -R4 ;  /* 0x000000ffff04a224 */ /* 0x000fe200078e0a04 */
[----:B------:R-:W-:Y:S01]  /*3120*/  @!P1 IADD3 R21, PT, PT, -R21, RZ, RZ ;  /* 0x000000ff15159210 */ /* 0x000fe20007ffe1ff */
[----:B------:R-:W-:Y:S01]  /*3130*/  IMAD R18, R5, UR24, RZ ;  /* 0x0000001805127c24 */ /* 0x000fe2000f8e02ff */
        /* <DEDUP_REMOVED lines=12> */
[----:B------:R-:W4:Y:S01]  /*3200*/  LDG.E.CONSTANT R4, desc[UR12][R4.64] ;  /* 0x0000000c04047981 */ /* 0x000f22000c1e9900 */
[----:B--2---:R-:W-:-:S05]  /*3210*/  F2FP.F16.E4M3.UNPACK_B R3, R2 ;  /* 0x00000002ff03723e */ /* 0x004fca00020006ff */
[----:B------:R-:W-:-:S05]  /*3220*/  HADD2.F32 R17, -RZ, R3.H0_H0 ;  /* 0x20000003ff117230 */ /* 0x000fca0000004100 */
[----:B----4-:R-:W-:-:S05]  /*3230*/  FMUL R17, R4, R17 ;  /* 0x0000001104117220 */ /* 0x010fca0000400000 */
[----:B------:R-:W-:-:S05]  /*3240*/  F2FP.F16.F32.PACK_AB R17, RZ, R17 ;  /* 0x00000011ff11723e */ /* 0x000fca00000000ff */
[----:B------:R0:W-:Y:S02]  /*3250*/  STS.U16 [R7+0x30], R17 ;  /* 0x0000301107007388 */ /* 0x0001e40000000400 */
.L_x_60:
[----:B------:R-:W-:Y:S05]  /*3260*/  BSYNC.RECONVERGENT B0 ;  /* 0x0000000000007941 */ /* 0x000fea0003800200 */
.L_x_59:
[----:B------:R-:W-:Y:S05]  /*3270*/  @!P0 BRA `(.L_x_61) ;  /* 0xffffffec001c8947 */ /* 0x000fea000383ffff */
.L_x_45:
[----:B0---4-:R-:W-:Y:S05]  /*3280*/  BSYNC.RECONVERGENT B1 ;  /* 0x0000000000017941 */ /* 0x011fea0003800200 */
.L_x_44:
[----:B------:R-:W0:Y:S08]  /*3290*/  S2UR UR7, SR_CgaCtaId ;  /* 0x00000000000779c3 */ /* 0x000e300000008800 */
[----:B------:R-:W-:Y:S01]  /*32a0*/  BAR.SYNC.DEFER_BLOCKING 0x0 ;  /* 0x0000000000007b1d */ /* 0x000fe20000010000 */
[----:B------:R-:W-:-:S05]  /*32b0*/  UIADD3 UR4, UPT, UPT, UR4, 0x40, URZ ;  /* 0x0000004004047890 */ /* 0x000fca000fffe0ff */
[----:B------:R-:W-:Y:S02]  /*32c0*/  UMOV UR6, 0x400 ;  /* 0x0000040000067882 */ /* 0x000fe40000000000 */
[----:B0-----:R-:W-:Y:S01]  /*32d0*/  ULEA UR6, UR7, UR6, 0x18 ;  /* 0x0000000607067291 */ /* 0x001fe2000f8ec0ff */
[----:B--2---:R-:W0:Y:S04]  /*32e0*/  LDS.64 R4, [R31] ;  /* 0x000000001f047984 */ /* 0x004e280000000a00 */
[----:B-1----:R-:W-:Y:S04]  /*32f0*/  LDS.64 R6, [R31+0x8] ;  /* 0x000008001f067984 */ /* 0x002fe80000000a00 */
[----:B------:R-:W1:Y:S04]  /*3300*/  LDS.64 R2, [UR6] ;  /* 0x00000006ff027984 */ /* 0x000e680008000a00 */
[----:B------:R-:W2:Y:S04]  /*3310*/  LDS.64 R16, [UR6+0x8] ;  /* 0x00000806ff107984 */ /* 0x000ea80008000a00 */
[----:B------:R-:W4:Y:S04]  /*3320*/  LDS.64 R18, [R31+0x10] ;  /* 0x000010001f127984 */ /* 0x000f280000000a00 */
[----:B------:R-:W5:Y:S01]  /*3330*/  LDS.64 R20, [UR6+0x10] ;  /* 0x00001006ff147984 */ /* 0x000f620008000a00 */
[----:B0-----:R-:W-:-:S02]  /*3340*/  HADD2.F32 R0, -RZ, R4.H0_H0 ;  /* 0x20000004ff007230 */ /* 0x001fc40000004100 */
[----:B------:R-:W-:Y:S02]  /*3350*/  HADD2.F32 R4, -RZ, R4.H1_H1 ;  /* 0x30000004ff047230 */ /* 0x000fe40000004100 */
[--C-:B-1----:R-:W-:Y:S02]  /*3360*/  HADD2.F32 R23, -RZ, R2.reuse.H0_H0 ;  /* 0x20000002ff177230 */ /* 0x102fe40000004100 */
[----:B------:R-:W-:Y:S02]  /*3370*/  HADD2.F32 R25, -RZ, R2.H1_H1 ;  /* 0x30000002ff197230 */ /* 0x000fe40000004100 */
[--C-:B---3--:R-:W-:Y:S02]  /*3380*/  HADD2.F32 R27, -RZ, R3.reuse.H1_H1 ;  /* 0x30000003ff1b7230 */ /* 0x108fe40000004100 */
[----:B------:R-:W-:Y:S01]  /*3390*/  FFMA R0, R23, R0, R8 ;  /* 0x0000000017007223 */ /* 0x000fe20000000008 */
[----:B------:R-:W-:Y:S02]  /*33a0*/  HADD2.F32 R23, -RZ, R3.H0_H0 ;  /* 0x20000003ff177230 */ /* 0x000fe40000004100 */
[----:B------:R-:W-:-:S02]  /*33b0*/  HADD2.F32 R8, -RZ, R5.H0_H0 ;  /* 0x20000005ff087230 */ /* 0x000fc40000004100 */
[----:B------:R-:W-:Y:S01]  /*33c0*/  FFMA R0, R25, R4, R0 ;  /* 0x0000000419007223 */ /* 0x000fe20000000000 */
[----:B------:R-:W0:Y:S01]  /*33d0*/  LDS.64 R2, [R31+0x18] ;  /* 0x000018001f027984 */ /* 0x000e220000000a00 */
[----:B------:R-:W-:Y:S02]  /*33e0*/  HADD2.F32 R5, -RZ, R5.H1_H1 ;  /* 0x30000005ff057230 */ /* 0x000fe40000004100 */
[----:B------:R-:W-:Y:S01]  /*33f0*/  FFMA R0, R23, R8, R0 ;  /* 0x0000000817007223 */ /* 0x000fe20000000000 */
[----:B------:R-:W1:Y:S01]  /*3400*/  LDS.64 R24, [UR6+0x18] ;  /* 0x00001806ff187984 */ /* 0x000e620008000a00 */
[----:B------:R-:W-:Y:S02]  /*3410*/  HADD2.F32 R4, -RZ, R6.H0_H0 ;  /* 0x20000006ff047230 */ /* 0x000fe40000004100 */
[----:B--2---:R-:W-:Y:S02]  /*3420*/  HADD2.F32 R23, -RZ, R16.H0_H0 ;  /* 0x20000010ff177230 */ /* 0x004fe40000004100 */
[----:B------:R-:W-:Y:S01]  /*3430*/  FFMA R0, R27, R5, R0 ;  /* 0x000000051b007223 */ /* 0x000fe20000000000 */
[----:B------:R-:W-:-:S02]  /*3440*/  HADD2.F32 R6, -RZ, R6.H1_H1 ;  /* 0x30000006ff067230 */ /* 0x000fc40000004100 */
[----:B------:R-:W-:Y:S02]  /*3450*/  HADD2.F32 R5, -RZ, R16.H1_H1 ;  /* 0x30000010ff057230 */ /* 0x000fe40000004100 */
[----:B------:R-:W-:Y:S01]  /*3460*/  FFMA R0, R23, R4, R0 ;  /* 0x0000000417007223 */ /* 0x000fe20000000000 */
[----:B------:R-:W-:Y:S01]  /*3470*/  HADD2.F32 R27, -RZ, R17.H0_H0 ;  /* 0x20000011ff1b7230 */ /* 0x000fe20000004100 */
[----:B------:R-:W2:Y:S01]  /*3480*/  LDS.64 R22, [R31+0x20] ;  /* 0x000020001f167984 */ /* 0x000ea20000000a00 */
[----:B------:R-:W-:Y:S02]  /*3490*/  HADD2.F32 R8, -RZ, R7.H0_H0 ;  /* 0x20000007ff087230 */ /* 0x000fe40000004100 */
[----:B------:R-:W-:Y:S01]  /*34a0*/  FFMA R0, R5, R6, R0 ;  /* 0x0000000605007223 */ /* 0x000fe20000000000 */
[----:B------:R-:W-:Y:S01]  /*34b0*/  HADD2.F32 R17, -RZ, R17.H1_H1 ;  /* 0x30000011ff117230 */ /* 0x000fe20000004100 */
[----:B------:R-:W3:Y:S01]  /*34c0*/  LDS.64 R4, [UR6+0x20] ;  /* 0x00002006ff047984 */ /* 0x000ee20008000a00 */
[----:B------:R-:W-:-:S02]  /*34d0*/  HADD2.F32 R7, -RZ, R7.H1_H1 ;  /* 0x30000007ff077230 */ /* 0x000fc40000004100 */
[----:B------:R-:W-:Y:S01]  /*34e0*/  FFMA R0, R27, R8, R0 ;  /* 0x000000081b007223 */ /* 0x000fe20000000000 */
[----:B----4-:R-:W-:Y:S02]  /*34f0*/  HADD2.F32 R6, -RZ, R18.H0_H0 ;  /* 0x20000012ff067230 */ /* 0x010fe40000004100 */
[----:B-----5:R-:W-:Y:S02]  /*3500*/  HADD2.F32 R27, -RZ, R20.H0_H0 ;  /* 0x20000014ff1b7230 */ /* 0x020fe40000004100 */
[----:B------:R-:W-:Y:S01]  /*3510*/  FFMA R0, R17, R7, R0 ;  /* 0x0000000711007223 */ /* 0x000fe20000000000 */
[----:B------:R-:W-:Y:S01]  /*3520*/  HADD2.F32 R18, -RZ, R18.H1_H1 ;  /* 0x30000012ff127230 */ /* 0x000fe20000004100 */
[----:B------:R-:W4:Y:S01]  /*3530*/  LDS.64 R16, [UR6+0x28] ;  /* 0x00002806ff107984 */ /* 0x000f220008000a00 */
[----:B------:R-:W-:Y:S02]  /*3540*/  HADD2.F32 R8, -RZ, R19.H0_H0 ;  /* 0x20000013ff087230 */ /* 0x000fe40000004100 */
[----:B------:R-:W-:Y:S01]  /*3550*/  FFMA R0, R27, R6, R0 ;  /* 0x000000061b007223 */ /* 0x000fe20000000000 */
[----:B------:R-:W-:Y:S01]  /*3560*/  HADD2.F32 R27, -RZ, R20.H1_H1 ;  /* 0x30000014ff1b7230 */ /* 0x000fe20000004100 */
[----:B------:R-:W5:Y:S01]  /*3570*/  LDS.64 R6, [R31+0x28] ;  /* 0x000028001f067984 */ /* 0x000f620000000a00 */
[----:B------:R-:W-:-:S02]  /*3580*/  HADD2.F32 R29, -RZ, R21.H0_H0 ;  /* 0x20000015ff1d7230 */ /* 0x000fc40000004100 */
[----:B------:R-:W-:Y:S02]  /*3590*/  HADD2.F32 R21, -RZ, R21.H1_H1 ;  /* 0x30000015ff157230 */ /* 0x000fe40000004100 */
[----:B------:R-:W-:Y:S01]  /*35a0*/  FFMA R0, R27, R18, R0 ;  /* 0x000000121b007223 */ /* 0x000fe20000000000 */
[----:B------:R-:W-:-:S03]  /*35b0*/  HADD2.F32 R19, -RZ, R19.H1_H1 ;  /* 0x30000013ff137230 */ /* 0x000fc60000004100 */
[----:B------:R-:W-:Y:S01]  /*35c0*/  FFMA R0, R29, R8, R0 ;  /* 0x000000081d007223 */ /* 0x000fe20000000000 */
[----:B0-----:R-:W-:-:S03]  /*35d0*/  HADD2.F32 R8, -RZ, R2.H0_H0 ;  /* 0x20000002ff087230 */ /* 0x001fc60000004100 */
[----:B------:R-:W-:Y:S01]  /*35e0*/  FFMA R0, R21, R19, R0 ;  /* 0x0000001315007223 */ /* 0x000fe20000000000 */
[----:B------:R-:W-:Y:S01]  /*35f0*/  HADD2.F32 R2, -RZ, R2.H1_H1 ;  /* 0x30000002ff027230 */ /* 0x000fe20000004100 */
[----:B------:R-:W0:Y:S01]  /*3600*/  LDS.64 R20, [UR6+0x30] ;  /* 0x00003006ff147984 */ /* 0x000e220008000a00 */
[--C-:B-1----:R-:W-:Y:S02]  /*3610*/  HADD2.F32 R27, -RZ, R24.reuse.H0_H0 ;  /* 0x20000018ff1b7230 */ /* 0x102fe40000004100 */
[----:B------:R-:W-:-:S03]  /*3620*/  HADD2.F32 R19, -RZ, R24.H1_H1 ;  /* 0x30000018ff137230 */ /* 0x000fc60000004100 */
[----:B------:R-:W-:Y:S01]  /*3630*/  FFMA R0, R27, R8, R0 ;  /* 0x000000081b007223 */ /* 0x000fe20000000000 */
[----:B------:R-:W-:Y:S02]  /*3640*/  HADD2.F32 R27, -RZ, R25.H0_H0 ;  /* 0x20000019ff1b7230 */ /* 0x000fe40000004100 */
[----:B------:R-:W-:Y:S02]  /*3650*/  HADD2.F32 R8, -RZ, R3.H0_H0 ;  /* 0x20000003ff087230 */ /* 0x000fe40000004100 */
[----:B------:R-:W-:Y:S01]  /*3660*/  FFMA R0, R19, R2, R0 ;  /* 0x0000000213007223 */ /* 0x000fe20000000000 */
[----:B------:R-:W-:Y:S01]  /*3670*/  HADD2.F32 R25, -RZ, R25.H1_H1 ;  /* 0x30000019ff197230 */ /* 0x000fe20000004100 */
[----:B------:R-:W1:Y:S01]  /*3680*/  LDS.64 R18, [R31+0x30] ;  /* 0x000030001f127984 */ /* 0x000e620000000a00 */
[----:B------:R-:W-:Y:S02]  /*3690*/  HADD2.F32 R3, -RZ, R3.H1_H1 ;  /* 0x30000003ff037230 */ /* 0x000fe40000004100 */
[----:B------:R-:W-:Y:S01]  /*36a0*/  FFMA R0, R27, R8, R0 ;  /* 0x000000081b007223 */ /* 0x000fe20000000000 */
[----:B--2---:R-:W-:-:S02]  /*36b0*/  HADD2.F32 R2, -RZ, R22.H0_H0 ;  /* 0x20000016ff027230 */ /* 0x004fc40000004100 */
[----:B---3--:R-:W-:Y:S02]  /*36c0*/  HADD2.F32 R27, -RZ, R4.H0_H0 ;  /* 0x20000004ff1b7230 */ /* 0x008fe40000004100 */
[----:B------:R-:W-:Y:S01]  /*36d0*/  FFMA R0, R25, R3, R0 ;  /* 0x0000000319007223 */ /* 0x000fe20000000000 */
[----:B------:R-:W-:Y:S02]  /*36e0*/  HADD2.F32 R22, -RZ, R22.H1_H1 ;  /* 0x30000016ff167230 */ /* 0x000fe40000004100 */
[----:B------:R-:W-:Y:S02]  /*36f0*/  HADD2.F32 R3, -RZ, R4.H1_H1 ;  /* 0x30000004ff037230 */ /* 0x000fe40000004100 */
[----:B------:R-:W-:Y:S01]  /*3700*/  FFMA R0, R27, R2, R0 ;  /* 0x000000021b007223 */ /* 0x000fe20000000000 */
[--C-:B------:R-:W-:Y:S02]  /*3710*/  HADD2.F32 R25, -RZ, R5.reuse.H0_H0 ;  /* 0x20000005ff197230 */ /* 0x100fe40000004100 */
[----:B------:R-:W-:-:S02]  /*3720*/  HADD2.F32 R27, -RZ, R5.H1_H1 ;  /* 0x30000005ff1b7230 */ /* 0x000fc40000004100 */
[----:B------:R-:W-:Y:S01]  /*3730*/  FFMA R0, R3, R22, R0 ;  /* 0x0000001603007223 */ /* 0x000fe20000000000 */
[--C-:B------:R-:W-:Y:S01]  /*3740*/  HADD2.F32 R8, -RZ, R23.reuse.H0_H0 ;  /* 0x20000017ff087230 */ /* 0x100fe20000004100 */
[----:B------:R-:W2:Y:S01]  /*3750*/  LDS.64 R2, [R31+0x38] ;  /* 0x000038001f027984 */ /* 0x000ea20000000a00 */
[----:B------:R-:W-:Y:S02]  /*3760*/  HADD2.F32 R23, -RZ, R23.H1_H1 ;  /* 0x30000017ff177230 */ /* 0x000fe40000004100 */
[----:B----4-:R-:W-:Y:S01]  /*3770*/  HADD2.F32 R29, -RZ, R17.H0_H0 ;  /* 0x20000011ff1d7230 */ /* 0x010fe20000004100 */
[----:B------:R-:W3:Y:S01]  /*3780*/  LDS.64 R4, [UR6+0x38] ;  /* 0x00003806ff047984 */ /* 0x000ee20008000a00 */
[----:B------:R-:W-:Y:S01]  /*3790*/  FFMA R0, R25, R8, R0 ;  /* 0x0000000819007223 */ /* 0x000fe20000000000 */
[----:B-----5:R-:W-:Y:S02]  /*37a0*/  HADD2.F32 R8, -RZ, R6.H0_H0 ;  /* 0x20000006ff087230 */ /* 0x020fe40000004100 */
[----:B------:R-:W-:-:S02]  /*37b0*/  HADD2.F32 R25, -RZ, R16.H0_H0 ;  /* 0x20000010ff197230 */ /* 0x000fc40000004100 */
[----:B------:R-:W-:Y:S01]  /*37c0*/  FFMA R0, R27, R23, R0 ;  /* 0x000000171b007223 */ /* 0x000fe20000000000 */
[----:B------:R-:W-:Y:S01]  /*37d0*/  HADD2.F32 R6, -RZ, R6.H1_H1 ;  /* 0x30000006ff067230 */ /* 0x000fe20000004100 */
[----:B------:R-:W4:Y:S01]  /*37e0*/  LDS.64 R22, [R31+0x40] ;  /* 0x000040001f167984 */ /* 0x000f220000000a00 */
[----:B------:R-:W-:Y:S02]  /*37f0*/  HADD2.F32 R27, -RZ, R16.H1_H1 ;  /* 0x30000010ff1b7230 */ /* 0x000fe40000004100 */
[----:B------:R-:W-:Y:S01]  /*3800*/  FFMA R0, R25, R8, R0 ;  /* 0x0000000819007223 */ /* 0x000fe20000000000 */
[----:B------:R-:W-:Y:S01]  /*3810*/  HADD2.F32 R8, -RZ, R7.H0_H0 ;  /* 0x20000007ff087230 */ /* 0x000fe20000004100 */
[----:B------:R-:W5:Y:S01]  /*3820*/  LDS.64 R24, [UR6+0x40] ;  /* 0x00004006ff187984 */ /* 0x000f620008000a00 */
[----:B------:R-:W-:Y:S02]  /*3830*/  HADD2.F32 R17, -RZ, R17.H1_H1 ;  /* 0x30000011ff117230 */ /* 0x000fe40000004100 */
[----:B------:R-:W-:Y:S01]  /*3840*/  FFMA R0, R27, R6, R0 ;  /* 0x000000061b007223 */ /* 0x000fe20000000000 */
[----:B------:R-:W-:-:S02]  /*3850*/  HADD2.F32 R7, -RZ, R7.H1_H1 ;  /* 0x30000007ff077230 */ /* 0x000fc40000004100 */
[----:B0-----:R-:W-:Y:S02]  /*3860*/  HADD2.F32 R27, -RZ, R20.H0_H0 ;  /* 0x20000014ff1b7230 */ /* 0x001fe40000004100 */
[----:B------:R-:W-:Y:S01]  /*3870*/  FFMA R0, R29, R8, R0 ;  /* 0x000000081d007223 */ /* 0x000fe20000000000 */
[----:B-1----:R-:W-:-:S03]  /*3880*/  HADD2.F32 R6, -RZ, R18.H0_H0 ;  /* 0x20000012ff067230 */ /* 0x002fc60000004100 */
[----:B------:R-:W-:Y:S01]  /*3890*/  FFMA R0, R17, R7, R0 ;  /* 0x0000000711007223 */ /* 0x000fe20000000000 */
[----:B------:R-:W-:Y:S01]  /*38a0*/  HADD2.F32 R18, -RZ, R18.H1_H1 ;  /* 0x30000012ff127230 */ /* 0x000fe20000004100 */
[----:B------:R-:W0:Y:S01]  /*38b0*/  LDS.64 R16, [R31+0x48] ;  /* 0x000048001f107984 */ /* 0x000e220000000a00 */
[----:B------:R-:W-:Y:S02]  /*38c0*/  HADD2.F32 R7, -RZ, R20.H1_H1 ;  /* 0x30000014ff077230 */ /* 0x000fe40000004100 */
[----:B------:R-:W-:Y:S01]  /*38d0*/  FFMA R0, R27, R6, R0 ;  /* 0x000000061b007223 */ /* 0x000fe20000000000 */
[----:B------:R-:W-:Y:S02]  /*38e0*/  HADD2.F32 R27, -RZ, R21.H0_H0 ;  /* 0x20000015ff1b7230 */ /* 0x000fe40000004100 */
[----:B------:R-:W-:Y:S02]  /*38f0*/  HADD2.F32 R8, -RZ, R19.H0_H0 ;  /* 0x20000013ff087230 */ /* 0x000fe40000004100 */
[----:B------:R-:W-:Y:S01]  /*3900*/  FFMA R0, R7, R18, R0 ;  /* 0x0000001207007223 */ /* 0x000fe20000000000 */
[----:B------:R-:W-:Y:S01]  /*3910*/  HADD2.F32 R21, -RZ, R21.H1_H1 ;  /* 0x30000015ff157230 */ /* 0x000fe20000004100 */
[----:B------:R-:W1:Y:S01]  /*3920*/  LDS.64 R6, [UR6+0x48] ;  /* 0x00004806ff067984 */ /* 0x000e620008000a00 */
[----:B------:R-:W-:-:S02]  /*3930*/  HADD2.F32 R19, -RZ, R19.H1_H1 ;  /* 0x30000013ff137230 */ /* 0x000fc40000004100 */
[----:B------:R-:W-:Y:S01]  /*3940*/  FFMA R0, R27, R8, R0 ;  /* 0x000000081b007223 */ /* 0x000fe20000000000 */
[----:B--2---:R-:W-:-:S03]  /*3950*/  HADD2.F32 R8, -RZ, R2.H0_H0 ;  /* 0x20000002ff087230 */ /* 0x004fc60000004100 */
[----:B------:R-:W-:Y:S01]  /*3960*/  FFMA R0, R21, R19, R0 ;  /* 0x0000001315007223 */ /* 0x000fe20000000000 */
[----:B------:R-:W-:Y:S02]  /*3970*/  HADD2.F32 R2, -RZ, R2.H1_H1 ;  /* 0x30000002ff027230 */ /* 0x000fe40000004100 */
[--C-:B---3--:R-:W-:Y:S02]  /*3980*/  HADD2.F32 R27, -RZ, R4.reuse.H0_H0 ;  /* 0x20000004ff1b7230 */ /* 0x108fe40000004100 */
[----:B------:R-:W-:Y:S02]  /*3990*/  HADD2.F32 R19, -RZ, R4.H1_H1 ;  /* 0x30000004ff137230 */ /* 0x000fe40000004100 */
[--C-:B------:R-:W-:Y:S02]  /*39a0*/  HADD2.F32 R21, -RZ, R5.reuse.H0_H0 ;  /* 0x20000005ff157230 */ /* 0x100fe40000004100 */
[----:B------:R-:W-:Y:S01]  /*39b0*/  FFMA R0, R27, R8, R0 ;  /* 0x000000081b007223 */ /* 0x000fe20000000000 */
[----:B------:R-:W-:-:S02]  /*39c0*/  HADD2.F32 R27, -RZ, R5.H1_H1 ;  /* 0x30000005ff1b7230 */ /* 0x000fc40000004100 */
[--C-:B------:R-:W-:Y:S02]  /*39d0*/  HADD2.F32 R8, -RZ, R3.reuse.H0_H0 ;  /* 0x20000003ff087230 */ /* 0x100fe40000004100 */
[----:B------:R-:W-:Y:S01]  /*39e0*/  FFMA R0, R19, R2, R0 ;  /* 0x0000000213007223 */ /* 0x000fe20000000000 */
[----:B------:R-:W2:Y:S01]  /*39f0*/  LDS.64 R4, [R31+0x50] ;  /* 0x000050001f047984 */ /* 0x000ea20000000a00 */
[----:B------:R-:W-:Y:S02]  /*3a00*/  HADD2.F32 R3, -RZ, R3.H1_H1 ;  /* 0x30000003ff037230 */ /* 0x000fe40000004100 */
[----:B------:R-:W-:Y:S01]  /*3a10*/  FFMA R0, R21, R8, R0 ;  /* 0x0000000815007223 */ /* 0x000fe20000000000 */
[----:B------:R-:W3:Y:S01]  /*3a20*/  LDS.64 R18, [UR6+0x50] ;  /* 0x00005006ff127984 */ /* 0x000ee20008000a00 */
[----:B----4-:R-:W-:Y:S02]  /*3a30*/  HADD2.F32 R2, -RZ, R22.H0_H0 ;  /* 0x20000016ff027230 */ /* 0x010fe40000004100 */
[----:B-----5:R-:W-:-:S02]  /*3a40*/  HADD2.F32 R21, -RZ, R24.H0_H0 ;  /* 0x20000018ff157230 */ /* 0x020fc40000004100 */
[----:B------:R-:W-:Y:S01]  /*3a50*/  FFMA R0, R27, R3, R0 ;  /* 0x000000031b007223 */ /* 0x000fe20000000000 */
[----:B------:R-:W-:Y:S02]  /*3a60*/  HADD2.F32 R22, -RZ, R22.H1_H1 ;  /* 0x30000016ff167230 */ /* 0x000fe40000004100 */
[----:B------:R-:W-:Y:S02]  /*3a70*/  HADD2.F32 R27, -RZ, R24.H1_H1 ;  /* 0x30000018ff1b7230 */ /* 0x000fe40000004100 */
[----:B------:R-:W-:Y:S01]  /*3a80*/  FFMA R0, R21, R2, R0 ;  /* 0x0000000215007223 */ /* 0x000fe20000000000 */
[----:B------:R-:W-:Y:S01]  /*3a90*/  HADD2.F32 R8, -RZ, R23.H0_H0 ;  /* 0x20000017ff087230 */ /* 0x000fe20000004100 */
[----:B------:R-:W4:Y:S01]  /*3aa0*/  LDS.64 R20, [R31+0x58] ;  /* 0x000058001f147984 */ /* 0x000f220000000a00 */
[--C-:B------:R-:W-:Y:S02]  /*3ab0*/  HADD2.F32 R29, -RZ, R25.reuse.H0_H0 ;  /* 0x20000019ff1d7230 */ /* 0x100fe40000004100 */
[----:B------:R-:W-:Y:S01]  /*3ac0*/  FFMA R0, R27, R22, R0 ;  /* 0x000000161b007223 */ /* 0x000fe20000000000 */
[----:B------:R-:W-:Y:S01]  /*3ad0*/  HADD2.F32 R25, -RZ, R25.H1_H1 ;  /* 0x30000019ff197230 */ /* 0x000fe20000004100 */
[----:B------:R-:W5:Y:S01]  /*3ae0*/  LDS.64 R2, [UR6+0x58] ;  /* 0x00005806ff027984 */ /* 0x000f620008000a00 */
[----:B------:R-:W-:-:S02]  /*3af0*/  HADD2.F32 R23, -RZ, R23.H1_H1 ;  /* 0x30000017ff177230 */ /* 0x000fc40000004100 */
[----:B------:R-:W-:Y:S01]  /*3b00*/  FFMA R0, R29, R8, R0 ;  /* 0x000000081d007223 */ /* 0x000fe20000000000 */
[----:B0-----:R-:W-:Y:S02]  /*3b10*/  HADD2.F32 R8, -RZ, R16.H0_H0 ;  /* 0x20000010ff087230 */ /* 0x001fe40000004100 */
[----:B-1----:R-:W-:Y:S02]  /*3b20*/  HADD2.F32 R27, -RZ, R6.H0_H0 ;  /* 0x20000006ff1b7230 */ /* 0x002fe40000004100 */
[----:B------:R-:W-:Y:S01]  /*3b30*/  FFMA R0, R25, R23, R0 ;  /* 0x0000001719007223 */ /* 0x000fe20000000000 */
[----:B------:R-:W-:Y:S02]  /*3b40*/  HADD2.F32 R16, -RZ, R16.H1_H1 ;  /* 0x30000010ff107230 */ /* 0x000fe40000004100 */
[----:B------:R-:W-:Y:S02]  /*3b50*/  HADD2.F32 R23, -RZ, R6.H1_H1 ;  /* 0x30000006ff177230 */ /* 0x000fe40000004100 */
[----:B------:R-:W-:Y:S01]  /*3b60*/  FFMA R0, R27, R8, R0 ;  /* 0x000000081b007223 */ /* 0x000fe20000000000 */
[----:B------:R-:W-:-:S02]  /*3b70*/  HADD2.F32 R25, -RZ, R7.H0_H0 ;  /* 0x20000007ff197230 */ /* 0x000fc40000004100 */
[----:B------:R-:W-:Y:S02]  /*3b80*/  HADD2.F32 R8, -RZ, R17.H0_H0 ;  /* 0x20000011ff087230 */ /* 0x000fe40000004100 */
[----:B------:R-:W-:Y:S01]  /*3b90*/  FFMA R0, R23, R16, R0 ;  /* 0x0000001017007223 */ /* 0x000fe20000000000 */
[----:B------:R-:W-:Y:S01]  /*3ba0*/  HADD2.F32 R27, -RZ, R7.H1_H1 ;  /* 0x30000007ff1b7230 */ /* 0x000fe20000004100 */
[----:B------:R-:W0:Y:S01]  /*3bb0*/  LDS.64 R22, [R31+0x60] ;  /* 0x000060001f167984 */ /* 0x000e220000000a00 */
[----:B------:R-:W-:Y:S02]  /*3bc0*/  HADD2.F32 R17, -RZ, R17.H1_H1 ;  /* 0x30000011ff117230 */ /* 0x000fe40000004100 */
[----:B------:R-:W-:Y:S01]  /*3bd0*/  FFMA R0, R25, R8, R0 ;  /* 0x0000000819007223 */ /* 0x000fe20000000000 */
[----:B------:R-:W1:Y:S01]  /*3be0*/  LDS.64 R6, [UR6+0x60] ;  /* 0x00006006ff067984 */ /* 0x000e620008000a00 */
[--C-:B--2---:R-:W-:Y:S02]  /*3bf0*/  HADD2.F32 R8, -RZ, R4.reuse.H0_H0 ;  /* 0x20000004ff087230 */ /* 0x104fe40000004100 */
[----:B------:R-:W-:Y:S01]  /*3c00*/  FFMA R0, R27, R17, R0 ;  /* 0x000000111b007223 */ /* 0x000fe20000000000 */
[----:B------:R-:W-:-:S02]  /*3c10*/  HADD2.F32 R4, -RZ, R4.H1_H1 ;  /* 0x30000004ff047230 */ /* 0x000fc40000004100 */
[--C-:B---3--:R-:W-:Y:S02]  /*3c20*/  HADD2.F32 R25, -RZ, R18.reuse.H0_H0 ;  /* 0x20000012ff197230 */ /* 0x108fe40000004100 */
[----:B------:R-:W-:Y:S02]  /*3c30*/  HADD2.F32 R17, -RZ, R18.H1_H1 ;  /* 0x30000012ff117230 */ /* 0x000fe40000004100 */
[--C-:B------:R-:W-:Y:S02]  /*3c40*/  HADD2.F32 R27, -RZ, R19.reuse.H1_H1 ;  /* 0x30000013ff1b7230 */ /* 0x100fe40000004100 */
[----:B------:R-:W-:Y:S01]  /*3c50*/  FFMA R0, R25, R8, R0 ;  /* 0x0000000819007223 */ /* 0x000fe20000000000 */
[----:B------:R-:W-:Y:S02]  /*3c60*/  HADD2.F32 R25, -RZ, R19.H0_H0 ;  /* 0x20000013ff197230 */ /* 0x000fe40000004100 */
[--C-:B------:R-:W-:Y:S02]  /*3c70*/  HADD2.F32 R8, -RZ, R5.reuse.H0_H0 ;  /* 0x20000005ff087230 */ /* 0x100fe40000004100 */
[----:B------:R-:W-:Y:S01]  /*3c80*/  FFMA R0, R17, R4, R0 ;  /* 0x0000000411007223 */ /* 0x000fe20000000000 */
[----:B------:R-:W2:Y:S01]  /*3c90*/  LDS.64 R18, [UR6+0x68] ;  /* 0x00006806ff127984 */ /* 0x000ea20008000a00 */
[----:B------:R-:W-:-:S02]  /*3ca0*/  HADD2.F32 R5, -RZ, R5.H1_H1 ;  /* 0x30000005ff057230 */ /* 0x000fc40000004100 */
[----:B------:R-:W-:Y:S01]  /*3cb0*/  FFMA R0, R25, R8, R0 ;  /* 0x0000000819007223 */ /* 0x000fe20000000000 */
[----:B------:R-:W3:Y:S01]  /*3cc0*/  LDS.64 R16, [R31+0x68] ;  /* 0x000068001f107984 */ /* 0x000ee20000000a00 */
[----:B----4-:R-:W-:Y:S02]  /*3cd0*/  HADD2.F32 R4, -RZ, R20.H0_H0 ;  /* 0x20000014ff047230 */ /* 0x010fe40000004100 */
[----:B-----5:R-:W-:Y:S02]  /*3ce0*/  HADD2.F32 R25, -RZ, R2.H0_H0 ;  /* 0x20000002ff197230 */ /* 0x020fe40000004100 */
[----:B------:R-:W-:Y:S01]  /*3cf0*/  FFMA R0, R27, R5, R0 ;  /* 0x000000051b007223 */ /* 0x000fe20000000000 */
[----:B------:R-:W-:Y:S02]  /*3d00*/  HADD2.F32 R20, -RZ, R20.H1_H1 ;  /* 0x30000014ff147230 */ /* 0x000fe40000004100 */
[----:B------:R-:W-:Y:S02]  /*3d10*/  HADD2.F32 R27, -RZ, R2.H1_H1 ;  /* 0x30000002ff1b7230 */ /* 0x000fe40000004100 */
[----:B------:R-:W-:Y:S01]  /*3d20*/  FFMA R0, R25, R4, R0 ;  /* 0x0000000419007223 */ /* 0x000fe20000000000 */
[----:B------:R-:W-:Y:S01]  /*3d30*/  HADD2.F32 R2, -RZ, R21.H0_H0 ;  /* 0x20000015ff027230 */ /* 0x000fe20000004100 */
[----:B------:R-:W4:Y:S01]  /*3d40*/  LDS.64 R4, [R31+0x70] ;  /* 0x000070001f047984 */ /* 0x000f220000000a00 */
[----:B------:R-:W-:-:S02]  /*3d50*/  HADD2.F32 R29, -RZ, R3.H0_H0 ;  /* 0x20000003ff1d7230 */ /* 0x000fc40000004100 */
[----:B------:R-:W-:Y:S01]  /*3d60*/  FFMA R0, R27, R20, R0 ;  /* 0x000000141b007223 */ /* 0x000fe20000000000 */
[----:B------:R-:W-:Y:S01]  /*3d70*/  HADD2.F32 R3, -RZ, R3.H1_H1 ;  /* 0x30000003ff037230 */ /* 0x000fe20000004100 */
[----:B------:R-:W5:Y:S01]  /*3d80*/  LDS.64 R24, [UR6+0x70] ;  /* 0x00007006ff187984 */ /* 0x000f620008000a00 */
[----:B------:R-:W-:Y:S02]  /*3d90*/  HADD2.F32 R21, -RZ, R21.H1_H1 ;  /* 0x30000015ff157230 */ /* 0x000fe40000004100 */
[----:B------:R-:W-:Y:S01]  /*3da0*/  FFMA R0, R29, R2, R0 ;  /* 0x000000021d007223 */ /* 0x000fe20000000000 */
[--C-:B0-----:R-:W-:Y:S02]  /*3db0*/  HADD2.F32 R2, -RZ, R22.reuse.H0_H0 ;  /* 0x20000016ff027230 */ /* 0x101fe40000004100 */
[----:B------:R-:W-:Y:S02]  /*3dc0*/  HADD2.F32 R22, -RZ, R22.H1_H1 ;  /* 0x30000016ff167230 */ /* 0x000fe40000004100 */
[----:B------:R-:W-:Y:S01]  /*3dd0*/  FFMA R0, R3, R21, R0 ;  /* 0x0000001503007223 */ /* 0x000fe20000000000 */
[----:B-1----:R-:W-:-:S02]  /*3de0*/  HADD2.F32 R27, -RZ, R6.H0_H0 ;  /* 0x20000006ff1b7230 */ /* 0x002fc40000004100 */
[----:B------:R-:W-:Y:S02]  /*3df0*/  HADD2.F32 R3, -RZ, R6.H1_H1 ;  /* 0x30000006ff037230 */ /* 0x000fe40000004100 */
[----:B------:R-:W-:Y:S02]  /*3e00*/  HADD2.F32 R21, -RZ, R7.H0_H0 ;  /* 0x20000007ff157230 */ /* 0x000fe40000004100 */
[----:B------:R-:W-:Y:S01]  /*3e10*/  FFMA R0, R27, R2, R0 ;  /* 0x000000021b007223 */ /* 0x000fe20000000000 */
[----:B------:R-:W-:Y:S02]  /*3e20*/  HADD2.F32 R8, -RZ, R23.H0_H0 ;  /* 0x20000017ff087230 */ /* 0x000fe40000004100 */
[----:B------:R-:W-:Y:S02]  /*3e30*/  HADD2.F32 R27, -RZ, R7.H1_H1 ;  /* 0x30000007ff1b7230 */ /* 0x000fe40000004100 */
[----:B------:R-:W-:Y:S01]  /*3e40*/  FFMA R0, R3, R22, R0 ;  /* 0x0000001603007223 */ /* 0x000fe20000000000 */
[----:B------:R-:W0:Y:S01]  /*3e50*/  LDS.64 R6, [UR6+0x78] ;  /* 0x00007806ff067984 */ /* 0x000e220008000a00 */
[----:B------:R-:W-:Y:S01]  /*3e60*/  HADD2.F32 R23, -RZ, R23.H1_H1 ;  /* 0x30000017ff177230 */ /* 0x000fe20000004100 */
[----:B------:R-:W1:Y:S01]  /*3e70*/  LDCU UR6, c[0x0][0x3c8] ;  /* 0x00007900ff0677ac */ /* 0x000e620008000800 */
[----:B------:R-:W-:Y:S01]  /*3e80*/  FFMA R0, R21, R8, R0 ;  /* 0x0000000815007223 */ /* 0x000fe20000000000 */
[----:B------:R-:W0:Y:S01]  /*3e90*/  LDS.64 R2, [R31+0x78] ;  /* 0x000078001f027984 */ /* 0x000e220000000a00 */
[----:B--2---:R-:W-:-:S02]  /*3ea0*/  HADD2.F32 R21, -RZ, R18.H0_H0 ;  /* 0x20000012ff157230 */ /* 0x004fc40000004100 */
[----:B------:R-:W-:Y:S01]  /*3eb0*/  FFMA R0, R27, R23, R0 ;  /* 0x000000171b007223 */ /* 0x000fe20000000000 */
[----:B------:R-:W-:Y:S02]  /*3ec0*/  HADD2.F32 R23, -RZ, R18.H1_H1 ;  /* 0x30000012ff177230 */ /* 0x000fe40000004100 */
[--C-:B---3--:R-:W-:Y:S02]  /*3ed0*/  HADD2.F32 R8, -RZ, R16.reuse.H0_H0 ;  /* 0x20000010ff087230 */ /* 0x108fe40000004100 */
[----:B------:R-:W-:-:S03]  /*3ee0*/  HADD2.F32 R16, -RZ, R16.H1_H1 ;  /* 0x30000010ff107230 */ /* 0x000fc60000004100 */
[----:B------:R-:W-:Y:S01]  /*3ef0*/  FFMA R0, R21, R8, R0 ;  /* 0x0000000815007223 */ /* 0x000fe20000000000 */
[----:B------:R-:W-:Y:S02]  /*3f00*/  HADD2.F32 R8, -RZ, R17.H0_H0 ;  /* 0x20000011ff087230 */ /* 0x000fe40000004100 */
[--C-:B------:R-:W-:Y:S02]  /*3f10*/  HADD2.F32 R21, -RZ, R19.reuse.H0_H0 ;  /* 0x20000013ff157230 */ /* 0x100fe40000004100 */
[----:B------:R-:W-:Y:S01]  /*3f20*/  FFMA R0, R23, R16, R0 ;  /* 0x0000001017007223 */ /* 0x000fe20000000000 */
[----:B------:R-:W-:Y:S01]  /*3f30*/  HADD2.F32 R19, -RZ, R19.H1_H1 ;  /* 0x30000013ff137230 */ /* 0x000fe20000004100 */
[----:B-1----:R-:W-:Y:S01]  /*3f40*/  UISETP.GE.AND UP0, UPT, UR4, UR6, UPT ;  /* 0x000000060400728c */ /* 0x002fe2000bf06270 */
[----:B------:R-:W-:Y:S02]  /*3f50*/  HADD2.F32 R17, -RZ, R17.H1_H1 ;  /* 0x30000011ff117230 */ /* 0x000fe40000004100 */
[----:B------:R-:W-:Y:S01]  /*3f60*/  FFMA R0, R21, R8, R0 ;  /* 0x0000000815007223 */ /* 0x000fe20000000000 */
[----:B----4-:R-:W-:-:S02]  /*3f70*/  HADD2.F32 R8, -RZ, R4.H0_H0 ;  /* 0x20000004ff087230 */ /* 0x010fc40000004100 */
[----:B-----5:R-:W-:Y:S02]  /*3f80*/  HADD2.F32 R21, -RZ, R24.H0_H0 ;  /* 0x20000018ff157230 */ /* 0x020fe40000004100 */
[----:B------:R-:W-:Y:S01]  /*3f90*/  FFMA R0, R19, R17, R0 ;  /* 0x0000001113007223 */ /* 0x000fe20000000000 */
[----:B------:R-:W-:Y:S02]  /*3fa0*/  HADD2.F32 R4, -RZ, R4.H1_H1 ;  /* 0x30000004ff047230 */ /* 0x000fe40000004100 */
[----:B------:R-:W-:Y:S02]  /*3fb0*/  HADD2.F32 R17, -RZ, R24.H1_H1 ;  /* 0x30000018ff117230 */ /* 0x000fe40000004100 */
[----:B------:R-:W-:Y:S01]  /*3fc0*/  FFMA R0, R21, R8, R0 ;  /* 0x0000000815007223 */ /* 0x000fe20000000000 */
[----:B------:R-:W-:Y:S02]  /*3fd0*/  HADD2.F32 R8, -RZ, R5.H0_H0 ;  /* 0x20000005ff087230 */ /* 0x000fe40000004100 */
[----:B------:R-:W-:-:S02]  /*3fe0*/  HADD2.F32 R19, -RZ, R25.H0_H0 ;  /* 0x20000019ff137230 */ /* 0x000fc40000004100 */
[----:B------:R-:W-:Y:S01]  /*3ff0*/  FFMA R0, R17, R4, R0 ;  /* 0x0000000411007223 */ /* 0x000fe20000000000 */
[----:B------:R-:W-:Y:S02]  /*4000*/  HADD2.F32 R25, -RZ, R25.H1_H1 ;  /* 0x30000019ff197230 */ /* 0x000fe40000004100 */
[----:B------:R-:W-:Y:S02]  /*4010*/  HADD2.F32 R5, -RZ, R5.H1_H1 ;  /* 0x30000005ff057230 */ /* 0x000fe40000004100 */
[----:B------:R-:W-:Y:S01]  /*4020*/  FFMA R0, R19, R8, R0 ;  /* 0x0000000813007223 */ /* 0x000fe20000000000 */
[----:B0-----:R-:W-:-:S03]  /*4030*/  HADD2.F32 R17, -RZ, R6.H1_H1 ;  /* 0x30000006ff117230 */ /* 0x001fc60000004100 */
[----:B------:R-:W-:Y:S01]  /*4040*/  FFMA R0, R25, R5, R0 ;  /* 0x0000000519007223 */ /* 0x000fe20000000000 */
[----:B------:R-:W-:Y:S02]  /*4050*/  HADD2.F32 R4, -RZ, R2.H0_H0 ;  /* 0x20000002ff047230 */ /* 0x000fe40000004100 */
[----:B------:R-:W-:Y:S02]  /*4060*/  HADD2.F32 R5, -RZ, R6.H0_H0 ;  /* 0x20000006ff057230 */ /* 0x000fe40000004100 */
[----:B------:R-:W-:-:S03]  /*4070*/  HADD2.F32 R2, -RZ, R2.H1_H1 ;  /* 0x30000002ff027230 */ /* 0x000fc60000004100 */
[----:B------:R-:W-:Y:S01]  /*4080*/  FFMA R0, R5, R4, R0 ;  /* 0x0000000405007223 */ /* 0x000fe20000000000 */
[----:B------:R-:W-:Y:S02]  /*4090*/  HADD2.F32 R4, -RZ, R3.H0_H0 ;  /* 0x20000003ff047230 */ /* 0x000fe40000004100 */
[--C-:B------:R-:W-:Y:S02]  /*40a0*/  HADD2.F32 R5, -RZ, R7.reuse.H0_H0 ;  /* 0x20000007ff057230 */ /* 0x100fe40000004100 */
[----:B------:R-:W-:Y:S01]  /*40b0*/  FFMA R0, R17, R2, R0 ;  /* 0x0000000211007223 */ /* 0x000fe20000000000 */
[----:B------:R-:W-:Y:S02]  /*40c0*/  HADD2.F32 R7, -RZ, R7.H1_H1 ;  /* 0x30000007ff077230 */ /* 0x000fe40000004100 */
[----:B------:R-:W-:Y:S02]  /*40d0*/  HADD2.F32 R3, -RZ, R3.H1_H1 ;  /* 0x30000003ff037230 */ /* 0x000fe40000004100 */
[----:B------:R-:W-:-:S04]  /*40e0*/  FFMA R0, R5, R4, R0 ;  /* 0x0000000405007223 */ /* 0x000fc80000000000 */
[----:B------:R-:W-:Y:S01]  /*40f0*/  FFMA R8, R7, R3, R0 ;  /* 0x0000000307087223 */ /* 0x000fe20000000000 */
[----:B------:R-:W-:Y:S06]  /*4100*/  BAR.SYNC.DEFER_BLOCKING 0x0 ;  /* 0x0000000000007b1d */ /* 0x000fec0000010000 */
[----:B------:R-:W-:Y:S05]  /*4110*/  BRA.U !UP0, `(.L_x_62) ;  /* 0xffffffc508707547 */ /* 0x000fea000b83ffff */
.L_x_32:
[----:B------:R-:W0:Y:S01]  /*4120*/  LDCU.64 UR6, c[0x0][0x3a8] ;  /* 0x00007500ff0677ac */ /* 0x000e220008000a00 */
[----:B------:R-:W1:Y:S01]  /*4130*/  LDC.64 R2, c[0x0][0x3b0] ;  /* 0x0000ec00ff027b82 */ /* 0x000e620000000a00 */
[----:B0-----:R-:W-:-:S04]  /*4140*/  UISETP.NE.U32.AND UP0, UPT, UR6, URZ, UPT ;  /* 0x000000ff0600728c */ /* 0x001fc8000bf05070 */
[----:B------:R-:W-:-:S06]  /*4150*/  UISETP.NE.AND.EX UP0, UPT, UR7, URZ, UPT, UP0 ;  /* 0x000000ff0700728c */ /* 0x000fcc000bf05300 */
[----:B------:R-:W-:-:S05]  /*4160*/  PLOP3.LUT P0, PT, PT, PT, UP0, 0x80, 0x8 ;  /* 0x000000000008781c */ /* 0x000fca0003f0f008 */
[----:B------:R-:W0:Y:S02]  /*4170*/  @UP0 LDCU.64 UR6, c[0x0][0x3a8] ;  /* 0x00007500ff0607ac */ /* 0x000e240008000a00 */
[----:B0-----:R-:W-:-:S06]  /*4180*/  @UP0 UIMAD.WIDE UR6, UR18, 0x4, UR6 ;  /* 0x00000004120608a5 */ /* 0x001fcc000f8e0206 */
[----:B------:R-:W-:Y:S01]  /*4190*/  IMAD.U32 R5, RZ, RZ, UR7 ;  /* 0x00000007ff057e24 */ /* 0x000fe2000f8e00ff */
[----:B------:R-:W-:-:S04]  /*41a0*/  MOV R4, UR6 ;  /* 0x0000000600047c02 */ /* 0x000fc80008000f00 */
[----:B------:R-:W0:Y:S01]  /*41b0*/  LDCU UR6, c[0x0][0x3c4] ;  /* 0x00007880ff0677ac */ /* 0x000e220008000800 */
[----:B------:R-:W2:Y:S01]  /*41c0*/  @P0 LDG.E.CONSTANT R5, desc[UR12][R4.64] ;  /* 0x0000000c04050981 */ /* 0x000ea2000c1e9900 */
[----:B------:R-:W-:Y:S02]  /*41d0*/  PLOP3.LUT P0, PT, PT, PT, UP0, 0x80, 0x8 ;  /* 0x000000000008781c */ /* 0x000fe40003f0f008 */
[----:B------:R-:W-:Y:S02]  /*41e0*/  PLOP3.LUT P1, PT, PT, PT, UP0, 0x80, 0x8 ;  /* 0x000000000008781c */ /* 0x000fe40003f2f008 */
[----:B0-----:R-:W-:-:S05]  /*41f0*/  MOV R13, UR6 ;  /* 0x00000006000d7c02 */ /* 0x001fca0008000f00 */
[----:B------:R-:W-:-:S04]  /*4200*/  IMAD R13, R13, UR18, R12 ;  /* 0x000000120d0d7c24 */ /* 0x000fc8000f8e020c */
[----:B-1----:R-:W-:-:S04]  /*4210*/  IMAD.WIDE R2, R13, 0x2, R2 ;  /* 0x000000020d027825 */ /* 0x002fc800078e0202 */
[----:B--2---:R-:W-:-:S05]  /*4220*/  @P0 FMUL R0, R8, R5 ;  /* 0x0000000508000220 */ /* 0x004fca0000400000 */
[----:B------:R-:W-:-:S04]  /*4230*/  @P1 MOV R8, R0 ;  /* 0x0000000000081202 */ /* 0x000fc80000000f00 */
[----:B------:R-:W-:-:S05]  /*4240*/  F2FP.F16.F32.PACK_AB R8, RZ, R8 ;  /* 0x00000008ff08723e */ /* 0x000fca00000000ff */
[----:B------:R-:W-:Y:S01]  /*4250*/  STG.E.U16 desc[UR12][R2.64], R8 ;  /* 0x0000000802007986 */ /* 0x000fe2000c10150c */
[----:B------:R-:W-:Y:S05]  /*4260*/  EXIT ;  /* 0x000000000000794d */ /* 0x000fea0003800000 */
.L_x_63:
        /* <DEDUP_REMOVED lines=9> */
.L_x_213:


//--------------------- .text._Z29blockwise_fp8_moe_gemm_kernelI13__nv_bfloat1614__nv_bfloat162EvPKT_PK13__nv_fp8_e4m3PKfPKiSB_S9_PS2_iiiiiiiii --------------------------
	.section	.text._Z29blockwise_fp8_moe_gemm_kernelI13__nv_bfloat1614__nv_bfloat162EvPKT_PK13__nv_fp8_e4m3PKfPKiSB_S9_PS2_iiiiiiiii,"ax",@progbits
	.align	128
        .global         _Z29blockwise_fp8_moe_gemm_kernelI13__nv_bfloat1614__nv_bfloat162EvPKT_PK13__nv_fp8_e4m3PKfPKiSB_S9_PS2_iiiiiiiii
        .type           _Z29blockwise_fp8_moe_gemm_kernelI13__nv_bfloat1614__nv_bfloat162EvPKT_PK13__nv_fp8_e4m3PKfPKiSB_S9_PS2_iiiiiiiii,@function
        .size           _Z29blockwise_fp8_moe_gemm_kernelI13__nv_bfloat1614__nv_bfloat162EvPKT_PK13__nv_fp8_e4m3PKfPKiSB_S9_PS2_iiiiiiiii,(.L_x_214 - _Z29blockwise_fp8_moe_gemm_kernelI13__nv_bfloat1614__nv_bfloat162EvPKT_PK13__nv_fp8_e4m3PKfPKiSB_S9_PS2_iiiiiiiii)
        .other          _Z29blockwise_fp8_moe_gemm_kernelI13__nv_bfloat1614__nv_bfloat162EvPKT_PK13__nv_fp8_e4m3PKfPKiSB_S9_PS2_iiiiiiiii,@"STO_CUDA_ENTRY STV_DEFAULT"
_Z29blockwise_fp8_moe_gemm_kernelI13__nv_bfloat1614__nv_bfloat162EvPKT_PK13__nv_fp8_e4m3PKfPKiSB_S9_PS2_iiiiiiiii:
.text._Z29blockwise_fp8_moe_gemm_kernelI13__nv_bfloat1614__nv_bfloat162EvPKT_PK13__nv_fp8_e4m3PKfPKiSB_S9_PS2_iiiiiiiii:
        /* <DEDUP_REMOVED lines=26> */
[----:B------:R-:W-:Y:S01]  /*01a0*/  IMAD.MOV.U32 R19, RZ, RZ, RZ ;  /* 0x000000ffff137224 */ /* 0x000fe200078e00ff */
        /* <DEDUP_REMOVED lines=16> */
[----:B------:R-:W-:-:S04]  /*02b0*/  IMAD.MOV R3, RZ, RZ, -R10 ;  /* 0x000000ffff037224 */ /* 0x000fc800078e0a0a */
        /* <DEDUP_REMOVED lines=16> */
[----:B------:R-:W1:Y:S01]  /*03c0*/  S2R R5, SR_TID.Y ;  /* 0x0000000000057919 */ /* 0x000e620000002200 */
[----:B------:R-:W2:Y:S01]  /*03d0*/  S2UR UR9, SR_CgaCtaId ;  /* 0x00000000000979c3 */ /* 0x000ea20000008800 */
[----:B------:R-:W-:Y:S01]  /*03e0*/  IMAD.MOV.U32 R19, RZ, RZ, RZ ;  /* 0x000000ffff137224 */ /* 0x000fe200078e00ff */
[----:B------:R-:W0:Y:S01]  /*03f0*/  LDCU UR8, c[0x0][0x364] ;  /* 0x00006c80ff0877ac */ /* 0x000e220008000800 */
[----:B------:R-:W-:Y:S01]  /*0400*/  USHF.R.S32.HI UR11, URZ, 0x1f, UR16 ;  /* 0x0000001fff0b7899 */ /* 0x000fe20008011410 */
[----:B------:R-:W3:Y:S01]  /*0410*/  LDCU UR5, c[0x0][0x3d8] ;  /* 0x00007b00ff0577ac */ /* 0x000ee20008000800 */
[----:B------:R-:W3:Y:S01]  /*0420*/  LDCU UR10, c[0x0][0x3d4] ;  /* 0x00007a80ff0a77ac */ /* 0x000ee20008000800 */
[----:B------:R-:W-:Y:S02]  /*0430*/  USHF.R.S32.HI UR15, URZ, 0x1f, UR17 ;  /* 0x0000001fff0f7899 */ /* 0x000fe40008011411 */
[----:B0-----:R-:W-:-:S06]  /*0440*/  UIMAD UR8, UR4, UR8, URZ ;  /* 0x00000008040872a4 */ /* 0x001fcc000f8e02ff */
[----:B------:R-:W-:Y:S01]  /*0450*/  IMAD R7, RZ, RZ, -UR8 ;  /* 0x80000008ff077e24 */ /* 0x000fe2000f8e02ff */
[----:B------:R-:W-:Y:S02]  /*0460*/  ISETP.NE.U32.AND P2, PT, RZ, UR8, PT ;  /* 0x00000008ff007c0c */ /* 0x000fe4000bf45070 */
[----:B------:R-:W0:Y:S01]  /*0470*/  I2F.U32.RP R4, UR8 ;  /* 0x0000000800047d06 */ /* 0x000e220008209000 */
[----:B-1----:R-:W-:Y:S01]  /*0480*/  IMAD R18, R5, UR4, R16 ;  /* 0x0000000405127c24 */ /* 0x002fe2000f8e0210 */
[----:B------:R-:W-:Y:S02]  /*0490*/  UMOV UR4, 0x400 ;  /* 0x0000040000047882 */ /* 0x000fe40000000000 */
[----:B------:R-:W-:Y:S01]  /*04a0*/  UIADD3 UR7, UPT, UPT, UR4, 0x80, URZ ;  /* 0x0000008004077890 */ /* 0x000fe2000fffe0ff */
[----:B------:R-:W-:Y:S01]  /*04b0*/  VIADD R0, R18, UR8 ;  /* 0x0000000812007c36 */ /* 0x000fe20008000000 */
[----:B---3--:R-:W-:Y:S02]  /*04c0*/  UIMAD.WIDE UR4, UR5, UR10, URZ ;  /* 0x0000000a050472a5 */ /* 0x008fe4000f8e02ff */
[----:B--2---:R-:W-:-:S02]  /*04d0*/  ULEA UR7, UR9, UR7, 0x18 ;  /* 0x0000000709077291 */ /* 0x004fc4000f8ec0ff */
[C---:B------:R-:W-:Y:S01]  /*04e0*/  ISETP.GE.U32.AND P0, PT, R0.reuse, 0x40, PT ;  /* 0x000000400000780c */ /* 0x040fe20003f06070 */
[----:B------:R-:W-:Y:S01]  /*04f0*/  UIMAD UR5, UR5, UR6, URZ ;  /* 0x00000006050572a4 */ /* 0x000fe2000f8e02ff */
[----:B------:R-:W-:Y:S01]  /*0500*/  VIMNMX.U32 R5, PT, PT, R0, 0x40, !PT ;  /* 0x0000004000057848 */ /* 0x000fe20007fe0000 */
[----:B------:R-:W-:Y:S01]  /*0510*/  USHF.L.U32 UR9, UR8, 0x2, URZ ;  /* 0x0000000208097899 */ /* 0x000fe200080006ff */
[----:B0-----:R-:W0:Y:S01]  /*0520*/  MUFU.RCP R4, R4 ;  /* 0x0000000400047308 */ /* 0x001e220000001000 */
[----:B------:R-:W-:Y:S02]  /*0530*/  SEL R17, RZ, 0x1, P0 ;  /* 0x00000001ff117807 */ /* 0x000fe40000000000 */
[----:B------:R-:W-:Y:S02]  /*0540*/  LEA R16, R16, UR7, 0x7 ;  /* 0x0000000710107c11 */ /* 0x000fe4000f8e38ff */
[----:B------:R-:W-:Y:S02]  /*0550*/  IADD3 R5, PT, PT, R5, -R0, -R17 ;  /* 0x8000000005057210 */ /* 0x000fe40007ffe811 */
[----:B0-----:R-:W-:-:S04]  /*0560*/  IADD3 R2, PT, PT, R4, 0xffffffe, RZ ;  /* 0x0ffffffe04027810 */ /* 0x001fc80007ffe0ff */
[----:B------:R0:W1:Y:S02]  /*0570*/  F2I.FTZ.U32.TRUNC.NTZ R3, R2 ;  /* 0x0000000200037305 */ /* 0x000064000021f000 */
[----:B0-----:R-:W-:Y:S02]  /*0580*/  HFMA2 R2, -RZ, RZ, 0, 0 ;  /* 0x00000000ff027431 */ /* 0x001fe400000001ff */
[----:B-1----:R-:W-:-:S04]  /*0590*/  IMAD R7, R7, R3, RZ ;  /* 0x0000000307077224 */ /* 0x002fc800078e02ff */
[----:B------:R-:W-:Y:S01]  /*05a0*/  IMAD.HI.U32 R4, R3, R7, R2 ;  /* 0x0000000703047227 */ /* 0x000fe200078e0002 */
[----:B------:R-:W-:-:S03]  /*05b0*/  SHF.R.S32.HI R7, RZ, 0x1f, R6 ;  /* 0x0000001fff077819 */ /* 0x000fc60000011406 */
[----:B------:R-:W-:Y:S01]  /*05c0*/  IMAD.U32 R3, RZ, RZ, UR11 ;  /* 0x0000000bff037e24 */ /* 0x000fe2000f8e00ff */
[----:B------:R-:W-:Y:S01]  /*05d0*/  UIMAD.WIDE.U32 UR10, UR4, UR6, URZ ;  /* 0x00000006040a72a5 */ /* 0x000fe2000f8e00ff */
[----:B------:R-:W-:Y:S02]  /*05e0*/  IMAD.HI.U32 R0, R4, R5, RZ ;  /* 0x0000000504007227 */ /* 0x000fe400078e00ff */
[----:B------:R-:W-:Y:S01]  /*05f0*/  UMOV UR4, URZ ;  /* 0x000000ff00047c82 */ /* 0x000fe20008000000 */
[----:B------:R-:W-:Y:S01]  /*0600*/  UIADD3 UR5, UPT, UPT, UR11, UR5, URZ ;  /* 0x000000050b057290 */ /* 0x000fe2000fffe0ff */
[----:B------:R-:W-:-:S04]  /*0610*/  IMAD.MOV R2, RZ, RZ, -R0 ;  /* 0x000000ffff027224 */ /* 0x000fc800078e0a00 */
[----:B------:R-:W-:-:S05]  /*0620*/  IMAD R5, R2, UR8, R5 ;  /* 0x0000000802057c24 */ /* 0x000fca000f8e0205 */
[----:B------:R-:W-:-:S13]  /*0630*/  ISETP.GE.U32.AND P0, PT, R5, UR8, PT ;  /* 0x0000000805007c0c */ /* 0x000fda000bf06070 */
[----:B------:R-:W-:Y:S02]  /*0640*/  @P0 VIADD R5, R5, -UR8 ;  /* 0x8000000805050c36 */ /* 0x000fe40008000000 */
[----:B------:R-:W-:-:S03]  /*0650*/  @P0 VIADD R0, R0, 0x1 ;  /* 0x0000000100000836 */ /* 0x000fc60000000000 */
[----:B------:R-:W-:Y:S02]  /*0660*/  ISETP.GE.U32.AND P1, PT, R5, UR8, PT ;  /* 0x0000000805007c0c */ /* 0x000fe4000bf26070 */
[----:B------:R-:W-:-:S05]  /*0670*/  MOV R5, UR16 ;  /* 0x0000001000057c02 */ /* 0x000fca0008000f00 */
[----:B------:R-:W-:-:S04]  /*0680*/  IMAD.WIDE.U32 R4, R5, UR6, R6 ;  /* 0x0000000605047c25 */ /* 0x000fc8000f8e0006 */
[----:B------:R-:W-:Y:S02]  /*0690*/  IMAD R2, R3, UR6, R5 ;  /* 0x0000000603027c24 */ /* 0x000fe4000f8e0205 */
[----:B------:R-:W-:Y:S02]  /*06a0*/  @P1 IADD3 R0, PT, PT, R0, 0x1, RZ ;  /* 0x0000000100001810 */ /* 0x000fe40007ffe0ff */
[----:B------:R-:W-:Y:S01]  /*06b0*/  IMAD R3, R2, UR17, RZ ;  /* 0x0000001102037c24 */ /* 0x000fe2000f8e02ff */
[----:B------:R-:W-:-:S03]  /*06c0*/  @!P2 LOP3.LUT R0, RZ, UR8, RZ, 0x33, !PT ;  /* 0x00000008ff00ac12 */ /* 0x000fc6000f8e33ff */
[C---:B------:R-:W-:Y:S02]  /*06d0*/  IMAD R9, R4.reuse, UR15, R3 ;  /* 0x0000000f04097c24 */ /* 0x040fe4000f8e0203 */
[----:B------:R-:W-:-:S04]  /*06e0*/  IMAD.WIDE.U32 R4, R4, UR17, RZ ;  /* 0x0000001104047c25 */ /* 0x000fc8000f8e00ff */
[----:B------:R-:W-:Y:S01]  /*06f0*/  IMAD.IADD R17, R17, 0x1, R0 ;  /* 0x0000000111117824 */ /* 0x000fe200078e0200 */
[----:B------:R-:W-:Y:S01]  /*0700*/  IADD3 R0, PT, PT, R5, R9, RZ ;  /* 0x0000000905007210 */ /* 0x000fe20007ffe0ff */
[----:B------:R-:W-:-:S07]  /*0710*/  IMAD.WIDE R2, R8, UR17, RZ ;  /* 0x0000001108027c25 */ /* 0x000fce000f8e02ff */
.L_x_94:
        /* <DEDUP_REMOVED lines=10> */
[----:B------:R-:W-:Y:S01]  /*07c0*/  VIADD R11, R18, UR4 ;  /* 0x00000004120b7c36 */ /* 0x000fe20008000000 */
[----:B------:R-:W-:Y:S04]  /*07d0*/  BSSY.RECONVERGENT B2, `(.L_x_69) ;  /* 0x000000a000027945 */ /* 0x000fe80003800200 */
[----:B-1----:R-:W-:-:S13]  /*07e0*/  ISETP.GE.AND P0, PT, R11, R12, PT ;  /* 0x0000000c0b00720c */ /* 0x002fda0003f06270 */
[----:B------:R-:W1:Y:S01]  /*07f0*/  @P0 I2F.BF16 R8, RZ ;  /* 0x000000ff00080306 */ /* 0x000e620000202400 */
[----:B------:R-:W-:Y:S05]  /*0800*/  @P0 BRA `(.L_x_70) ;  /* 0x0000000000180947 */ /* 0x000fea0003800000 */
[----:B------:R-:W1:Y:S01]  /*0810*/  LDCU.64 UR6, c[0x0][0x380] ;  /* 0x00007000ff0677ac */ /* 0x000e620008000a00 */
[----:B------:R-:W-:-:S04]  /*0820*/  IADD3 R9, P0, PT, R2, R11, RZ ;  /* 0x0000000b02097210 */ /* 0x000fc80007f1e0ff */
[----:B------:R-:W-:Y:S02]  /*0830*/  IADD3.X R10, PT, PT, RZ, R3, RZ, P0, !PT ;  /* 0x00000003ff0a7210 */ /* 0x000fe400007fe4ff */
[----:B-1----:R-:W-:-:S04]  /*0840*/  LEA R8, P0, R9, UR6, 0x1 ;  /* 0x0000000609087c11 */ /* 0x002fc8000f8008ff */
[----:B------:R-:W-:-:S05]  /*0850*/  LEA.HI.X R9, R9, UR7, R10, 0x1, P0 ;  /* 0x0000000709097c11 */ /* 0x000fca00080f0c0a */
[----:B------:R2:W5:Y:S04]  /*0860*/  LDG.E.U16.CONSTANT R8, desc[UR12][R8.64] ;  /* 0x0000000c08087981 */ /* 0x000568000c1e9500 */
.L_x_70:
[----:B0-----:R-:W-:Y:S05]  /*0870*/  BSYNC.RECONVERGENT B2 ;  /* 0x0000000000027941 */ /* 0x001fea0003800200 */
.L_x_69:
[----:B------:R-:W0:Y:S01]  /*0880*/  S2UR UR7, SR_CgaCtaId ;  /* 0x00000000000779c3 */ /* 0x000e220000008800 */
[----:B------:R-:W-:Y:S01]  /*0890*/  UMOV UR6, 0x400 ;  /* 0x0000040000067882 */ /* 0x000fe20000000000 */
[----:B------:R-:W-:Y:S01]  /*08a0*/  ISETP.NE.AND P0, PT, R14, RZ, PT ;  /* 0x000000ff0e00720c */ /* 0x000fe20003f05270 */
[----:B------:R-:W-:Y:S01]  /*08b0*/  VIADD R28, R18, UR8 ;  /* 0x00000008121c7c36 */ /* 0x000fe20008000000 */
[----:B0-----:R-:W-:-:S06]  /*08c0*/  ULEA UR6, UR7, UR6, 0x18 ;  /* 0x0000000607067291 */ /* 0x001fcc000f8ec0ff */
[----:B--2---:R-:W-:-:S05]  /*08d0*/  LEA R9, R18, UR6, 0x1 ;  /* 0x0000000612097c11 */ /* 0x004fca000f8e08ff */
[----:B-1---5:R1:W-:Y:S01]  /*08e0*/  STS.U16 [R9], R8 ;  /* 0x0000000809007388 */ /* 0x0223e20000000400 */
[----:B------:R-:W-:Y:S05]  /*08f0*/  @!P0 BRA `(.L_x_68) ;  /* 0x0000000000888947 */ /* 0x000fea0003800000 */
[----:B------:R-:W-:Y:S01]  /*0900*/  VIADD R11, R11, UR8 ;  /* 0x000000080b0b7c36 */ /* 0x000fe20008000000 */
[----:B------:R-:W-:Y:S01]  /*0910*/  MOV R10, UR8 ;  /* 0x00000008000a7c02 */ /* 0x000fe20008000f00 */
[----:B------:R-:W-:Y:S03]  /*0920*/  BSSY.RECONVERGENT B2, `(.L_x_71) ;  /* 0x000000b000027945 */ /* 0x000fe60003800200 */
[----:B------:R-:W-:Y:S01]  /*0930*/  ISETP.GE.AND P0, PT, R11, R12, PT ;  /* 0x0000000c0b00720c */ /* 0x000fe20003f06270 */
[----:B------:R-:W-:-:S12]  /*0940*/  IMAD R13, R10, 0x2, R9 ;  /* 0x000000020a0d7824 */ /* 0x000fd800078e0209 */
        /* <DEDUP_REMOVED lines=8> */
.L_x_72:
[----:B------:R-:W-:Y:S05]  /*09d0*/  BSYNC.RECONVERGENT B2 ;  /* 0x0000000000027941 */ /* 0x000fea0003800200 */
.L_x_71:
[----:B0----5:R2:W-:Y:S01]  /*09e0*/  STS.U16 [R13], R8 ;  /* 0x000000080d007388 */ /* 0x0215e20000000400 */
[----:B------:R-:W-:Y:S02]  /*09f0*/  ISETP.NE.AND P0, PT, R14, 0x1, PT ;  /* 0x000000010e00780c */ /* 0x000fe40003f05270 */
[----:B------:R-:W-:-:S11]  /*0a00*/  IADD3 R28, PT, PT, R28, UR8, RZ ;  /* 0x000000081c1c7c10 */ /* 0x000fd6000fffe0ff */
[----:B--2---:R-:W-:Y:S05]  /*0a10*/  @!P0 BRA `(.L_x_68) ;  /* 0x0000000000408947 */ /* 0x004fea0003800000 */
[----:B-1----:R-:W-:Y:S01]  /*0a20*/  VIADD R9, R11, UR8 ;  /* 0x000000080b097c36 */ /* 0x002fe20008000000 */
[----:B------:R-:W-:Y:S01]  /*0a30*/  BSSY.RECONVERGENT B2, `(.L_x_73) ;  /* 0x000000c000027945 */ /* 0x000fe20003800200 */
[----:B------:R-:W-:-:S03]  /*0a40*/  IMAD.U32 R10, RZ, RZ, UR8 ;  /* 0x00000008ff0a7e24 */ /* 0x000fc6000f8e00ff */
[----:B------:R-:W-:Y:S02]  /*0a50*/  ISETP.GE.AND P0, PT, R9, R12, PT ;  /* 0x0000000c0900720c */ /* 0x000fe40003f06270 */
[----:B------:R-:W-:-:S11]  /*0a60*/  LEA R11, R10, R13, 0x1 ;  /* 0x0000000d0a0b7211 */ /* 0x000fd600078e08ff */
[----:B------:R-:W0:Y:S01]  /*0a70*/  @P0 I2F.BF16 R8, RZ ;  /* 0x000000ff00080306 */ /* 0x000e220000202400 */
[----:B------:R-:W-:Y:S05]  /*0a80*/  @P0 BRA `(.L_x_74) ;  /* 0x0000000000180947 */ /* 0x000fea0003800000 */
[----:B------:R-:W0:Y:S01]  /*0a90*/  LDCU.64 UR6, c[0x0][0x380] ;  /* 0x00007000ff0677ac */ /* 0x000e220008000a00 */
[----:B------:R-:W-:-:S05]  /*0aa0*/  IADD3 R9, P0, PT, R2, R9, RZ ;  /* 0x0000000902097210 */ /* 0x000fca0007f1e0ff */
[----:B------:R-:W-:Y:S01]  /*0ab0*/  IMAD.X R10, RZ, RZ, R3, P0 ;  /* 0x000000ffff0a7224 */ /* 0x000fe200000e0603 */
[----:B0-----:R-:W-:-:S04]  /*0ac0*/  LEA R8, P0, R9, UR6, 0x1 ;  /* 0x0000000609087c11 */ /* 0x001fc8000f8008ff */
[----:B------:R-:W-:-:S05]  /*0ad0*/  LEA.HI.X R9, R9, UR7, R10, 0x1, P0 ;  /* 0x0000000709097c11 */ /* 0x000fca00080f0c0a */
[----:B------:R1:W5:Y:S04]  /*0ae0*/  LDG.E.U16.CONSTANT R8, desc[UR12][R8.64] ;  /* 0x0000000c08087981 */ /* 0x000368000c1e9500 */
.L_x_74:
[----:B------:R-:W-:Y:S05]  /*0af0*/  BSYNC.RECONVERGENT B2 ;  /* 0x0000000000027941 */ /* 0x000fea0003800200 */
.L_x_73:
[----:B0----5:R2:W-:Y:S01]  /*0b00*/  STS.U16 [R11], R8 ;  /* 0x000000080b007388 */ /* 0x0215e20000000400 */
[----:B------:R-:W-:-:S07]  /*0b10*/  VIADD R28, R28, UR8 ;  /* 0x000000081c1c7c36 */ /* 0x000fce0008000000 */
.L_x_68:
[----:B0-----:R-:W-:Y:S05]  /*0b20*/  BSYNC.RECONVERGENT B0 ;  /* 0x0000000000007941 */ /* 0x001fea0003800200 */
.L_x_67:
[----:B------:R-:W-:-:S13]  /*0b30*/  ISETP.GE.U32.AND P0, PT, R17, 0x3, PT ;  /* 0x000000031100780c */ /* 0x000fda0003f06070 */
[----:B------:R-:W-:Y:S05]  /*0b40*/  @!P0 BRA `(.L_x_66) ;  /* 0x0000000000ec8947 */ /* 0x000fea0003800000 */
[----:B------:R-:W0:Y:S01]  /*0b50*/  S2UR UR7, SR_CgaCtaId ;  /* 0x00000000000779c3 */ /* 0x000e220000008800 */
[----:B------:R-:W-:Y:S01]  /*0b60*/  IMAD.U32 R26, RZ, RZ, UR8 ;  /* 0x00000008ff1a7e24 */ /* 0x000fe2000f8e00ff */
[----:B------:R-:W-:Y:S01]  /*0b70*/  IADD3 R27, PT, PT, R28, UR4, RZ ;  /* 0x000000041c1b7c10 */ /* 0x000fe2000fffe0ff */
[----:B-12---:R-:W-:Y:S01]  /*0b80*/  IMAD.U32 R8, RZ, RZ, UR8 ;  /* 0x00000008ff087e24 */ /* 0x006fe2000f8e00ff */
[----:B------:R-:W-:Y:S01]  /*0b90*/  UMOV UR6, 0x400 ;  /* 0x0000040000067882 */ /* 0x000fe20000000000 */
[C---:B------:R-:W-:Y:S01]  /*0ba0*/  SHF.L.U64.HI R33, R2.reuse, 0x1, R3 ;  /* 0x0000000102217819 */ /* 0x040fe20000010203 */
[----:B------:R-:W-:Y:S01]  /*0bb0*/  IMAD.SHL.U32 R31, R2, 0x2, RZ ;  /* 0x00000002021f7824 */ /* 0x000fe200078e00ff */
[----:B------:R-:W-:Y:S01]  /*0bc0*/  LEA R26, R26, R27, 0x1 ;  /* 0x0000001b1a1a7211 */ /* 0x000fe200078e08ff */
[----:B------:R-:W1:Y:S01]  /*0bd0*/  LDC.64 R14, c[0x0][0x380] ;  /* 0x0000e000ff0e7b82 */ /* 0x000e620000000a00 */
[----:B------:R-:W-:Y:S02]  /*0be0*/  IMAD R25, R8, 0x3, R27 ;  /* 0x0000000308197824 */ /* 0x000fe400078e021b */
[----:B------:R-:W-:Y:S01]  /*0bf0*/  VIADD R24, R27, UR8 ;  /* 0x000000081b187c36 */ /* 0x000fe20008000000 */
[----:B0-----:R-:W-:-:S06]  /*0c00*/  ULEA UR6, UR7, UR6, 0x18 ;  /* 0x0000000607067291 */ /* 0x001fcc000f8ec0ff */
[----:B------:R-:W-:Y:S01]  /*0c10*/  LEA R29, R28, UR6, 0x1 ;  /* 0x000000061c1d7c11 */ /* 0x000fe2000f8e08ff */
[----:B-1----:R-:W-:-:S04]  /*0c20*/  IMAD.WIDE.U32 R8, R27, 0x2, R14 ;  /* 0x000000021b087825 */ /* 0x002fc800078e000e */
[----:B------:R-:W-:-:S04]  /*0c30*/  IMAD.WIDE.U32 R10, R26, 0x2, R14 ;  /* 0x000000021a0a7825 */ /* 0x000fc800078e000e */
[----:B------:R-:W-:-:S04]  /*0c40*/  IMAD.WIDE.U32 R12, R25, 0x2, R14 ;  /* 0x00000002190c7825 */ /* 0x000fc800078e000e */
[----:B------:R-:W-:-:S07]  /*0c50*/  IMAD.WIDE.U32 R14, R24, 0x2, R14 ;  /* 0x00000002180e7825 */ /* 0x000fce00078e000e */
.L_x_75:
[----:B------:R-:W-:-:S13]  /*0c60*/  ISETP.GE.AND P0, PT, R27, UR15, PT ;  /* 0x0000000f1b007c0c */ /* 0x000fda000bf06270 */
[----:B------:R-:W-:-:S04]  /*0c70*/  @!P0 IADD3 R20, P1, PT, R8, R31, RZ ;  /* 0x0000001f08148210 */ /* 0x000fc80007f3e0ff */
[----:B------:R-:W-:-:S05]  /*0c80*/  @!P0 IADD3.X R21, PT, PT, R9, R33, RZ, P1, !PT ;  /* 0x0000002109158210 */ /* 0x000fca0000ffe4ff */
[----:B---3--:R-:W2:Y:S01]  /*0c90*/  @!P0 LDG.E.U16.CONSTANT R30, desc[UR12][R20.64] ;  /* 0x0000000c141e8981 */ /* 0x008ea2000c1e9500 */
[----:B------:R-:W-:-:S05]  /*0ca0*/  IMAD.U32 R34, RZ, RZ, UR8 ;  /* 0x00000008ff227e24 */ /* 0x000fca000f8e00ff */
[----:B------:R-:W-:Y:S01]  /*0cb0*/  LEA R35, R34, R29, 0x1 ;  /* 0x0000001d22237211 */ /* 0x000fe200078e08ff */
[----:B------:R-:W2:Y:S01]  /*0cc0*/  @P0 I2F.BF16 R30, RZ ;  /* 0x000000ff001e0306 */ /* 0x000ea20000202400 */
[----:B------:R-:W-:-:S13]  /*0cd0*/  ISETP.GE.AND P0, PT, R24, UR15, PT ;  /* 0x0000000f18007c0c */ /* 0x000fda000bf06270 */
[----:B------:R-:W0:Y:S01]  /*0ce0*/  @P0 I2F.BF16 R32, RZ ;  /* 0x000000ff00200306 */ /* 0x000e220000202400 */
[----:B------:R-:W-:Y:S01]  /*0cf0*/  @!P0 IADD3 R22, P1, PT, R14, R31, RZ ;  /* 0x0000001f0e168210 */ /* 0x000fe20007f3e0ff */
[----:B--2---:R1:W-:Y:S04]  /*0d00*/  STS.U16 [R29], R30 ;  /* 0x0000001e1d007388 */ /* 0x0043e80000000400 */
[----:B------:R-:W-:-:S05]  /*0d10*/  @!P0 IMAD.X R23, R15, 0x1, R33, P1 ;  /* 0x000000010f178824 */ /* 0x000fca00008e0621 */
[----:B------:R2:W0:Y:S01]  /*0d20*/  @!P0 LDG.E.U16.CONSTANT R32, desc[UR12][R22.64] ;  /* 0x0000000c16208981 */ /* 0x000422000c1e9500 */
[----:B------:R-:W-:-:S13]  /*0d30*/  ISETP.GE.AND P0, PT, R26, UR15, PT ;  /* 0x0000000f1a007c0c */ /* 0x000fda000bf06270 */
[----:B------:R-:W3:Y:S01]  /*0d40*/  @P0 I2F.BF16 R34, RZ ;  /* 0x000000ff00220306 */ /* 0x000ee20000202400 */
[----:B------:R-:W-:-:S05]  /*0d50*/  @!P0 IADD3 R20, P1, PT, R10, R31, RZ ;  /* 0x0000001f0a148210 */ /* 0x000fca0007f3e0ff */
[----:B------:R-:W-:-:S05]  /*0d60*/  @!P0 IMAD.X R21, R11, 0x1, R33, P1 ;  /* 0x000000010b158824 */ /* 0x000fca00008e0621 */
[----:B------:R4:W3:Y:S01]  /*0d70*/  @!P0 LDG.E.U16.CONSTANT R34, desc[UR12][R20.64] ;  /* 0x0000000c14228981 */ /* 0x0008e2000c1e9500 */
[----:B------:R-:W-:-:S13]  /*0d80*/  ISETP.GE.AND P0, PT, R25, UR15, PT ;  /* 0x0000000f19007c0c */ /* 0x000fda000bf06270 */
[----:B-1----:R-:W1:Y:S01]  /*0d90*/  @P0 I2F.BF16 R30, RZ ;  /* 0x000000ff001e0306 */ /* 0x002e620000202400 */
[----:B--2---:R-:W-:-:S05]  /*0da0*/  @!P0 IADD3 R22, P1, PT, R12, R31, RZ ;  /* 0x0000001f0c168210 */ /* 0x004fca0007f3e0ff */
[----:B------:R-:W-:-:S05]  /*0db0*/  @!P0 IMAD.X R23, R13, 0x1, R33, P1 ;  /* 0x000000010d178824 */ /* 0x000fca00008e0621 */
[----:B------:R-:W1:Y:S01]  /*0dc0*/  @!P0 LDG.E.U16.CONSTANT R30, desc[UR12][R22.64] ;  /* 0x0000000c161e8981 */ /* 0x000e62000c1e9500 */
[----:B------:R-:W-:-:S05]  /*0dd0*/  VIADD R28, R28, UR9 ;  /* 0x000000091c1c7c36 */ /* 0x000fca0008000000 */
[----:B------:R-:W-:Y:S01]  /*0de0*/  ISETP.GE.U32.AND P0, PT, R28, 0x40, PT ;  /* 0x000000401c00780c */ /* 0x000fe20003f06070 */
[----:B------:R-:W-:Y:S01]  /*0df0*/  IMAD.U32 R37, RZ, RZ, UR9 ;  /* 0x00000009ff257e24 */ /* 0x000fe2000f8e00ff */
[----:B----4-:R-:W-:Y:S01]  /*0e00*/  MOV R20, R31 ;  /* 0x0000001f00147202 */ /* 0x010fe20000000f00 */
[----:B------:R-:W-:-:S04]  /*0e10*/  IMAD.MOV.U32 R21, RZ, RZ, R33 ;  /* 0x000000ffff157224 */ /* 0x000fc800078e0021 */
[----:B------:R-:W-:Y:S01]  /*0e20*/  IMAD.WIDE.U32 R20, R37, 0x2, R20 ;  /* 0x0000000225147825 */ /* 0x000fe200078e0014 */
[----:B------:R-:W-:-:S03]  /*0e30*/  IADD3 R26, PT, PT, R26, UR9, RZ ;  /* 0x000000091a1a7c10 */ /* 0x000fc6000fffe0ff */
[----:B------:R-:W-:Y:S01]  /*0e40*/  IMAD.MOV.U32 R33, RZ, RZ, R21 ;  /* 0x000000ffff217224 */ /* 0x000fe200078e0015 */
[----:B------:R-:W-:Y:S01]  /*0e50*/  MOV R31, R20 ;  /* 0x00000014001f7202 */ /* 0x000fe20000000f00 */
[----:B------:R-:W-:Y:S02]  /*0e60*/  VIADD R24, R24, UR9 ;  /* 0x0000000918187c36 */ /* 0x000fe40008000000 */
[----:B------:R-:W-:Y:S02]  /*0e70*/  VIADD R25, R25, UR9 ;  /* 0x0000000919197c36 */ /* 0x000fe40008000000 */
[----:B------:R-:W-:Y:S01]  /*0e80*/  VIADD R27, R27, UR9 ;  /* 0x000000091b1b7c36 */ /* 0x000fe20008000000 */
[----:B0-----:R0:W-:Y:S02]  /*0e90*/  STS.U16 [R35], R32 ;  /* 0x0000002023007388 */ /* 0x0011e40000000400 */
[----:B0-----:R-:W-:-:S05]  /*0ea0*/  MOV R32, UR8 ;  /* 0x0000000800207c02 */ /* 0x001fca0008000f00 */
[C-C-:B------:R-:W-:Y:S01]  /*0eb0*/  IMAD R35, R32.reuse, 0x6, R29.reuse ;  /* 0x0000000620237824 */ /* 0x140fe200078e021d */
[----:B---3--:R0:W-:Y:S04]  /*0ec0*/  STS.U16 [R29+UR9], R34 ;  /* 0x000000221d007988 */ /* 0x0081e80008000409 */
[----:B-1----:R3:W-:Y:S01]  /*0ed0*/  STS.U16 [R35], R30 ;  /* 0x0000001e23007388 */ /* 0x0027e20000000400 */
[----:B0-----:R-:W-:Y:S01]  /*0ee0*/  IMAD R29, R32, 0x8, R29 ;  /* 0x00000008201d7824 */ /* 0x001fe200078e021d */
[----:B------:R-:W-:Y:S06]  /*0ef0*/  @!P0 BRA `(.L_x_75) ;  /* 0xfffffffc00588947 */ /* 0x000fec000383ffff */
.L_x_66:
[----:B0-----:R-:W-:Y:S05]  /*0f00*/  BSYNC.RECONVERGENT B1 ;  /* 0x0000000000017941 */ /* 0x001fea0003800200 */
.L_x_65:
[----:B------:R-:W0:Y:S01]  /*0f10*/  S2R R15, SR_TID.Y ;  /* 0x00000000000f7919 */ /* 0x000e220000002200 */
[----:B------:R-:W4:Y:S01]  /*0f20*/  LDCU UR17, c[0x0][0x3d8] ;  /* 0x00007b00ff1177ac */ /* 0x000f220008000800 */
[----:B------:R-:W-:Y:S01]  /*0f30*/  BSSY.RECONVERGENT B1, `(.L_x_76) ;  /* 0x0000203000017945 */ /* 0x000fe20003800200 */
[----:B------:R-:W0:Y:S01]  /*0f40*/  LDCU.64 UR22, c[0x0][0x390] ;  /* 0x00007200ff1677ac */ /* 0x000e220008000a00 */
[----:B------:R-:W0:Y:S02]  /*0f50*/  LDCU.64 UR20, c[0x0][0x388] ;  /* 0x00007100ff1477ac */ /* 0x000e240008000a00 */
[----:B0-----:R-:W-:-:S13]  /*0f60*/  ISETP.GT.U32.AND P0, PT, R15, 0x3f, PT ;  /* 0x0000003f0f00780c */ /* 0x001fda0003f04070 */
[----:B----4-:R-:W-:Y:S05]  /*0f70*/  @P0 BRA `(.L_x_77) ;  /* 0x0000001c00f80947 */ /* 0x010fea0003800000 */
[----:B------:R-:W-:Y:S01]  /*0f80*/  VIMNMX.U32 R10, PT, PT, R15, 0x38, !PT ;  /* 0x000000380f0a7848 */ /* 0x000fe20007fe0000 */
[----:B------:R-:W-:Y:S01]  /*0f90*/  BSSY.RECONVERGENT B0, `(.L_x_78) ;  /* 0x00000e1000007945 */ /* 0x000fe20003800200 */
[----:B--2---:R-:W-:Y:S02]  /*0fa0*/  MOV R11, R15 ;  /* 0x0000000f000b7202 */ /* 0x004fe40000000f00 */
[----:B------:R-:W-:-:S04]  /*0fb0*/  IADD3 R10, PT, PT, R10, 0x7, -R15 ;  /* 0x000000070a0a7810 */ /* 0x000fc80007ffe80f */
[----:B------:R-:W-:-:S04]  /*0fc0*/  LOP3.LUT R25, R10, 0x18, RZ, 0xc0, !PT ;  /* 0x000000180a197812 */ /* 0x000fc800078ec0ff */
[----:B------:R-:W-:-:S13]  /*0fd0*/  ISETP.NE.AND P0, PT, R25, 0x18, PT ;  /* 0x000000181900780c */ /* 0x000fda0003f05270 */
[----:B------:R-:W-:Y:S05]  /*0fe0*/  @!P0 BRA `(.L_x_79) ;  /* 0x0000000c006c8947 */ /* 0x000fea0003800000 */
[----:B------:R-:W0:Y:S01]  /*0ff0*/  LDC R14, c[0x0][0x3c8] ;  /* 0x0000f200ff0e7b82 */ /* 0x000e220000000800 */
[----:B------:R-:W-:Y:S01]  /*1000*/  VIADD R21, R15, UR4 ;  /* 0x000000040f157c36 */ /* 0x000fe20008000000 */
[----:B------:R-:W1:Y:S01]  /*1010*/  LDCU.64 UR6, c[0x0][0x388] ;  /* 0x00007100ff0677ac */ /* 0x000e620008000a00 */
[----:B------:R-:W-:Y:S03]  /*1020*/  BSSY.RECONVERGENT B2, `(.L_x_80) ;  /* 0x0000043000027945 */ /* 0x000fe60003800200 */
[----:B-1----:R-:W-:Y:S02]  /*1030*/  IADD3 R8, P1, P2, R4, UR6, R21 ;  /* 0x0000000604087c10 */ /* 0x002fe4000fa3e015 */
[----:B0-----:R-:W-:Y:S02]  /*1040*/  ISETP.GE.AND P0, PT, R21, R14, PT ;  /* 0x0000000e1500720c */ /* 0x001fe40003f06270 */
[----:B------:R-:W-:-:S11]  /*1050*/  IADD3.X R9, PT, PT, R0, UR7, RZ, P1, P2 ;  /* 0x0000000700097c10 */ /* 0x000fd60008fe44ff */
[----:B------:R-:W0:Y:S01]  /*1060*/  @P0 I2F.BF16 R11, RZ ;  /* 0x000000ff000b0306 */ /* 0x000e220000202400 */
[----:B------:R-:W-:Y:S05]  /*1070*/  @P0 BRA `(.L_x_81) ;  /* 0x0000000000f40947 */ /* 0x000fea0003800000 */
[----:B0-----:R-:W0:Y:S01]  /*1080*/  LDC R11, c[0x0][0x3cc] ;  /* 0x0000f300ff0b7b82 */ /* 0x001e220000000800 */
[----:B------:R-:W1:Y:S01]  /*1090*/  LDCU UR15, c[0x0][0x3d8] ;  /* 0x00007b00ff0f77ac */ /* 0x000e620008000800 */
[----:B------:R-:W2:Y:S06]  /*10a0*/  LDCU.64 UR6, c[0x0][0x390] ;  /* 0x00007200ff0677ac */ /* 0x000eac0008000a00 */
[----:B------:R-:W4:Y:S01]  /*10b0*/  LDC R20, c[0x0][0x3d0] ;  /* 0x0000f400ff147b82 */ /* 0x000f220000000800 */
[----:B0-----:R-:W-:-:S04]  /*10c0*/  IABS R23, R11 ;  /* 0x0000000b00177213 */ /* 0x001fc80000000000 */
[----:B------:R-:W0:Y:S01]  /*10d0*/  I2F.RP R24, R23 ;  /* 0x0000001700187306 */ /* 0x000e220000209400 */
[----:B----4-:R-:W-:-:S07]  /*10e0*/  IABS R22, R20 ;  /* 0x0000001400167213 */ /* 0x010fce0000000000 */
[----:B------:R-:W4:Y:S08]  /*10f0*/  I2F.RP R26, R22 ;  /* 0x00000016001a7306 */ /* 0x000f300000209400 */
[----:B0-----:R-:W0:Y:S08]  /*1100*/  MUFU.RCP R24, R24 ;  /* 0x0000001800187308 */ /* 0x001e300000001000 */
[----:B----4-:R-:W-:Y:S01]  /*1110*/  MUFU.RCP R26, R26 ;  /* 0x0000001a001a7308 */ /* 0x010fe20000001000 */
[----:B0-----:R-:W-:-:S07]  /*1120*/  VIADD R12, R24, 0xffffffe ;  /* 0x0ffffffe180c7836 */ /* 0x001fce0000000000 */
[----:B------:R0:W4:Y:S02]  /*1130*/  F2I.FTZ.U32.TRUNC.NTZ R13, R12 ;  /* 0x0000000c000d7305 */ /* 0x000124000021f000 */
[----:B0-----:R-:W-:Y:S01]  /*1140*/  IMAD.MOV.U32 R12, RZ, RZ, RZ ;  /* 0x000000ffff0c7224 */ /* 0x001fe200078e00ff */
[----:B----4-:R-:W-:-:S05]  /*1150*/  IADD3 R28, PT, PT, RZ, -R13, RZ ;  /* 0x8000000dff1c7210 */ /* 0x010fca0007ffe0ff */
[----:B------:R-:W-:Y:S01]  /*1160*/  IMAD R27, R28, R23, RZ ;  /* 0x000000171c1b7224 */ /* 0x000fe200078e02ff */
[----:B------:R-:W-:-:S03]  /*1170*/  IABS R28, R6 ;  /* 0x00000006001c7213 */ /* 0x000fc60000000000 */
[----:B------:R-:W-:-:S06]  /*1180*/  IMAD.HI.U32 R13, R13, R27, R12 ;  /* 0x0000001b0d0d7227 */ /* 0x000fcc00078e000c */
[----:B------:R-:W-:-:S04]  /*1190*/  IMAD.HI.U32 R24, R13, R28, RZ ;  /* 0x0000001c0d187227 */ /* 0x000fc800078e00ff */
[----:B------:R-:W-:Y:S01]  /*11a0*/  VIADD R13, R26, 0xffffffe ;  /* 0x0ffffffe1a0d7836 */ /* 0x000fe20000000000 */
[----:B------:R-:W-:-:S05]  /*11b0*/  IADD3 R12, PT, PT, -R24, RZ, RZ ;  /* 0x000000ff180c7210 */ /* 0x000fca0007ffe1ff */
[C---:B------:R-:W-:Y:S01]  /*11c0*/  IMAD R12, R23.reuse, R12, R28 ;  /* 0x0000000c170c7224 */ /* 0x040fe200078e021c */
[----:B------:R-:W0:Y:S04]  /*11d0*/  F2I.FTZ.U32.TRUNC.NTZ R13, R13 ;  /* 0x0000000d000d7305 */ /* 0x000e28000021f000 */
[----:B------:R-:W-:Y:S01]  /*11e0*/  ISETP.GT.U32.AND P4, PT, R23, R12, PT ;  /* 0x0000000c1700720c */ /* 0x000fe20003f84070 */
[----:B0-----:R-:W-:-:S12]  /*11f0*/  IMAD.MOV R27, RZ, RZ, -R13 ;  /* 0x000000ffff1b7224 */ /* 0x001fd800078e0a0d */
[----:B------:R-:W-:Y:S01]  /*1200*/  @!P4 IMAD.IADD R12, R12, 0x1, -R23 ;  /* 0x000000010c0cc824 */ /* 0x000fe200078e0a17 */
[----:B------:R-:W-:Y:S01]  /*1210*/  @!P4 IADD3 R24, PT, PT, R24, 0x1, RZ ;  /* 0x000000011818c810 */ /* 0x000fe20007ffe0ff */
[----:B------:R-:W-:Y:S01]  /*1220*/  IMAD R27, R27, R22, RZ ;  /* 0x000000161b1b7224 */ /* 0x000fe200078e02ff */
[----:B------:R-:W-:Y:S02]  /*1230*/  ISETP.NE.AND P4, PT, R11, RZ, PT ;  /* 0x000000ff0b00720c */ /* 0x000fe40003f85270 */
[----:B------:R-:W-:Y:S01]  /*1240*/  ISETP.GE.U32.AND P0, PT, R12, R23, PT ;  /* 0x000000170c00720c */ /* 0x000fe20003f06070 */
[----:B------:R-:W-:-:S05]  /*1250*/  HFMA2 R12, -RZ, RZ, 0, 0 ;  /* 0x00000000ff0c7431 */ /* 0x000fca00000001ff */
[----:B------:R-:W-:Y:S01]  /*1260*/  IMAD.HI.U32 R12, R13, R27, R12 ;  /* 0x0000001b0d0c7227 */ /* 0x000fe200078e000c */
[----:B------:R-:W-:-:S06]  /*1270*/  IABS R13, R21 ;  /* 0x00000015000d7213 */ /* 0x000fcc0000000000 */
[----:B------:R-:W-:Y:S02]  /*1280*/  @P0 VIADD R24, R24, 0x1 ;  /* 0x0000000118180836 */ /* 0x000fe40000000000 */
[----:B------:R-:W-:-:S04]  /*1290*/  IMAD.HI.U32 R12, R12, R13, RZ ;  /* 0x0000000d0c0c7227 */ /* 0x000fc800078e00ff */
[----:B------:R-:W-:-:S04]  /*12a0*/  IMAD.MOV R23, RZ, RZ, -R12 ;  /* 0x000000ffff177224 */ /* 0x000fc800078e0a0c */
[----:B------:R-:W-:-:S05]  /*12b0*/  IMAD R13, R22, R23, R13 ;  /* 0x00000017160d7224 */ /* 0x000fca00078e020d */
[----:B------:R-:W-:-:S13]  /*12c0*/  ISETP.GT.U32.AND P5, PT, R22, R13, PT ;  /* 0x0000000d1600720c */ /* 0x000fda0003fa4070 */
[----:B------:R-:W-:Y:S02]  /*12d0*/  @!P5 IMAD.IADD R13, R13, 0x1, -R22 ;  /* 0x000000010d0dd824 */ /* 0x000fe400078e0a16 */
[----:B------:R-:W-:Y:S01]  /*12e0*/  @!P5 VIADD R12, R12, 0x1 ;  /* 0x000000010c0cd836 */ /* 0x000fe20000000000 */
[----:B------:R-:W-:Y:S02]  /*12f0*/  ISETP.NE.AND P5, PT, R20, RZ, PT ;  /* 0x000000ff1400720c */ /* 0x000fe40003fa5270 */
[----:B------:R-:W-:Y:S02]  /*1300*/  ISETP.GE.U32.AND P1, PT, R13, R22, PT ;  /* 0x000000160d00720c */ /* 0x000fe40003f26070 */
[----:B------:R-:W-:Y:S02]  /*1310*/  LOP3.LUT R13, R6, R11, RZ, 0x3c, !PT ;  /* 0x0000000b060d7212 */ /* 0x000fe400078e3cff */
[----:B------:R-:W-:Y:S02]  /*1320*/  LOP3.LUT R22, R21, R20, RZ, 0x3c, !PT ;  /* 0x0000001415167212 */ /* 0x000fe400078e3cff */
[----:B------:R-:W-:-:S02]  /*1330*/  ISETP.GE.AND P2, PT, R13, RZ, PT ;  /* 0x000000ff0d00720c */ /* 0x000fc40003f46270 */
[----:B------:R-:W-:-:S05]  /*1340*/  ISETP.GE.AND P3, PT, R22, RZ, PT ;  /* 0x000000ff1600720c */ /* 0x000fca0003f66270 */
[----:B------:R-:W-:-:S06]  /*1350*/  @P1 IADD3 R12, PT, PT, R12, 0x1, RZ ;  /* 0x000000010c0c1810 */ /* 0x000fcc0007ffe0ff */
[----:B------:R-:W-:Y:S01]  /*1360*/  @!P2 IMAD.MOV R24, RZ, RZ, -R24 ;  /* 0x000000ffff18a224 */ /* 0x000fe200078e0a18 */
[----:B------:R-:W-:Y:S01]  /*1370*/  @!P4 LOP3.LUT R24, RZ, R11, RZ, 0x33, !PT ;  /* 0x0000000bff18c212 */ /* 0x000fe200078e33ff */
[----:B------:R-:W-:Y:S01]  /*1380*/  @!P3 IMAD.MOV R12, RZ, RZ, -R12 ;  /* 0x000000ffff0cb224 */ /* 0x000fe200078e0a0c */
[----:B------:R-:W-:Y:S01]  /*1390*/  @!P5 LOP3.LUT R12, RZ, R20, RZ, 0x33, !PT ;  /* 0x00000014ff0cd212 */ /* 0x000fe200078e33ff */
[----:B------:R-:W4:Y:S04]  /*13a0*/  LDG.E.U8.CONSTANT R11, desc[UR12][R8.64] ;  /* 0x0000000c080b7981 */ /* 0x000f28000c1e9100 */
[----:B-1----:R-:W-:-:S05]  /*13b0*/  IMAD R12, R24, UR15, R12 ;  /* 0x0000000f180c7c24 */ /* 0x002fca000f8e020c */
[----:B------:R-:W-:-:S04]  /*13c0*/  IADD3 R13, P0, PT, R12, UR10, RZ ;  /* 0x0000000a0c0d7c10 */ /* 0x000fc8000ff1e0ff */
[----:B------:R-:W-:Y:S02]  /*13d0*/  LEA.HI.X.SX32 R20, R12, UR5, 0x1, P0 ;  /* 0x000000050c147c11 */ /* 0x000fe400080f0eff */
[----:B--2---:R-:W-:-:S04]  /*13e0*/  LEA R12, P0, R13, UR6, 0x2 ;  /* 0x000000060d0c7c11 */ /* 0x004fc8000f8010ff */
[----:B------:R-:W-:-:S05]  /*13f0*/  LEA.HI.X R13, R13, UR7, R20, 0x2, P0 ;  /* 0x000000070d0d7c11 */ /* 0x000fca00080f1414 */
[----:B------:R-:W2:Y:S01]  /*1400*/  LDG.E.CONSTANT R12, desc[UR12][R12.64] ;  /* 0x0000000c0c0c7981 */ /* 0x000ea2000c1e9900 */
[----:B----4-:R-:W-:-:S05]  /*1410*/  F2FP.F16.E4M3.UNPACK_B R11, R11 ;  /* 0x0000000bff0b723e */ /* 0x010fca00020006ff */
[----:B------:R-:W-:-:S05]  /*1420*/  HADD2.F32 R11, -RZ, R11.H0_H0 ;  /* 0x2000000bff0b7230 */ /* 0x000fca0000004100 */
[----:B--2---:R-:W-:-:S05]  /*1430*/  FMUL R11, R12, R11 ;  /* 0x0000000b0c0b7220 */ /* 0x004fca0000400000 */
[----:B------:R-:W-:-:S07]  /*1440*/  F2FP.BF16.F32.PACK_AB R11, RZ, R11 ;  /* 0x0000000bff0b723e */ /* 0x000fce00000010ff */
.L_x_81:
[----:B------:R-:W-:Y:S05]  /*1450*/  BSYNC.RECONVERGENT B2 ;  /* 0x0000000000027941 */ /* 0x000fea0003800200 */
.L_x_80:
[----:B------:R-:W-:Y:S02]  /*1460*/  LEA R20, R15, R16, 0x1 ;  /* 0x000000100f147211 */ /* 0x000fe400078e08ff */
[----:B0-----:R-:W-:Y:S01]  /*1470*/  PRMT R12, R11, 0x7610, R12 ;  /* 0x000076100b0c7816 */ /* 0x001fe2000000000c */
[----:B------:R-:W-:Y:S01]  /*1480*/  VIADD R11, R15, 0x8 ;  /* 0x000000080f0b7836 */ /* 0x000fe20000000000 */
[----:B------:R-:W-:-:S03]  /*1490*/  ISETP.NE.AND P0, PT, R25, RZ, PT ;  /* 0x000000ff1900720c */ /* 0x000fc60003f05270 */
[----:B------:R0:W-:Y:S10]  /*14a0*/  STS.U16 [R20], R12 ;  /* 0x0000000c14007388 */ /* 0x0001f40000000400 */
[----:B0-----:R-:W-:Y:S05]  /*14b0*/  @!P0 BRA `(.L_x_79) ;  /* 0x0000000800388947 */ /* 0x001fea0003800000 */
[----:B------:R-:W-:Y:S01]  /*14c0*/  VIADD R22, R21, 0x8 ;  /* 0x0000000815167836 */ /* 0x000fe20000000000 */
[----:B------:R-:W-:Y:S01]  /*14d0*/  BSSY.RECONVERGENT B2, `(.L_x_82) ;  /* 0x0000044000027945 */ /* 0x000fe20003800200 */
[----:B------:R-:W-:-:S03]  /*14e0*/  ISETP.NE.AND P0, PT, R25, 0x8, PT ;  /* 0x000000081900780c */ /* 0x000fc60003f05270 */
[----:B------:R-:W-:-:S13]  /*14f0*/  ISETP.GE.AND P1, PT, R22, R14, PT ;  /* 0x0000000e1600720c */ /* 0x000fda0003f26270 */
[----:B------:R-:W0:Y:S02]  /*1500*/  @P1 I2F.BF16 R11, RZ ;  /* 0x000000ff000b1306 */ /* 0x000e240000202400 */
[----:B0-----:R0:W-:Y:S01]  /*1510*/  @P1 STS.U16 [R20+0x10], R11 ;  /* 0x0000100b14001388 */ /* 0x0011e20000000400 */
[----:B------:R-:W-:Y:S05]  /*1520*/  @P1 BRA `(.L_x_83) ;  /* 0x0000000000f81947 */ /* 0x000fea0003800000 */
[----:B0-----:R-:W0:Y:S01]  /*1530*/  LDC R11, c[0x0][0x3d0] ;  /* 0x0000f400ff0b7b82 */ /* 0x001e220000000800 */
[----:B------:R-:W-:Y:S01]  /*1540*/  IABS R27, R22 ;  /* 0x00000016001b7213 */ /* 0x000fe20000000000 */
[----:B------:R-:W1:Y:S01]  /*1550*/  LDCU UR6, c[0x0][0x3d8] ;  /* 0x00007b00ff0677ac */ /* 0x000e620008000800 */
[----:B------:R-:W2:Y:S05]  /*1560*/  LDCU.64 UR18, c[0x0][0x390] ;  /* 0x00007200ff1277ac */ /* 0x000eaa0008000a00 */
[----:B------:R-:W4:Y:S01]  /*1570*/  LDC R23, c[0x0][0x3cc] ;  /* 0x0000f300ff177b82 */ /* 0x000f220000000800 */
[-C--:B0-----:R-:W-:Y:S02]  /*1580*/  IABS R26, R11.reuse ;  /* 0x0000000b001a7213 */ /* 0x081fe40000000000 */
[----:B------:R-:W-:-:S02]  /*1590*/  LOP3.LUT R22, R22, R11, RZ, 0x3c, !PT ;  /* 0x0000000b16167212 */ /* 0x000fc400078e3cff */
[----:B------:R-:W0:Y:S02]  /*15a0*/  I2F.RP R24, R26 ;  /* 0x0000001a00187306 */ /* 0x000e240000209400 */
[----:B------:R-:W-:-:S06]  /*15b0*/  ISETP.GE.AND P2, PT, R22, RZ, PT ;  /* 0x000000ff1600720c */ /* 0x000fcc0003f46270 */
[----:B0-----:R-:W0:Y:S02]  /*15c0*/  MUFU.RCP R24, R24 ;  /* 0x0000001800187308 */ /* 0x001e240000001000 */
[----:B0-----:R-:W-:-:S06]  /*15d0*/  IADD3 R12, PT, PT, R24, 0xffffffe, RZ ;  /* 0x0ffffffe180c7810 */ /* 0x001fcc0007ffe0ff */
[----:B------:R0:W5:Y:S02]  /*15e0*/  F2I.FTZ.U32.TRUNC.NTZ R13, R12 ;  /* 0x0000000c000d7305 */ /* 0x000164000021f000 */
[----:B0-----:R-:W-:Y:S02]  /*15f0*/  IMAD.MOV.U32 R12, RZ, RZ, RZ ;  /* 0x000000ffff0c7224 */ /* 0x001fe400078e00ff */
[----:B-----5:R-:W-:-:S04]  /*1600*/  IMAD.MOV R25, RZ, RZ, -R13 ;  /* 0x000000ffff197224 */ /* 0x020fc800078e0a0d */
[----:B------:R-:W-:-:S04]  /*1610*/  IMAD R25, R25, R26, RZ ;  /* 0x0000001a19197224 */ /* 0x000fc800078e02ff */
[----:B---3--:R-:W-:Y:S01]  /*1620*/  IMAD.HI.U32 R30, R13, R25, R12 ;  /* 0x000000190d1e7227 */ /* 0x008fe200078e000c */
[----:B----4-:R-:W-:-:S04]  /*1630*/  IABS R25, R23 ;  /* 0x0000001700197213 */ /* 0x010fc80000000000 */
[----:B------:R-:W0:Y:S01]  /*1640*/  I2F.RP R28, R25 ;  /* 0x00000019001c7306 */ /* 0x000e220000209400 */
[----:B------:R-:W-:-:S04]  /*1650*/  IMAD.HI.U32 R24, R30, R27, RZ ;  /* 0x0000001b1e187227 */ /* 0x000fc800078e00ff */
[----:B------:R-:W-:-:S04]  /*1660*/  IMAD.MOV R12, RZ, RZ, -R24 ;  /* 0x000000ffff0c7224 */ /* 0x000fc800078e0a18 */
[----:B------:R-:W-:-:S05]  /*1670*/  IMAD R27, R26, R12, R27 ;  /* 0x0000000c1a1b7224 */ /* 0x000fca00078e021b */
[----:B------:R-:W-:Y:S01]  /*1680*/  ISETP.GT.U32.AND P5, PT, R26, R27, PT ;  /* 0x0000001b1a00720c */ /* 0x000fe20003fa4070 */
[----:B0-----:R-:W0:-:S12]  /*1690*/  MUFU.RCP R28, R28 ;  /* 0x0000001c001c7308 */ /* 0x001e180000001000 */
[-C--:B------:R-:W-:Y:S01]  /*16a0*/  @!P5 IADD3 R27, PT, PT, R27, -R26.reuse, RZ ;  /* 0x8000001a1b1bd210 */ /* 0x080fe20007ffe0ff */
[----:B------:R-:W-:Y:S01]  /*16b0*/  @!P5 VIADD R24, R24, 0x1 ;  /* 0x000000011818d836 */ /* 0x000fe20000000000 */
[----:B------:R-:W-:Y:S02]  /*16c0*/  ISETP.NE.AND P5, PT, R11, RZ, PT ;  /* 0x000000ff0b00720c */ /* 0x000fe40003fa5270 */
[----:B------:R-:W-:Y:S02]  /*16d0*/  ISETP.GE.U32.AND P4, PT, R27, R26, PT ;  /* 0x0000001a1b00720c */ /* 0x000fe40003f86070 */
[----:B0-----:R-:W-:-:S06]  /*16e0*/  IADD3 R13, PT, PT, R28, 0xffffffe, RZ ;  /* 0x0ffffffe1c0d7810 */ /* 0x001fcc0007ffe0ff */
[----:B------:R-:W0:Y:S05]  /*16f0*/  F2I.FTZ.U32.TRUNC.NTZ R13, R13 ;  /* 0x0000000d000d7305 */ /* 0x000e2a000021f000 */
[----:B------:R-:W-:Y:S02]  /*1700*/  @P4 IADD3 R24, PT, PT, R24, 0x1, RZ ;  /* 0x0000000118184810 */ /* 0x000fe40007ffe0ff */
[----:B------:R-:W-:-:S03]  /*1710*/  ISETP.NE.AND P4, PT, R23, RZ, PT ;  /* 0x000000ff1700720c */ /* 0x000fc60003f85270 */
[----:B------:R-:W-:Y:S01]  /*1720*/  @!P2 IMAD.MOV R24, RZ, RZ, -R24 ;  /* 0x000000ffff18a224 */ /* 0x000fe200078e0a18 */
[----:B------:R-:W-:Y:S02]  /*1730*/  @!P5 LOP3.LUT R24, RZ, R11, RZ, 0x33, !PT ;  /* 0x0000000bff18d212 */ /* 0x000fe400078e33ff */
[----:B------:R-:W3:Y:S01]  /*1740*/  LDG.E.U8.CONSTANT R11, desc[UR12][R8.64+0x8] ;  /* 0x0000080c080b7981 */ /* 0x000ee2000c1e9100 */
[----:B0-----:R-:W-:-:S04]  /*1750*/  IMAD.MOV R12, RZ, RZ, -R13 ;  /* 0x000000ffff0c7224 */ /* 0x001fc800078e0a0d */
[----:B------:R-:W-:Y:S02]  /*1760*/  IMAD R27, R12, R25, RZ ;  /* 0x000000190c1b7224 */ /* 0x000fe400078e02ff */
[----:B------:R-:W-:-:S04]  /*1770*/  IMAD.MOV.U32 R12, RZ, RZ, RZ ;  /* 0x000000ffff0c7224 */ /* 0x000fc800078e00ff */
[----:B------:R-:W-:Y:S01]  /*1780*/  IMAD.HI.U32 R27, R13, R27, R12 ;  /* 0x0000001b0d1b7227 */ /* 0x000fe200078e000c */
[----:B------:R-:W-:-:S05]  /*1790*/  IABS R12, R6 ;  /* 0x00000006000c7213 */ /* 0x000fca0000000000 */
[----:B------:R-:W-:-:S04]  /*17a0*/  IMAD.HI.U32 R13, R27, R12, RZ ;  /* 0x0000000c1b0d7227 */ /* 0x000fc800078e00ff */
[----:B------:R-:W-:-:S04]  /*17b0*/  IMAD.MOV R26, RZ, RZ, -R13 ;  /* 0x000000ffff1a7224 */ /* 0x000fc800078e0a0d */
[----:B------:R-:W-:-:S05]  /*17c0*/  IMAD R12, R25, R26, R12 ;  /* 0x0000001a190c7224 */ /* 0x000fca00078e020c */
[----:B------:R-:W-:-:S13]  /*17d0*/  ISETP.GT.U32.AND P6, PT, R25, R12, PT ;  /* 0x0000000c1900720c */ /* 0x000fda0003fc4070 */
[----:B------:R-:W-:Y:S01]  /*17e0*/  @!P6 IADD3 R12, PT, PT, R12, -R25, RZ ;  /* 0x800000190c0ce210 */ /* 0x000fe20007ffe0ff */
[----:B------:R-:W-:-:S03]  /*17f0*/  @!P6 VIADD R13, R13, 0x1 ;  /* 0x000000010d0de836 */ /* 0x000fc60000000000 */
[----:B------:R-:W-:Y:S02]  /*1800*/  ISETP.GE.U32.AND P3, PT, R12, R25, PT ;  /* 0x000000190c00720c */ /* 0x000fe40003f66070 */
[----:B------:R-:W-:-:S04]  /*1810*/  LOP3.LUT R12, R6, R23, RZ, 0x3c, !PT ;  /* 0x00000017060c7212 */ /* 0x000fc800078e3cff */
[----:B------:R-:W-:-:S07]  /*1820*/  ISETP.GE.AND P1, PT, R12, RZ, PT ;  /* 0x000000ff0c00720c */ /* 0x000fce0003f26270 */
[----:B------:R-:W-:-:S06]  /*1830*/  @P3 VIADD R13, R13, 0x1 ;  /* 0x000000010d0d3836 */ /* 0x000fcc0000000000 */
[----:B------:R-:W-:Y:S02]  /*1840*/  @!P1 IADD3 R13, PT, PT, -R13, RZ, RZ ;  /* 0x000000ff0d0d9210 */ /* 0x000fe40007ffe1ff */
[----:B------:R-:W-:-:S05]  /*1850*/  @!P4 LOP3.LUT R13, RZ, R23, RZ, 0x33, !PT ;  /* 0x00000017ff0dc212 */ /* 0x000fca00078e33ff */
[----:B-1----:R-:W-:-:S05]  /*1860*/  IMAD R24, R13, UR6, R24 ;  /* 0x000000060d187c24 */ /* 0x002fca000f8e0218 */
[----:B------:R-:W-:-:S04]  /*1870*/  IADD3 R13, P1, PT, R24, UR10, RZ ;  /* 0x0000000a180d7c10 */ /* 0x000fc8000ff3e0ff */
[----:B------:R-:W-:Y:S02]  /*1880*/  LEA.HI.X.SX32 R24, R24, UR5, 0x1, P1 ;  /* 0x0000000518187c11 */ /* 0x000fe400088f0eff */
[----:B--2---:R-:W-:-:S04]  /*1890*/  LEA R12, P1, R13, UR18, 0x2 ;  /* 0x000000120d0c7c11 */ /* 0x004fc8000f8210ff */
[----:B------:R-:W-:-:S05]  /*18a0*/  LEA.HI.X R13, R13, UR19, R24, 0x2, P1 ;  /* 0x000000130d0d7c11 */ /* 0x000fca00088f1418 */
[----:B------:R-:W2:Y:S01]  /*18b0*/  LDG.E.CONSTANT R12, desc[UR12][R12.64] ;  /* 0x0000000c0c0c7981 */ /* 0x000ea2000c1e9900 */
[----:B---3--:R-:W-:-:S05]  /*18c0*/  F2FP.F16.E4M3.UNPACK_B R11, R11 ;  /* 0x0000000bff0b723e */ /* 0x008fca00020006ff */
[----:B------:R-:W-:-:S05]  /*18d0*/  HADD2.F32 R11, -RZ, R11.H0_H0 ;  /* 0x2000000bff0b7230 */ /* 0x000fca0000004100 */
[----:B--2---:R-:W-:-:S05]  /*18e0*/  FMUL R11, R12, R11 ;  /* 0x0000000b0c0b7220 */ /* 0x004fca0000400000 */
[----:B------:R-:W-:-:S05]  /*18f0*/  F2FP.BF16.F32.PACK_AB R11, RZ, R11 ;  /* 0x0000000bff0b723e */ /* 0x000fca00000010ff */
[----:B------:R1:W-:Y:S02]  /*1900*/  STS.U16 [R20+0x10], R11 ;  /* 0x0000100b14007388 */ /* 0x0003e40000000400 */
.L_x_83:
[----:B------:R-:W-:Y:S05]  /*1910*/  BSYNC.RECONVERGENT B2 ;  /* 0x0000000000027941 */ /* 0x000fea0003800200 */
.L_x_82:
[----:B01----:R-:W-:Y:S01]  /*1920*/  VIADD R11, R15, 0x10 ;  /* 0x000000100f0b7836 */ /* 0x003fe20000000000 */
[----:B------:R-:W-:Y:S06]  /*1930*/  @!P0 BRA `(.L_x_79) ;  /* 0x0000000400188947 */ /* 0x000fec0003800000 */
[----:B------:R-:W-:Y:S01]  /*1940*/  VIADD R21, R21, 0x10 ;  /* 0x0000001015157836 */ /* 0x000fe20000000000 */
[----:B------:R-:W-:-:S04]  /*1950*/  IADD3 R11, PT, PT, R15, 0x18, RZ ;  /* 0x000000180f0b7810 */ /* 0x000fc80007ffe0ff */
[----:B------:R-:W-:-:S13]  /*1960*/  ISETP.GE.AND P0, PT, R21, R14, PT ;  /* 0x0000000e1500720c */ /* 0x000fda0003f06270 */
[----:B------:R-:W0:Y:S02]  /*1970*/  @P0 I2F.BF16 R13, RZ ;  /* 0x000000ff000d0306 */ /* 0x000e240000202400 */
[----:B0-----:R0:W-:Y:S01]  /*1980*/  @P0 STS.U16 [R20+0x20], R13 ;  /* 0x0000200d14000388 */ /* 0x0011e20000000400 */
[----:B------:R-:W-:Y:S05]  /*1990*/  @P0 BRA `(.L_x_79) ;  /* 0x0000000400000947 */ /* 0x000fea0003800000 */
[----:B------:R-:W1:Y:S01]  /*19a0*/  LDC R22, c[0x0][0x3d0] ;  /* 0x0000f400ff167b82 */ /* 0x000e620000000800 */
[----:B------:R-:W2:Y:S01]  /*19b0*/  LDCU UR6, c[0x0][0x3d8] ;  /* 0x00007b00ff0677ac */ /* 0x000ea20008000800 */
[----:B------:R-:W4:Y:S01]  /*19c0*/  LDG.E.U8.CONSTANT R8, desc[UR12][R8.64+0x10] ;  /* 0x0000100c08087981 */ /* 0x000f22000c1e9100 */
[----:B------:R-:W5:Y:S05]  /*19d0*/  LDCU.64 UR18, c[0x0][0x390] ;  /* 0x00007200ff1277ac */ /* 0x000f6a0008000a00 */
[----:B------:R-:W3:Y:S01]  /*19e0*/  LDC R23, c[0x0][0x3cc] ;  /* 0x0000f300ff177b82 */ /* 0x000ee20000000800 */
[----:B-1----:R-:W-:-:S04]  /*19f0*/  IABS R25, R22 ;  /* 0x0000001600197213 */ /* 0x002fc80000000000 */
[----:B------:R-:W1:Y:S01]  /*1a00*/  I2F.RP R26, R25 ;  /* 0x00000019001a7306 */ /* 0x000e620000209400 */
[----:B---3--:R-:W-:-:S07]  /*1a10*/  IABS R24, R23 ;  /* 0x0000001700187213 */ /* 0x008fce0000000000 */
[----:B------:R-:W3:Y:S08]  /*1a20*/  I2F.RP R12, R24 ;  /* 0x00000018000c7306 */ /* 0x000ef00000209400 */
[----:B-1----:R-:W0:Y:S08]  /*1a30*/  MUFU.RCP R26, R26 ;  /* 0x0000001a001a7308 */ /* 0x002e300000001000 */
[----:B---3--:R-:W1:Y:S01]  /*1a40*/  MUFU.RCP R12, R12 ;  /* 0x0000000c000c7308 */ /* 0x008e620000001000 */
[----:B0-----:R-:W-:Y:S01]  /*1a50*/  VIADD R13, R26, 0xffffffe ;  /* 0x0ffffffe1a0d7836 */ /* 0x001fe20000000000 */
[----:B------:R-:W-:-:S02]  /*1a60*/  IABS R26, R21 ;  /* 0x00000015001a7213 */ /* 0x000fc40000000000 */
[----:B------:R-:W-:-:S04]  /*1a70*/  LOP3.LUT R21, R21, R22, RZ, 0x3c, !PT ;  /* 0x0000001615157212 */ /* 0x000fc800078e3cff */
[----:B------:R-:W0:Y:S01]  /*1a80*/  F2I.FTZ.U32.TRUNC.NTZ R13, R13 ;  /* 0x0000000d000d7305 */ /* 0x000e22000021f000 */
[----:B------:R-:W-:Y:S02]  /*1a90*/  ISETP.GE.AND P2, PT, R21, RZ, PT ;  /* 0x000000ff1500720c */ /* 0x000fe40003f46270 */
[----:B-1----:R-:W-:Y:S01]  /*1aa0*/  IADD3 R14, PT, PT, R12, 0xffffffe, RZ ;  /* 0x0ffffffe0c0e7810 */ /* 0x002fe20007ffe0ff */
[----:B------:R-:W-:-:S04]  /*1ab0*/  IMAD.MOV.U32 R12, RZ, RZ, RZ ;  /* 0x000000ffff0c7224 */ /* 0x000fc800078e00ff */
[----:B------:R1:W3:Y:S01]  /*1ac0*/  F2I.FTZ.U32.TRUNC.NTZ R15, R14 ;  /* 0x0000000e000f7305 */ /* 0x0002e2000021f000 */
[----:B0-----:R-:W-:Y:S02]  /*1ad0*/  IMAD.MOV R28, RZ, RZ, -R13 ;  /* 0x000000ffff1c7224 */ /* 0x001fe400078e0a0d */
[----:B-1----:R-:W-:Y:S02]  /*1ae0*/  IMAD.MOV.U32 R14, RZ, RZ, RZ ;  /* 0x000000ffff0e7224 */ /* 0x002fe400078e00ff */
[----:B------:R-:W-:-:S04]  /*1af0*/  IMAD R27, R28, R25, RZ ;  /* 0x000000191c1b7224 */ /* 0x000fc800078e02ff */
[----:B------:R-:W-:-:S04]  /*1b00*/  IMAD.HI.U32 R27, R13, R27, R12 ;  /* 0x0000001b0d1b7227 */ /* 0x000fc800078e000c */
[----:B---3--:R-:W-:Y:S02]  /*1b10*/  IMAD.MOV R13, RZ, RZ, -R15 ;  /* 0x000000ffff0d7224 */ /* 0x008fe400078e0a0f */
[----:B------:R-:W-:-:S03]  /*1b20*/  IMAD.HI.U32 R12, R27, R26, RZ ;  /* 0x0000001a1b0c7227 */ /* 0x000fc600078e00ff */
[----:B------:R-:W-:Y:S01]  /*1b30*/  MOV R27, R13 ;  /* 0x0000000d001b7202 */ /* 0x000fe20000000f00 */
[----:B------:R-:W-:-:S04]  /*1b40*/  IMAD.MOV R13, RZ, RZ, -R12 ;  /* 0x000000ffff0d7224 */ /* 0x000fc800078e0a0c */
[----:B------:R-:W-:Y:S02]  /*1b50*/  IMAD R27, R27, R24, RZ ;  /* 0x000000181b1b7224 */ /* 0x000fe400078e02ff */
[----:B------:R-:W-:Y:S01]  /*1b60*/  IMAD R26, R25, R13, R26 ;  /* 0x0000000d191a7224 */ /* 0x000fe200078e021a */
[----:B------:R-:W-:Y:S01]  /*1b70*/  IABS R13, R6 ;  /* 0x00000006000d7213 */ /* 0x000fe20000000000 */
[----:B------:R-:W-:-:S03]  /*1b80*/  IMAD.HI.U32 R27, R15, R27, R14 ;  /* 0x0000001b0f1b7227 */ /* 0x000fc600078e000e */
[----:B------:R-:W-:-:S03]  /*1b90*/  ISETP.GT.U32.AND P4, PT, R25, R26, PT ;  /* 0x0000001a1900720c */ /* 0x000fc60003f84070 */
[----:B------:R-:W-:-:S05]  /*1ba0*/  IMAD.HI.U32 R27, R27, R13, RZ ;  /* 0x0000000d1b1b7227 */ /* 0x000fca00078e00ff */
[----:B------:R-:W-:-:S05]  /*1bb0*/  IADD3 R14, PT, PT, -R27, RZ, RZ ;  /* 0x000000ff1b0e7210 */ /* 0x000fca0007ffe1ff */
[----:B------:R-:W-:Y:S01]  /*1bc0*/  IMAD R13, R24, R14, R13 ;  /* 0x0000000e180d7224 */ /* 0x000fe200078e020d */
[----:B------:R-:W-:Y:S01]  /*1bd0*/  @!P4 IADD3 R12, PT, PT, R12, 0x1, RZ ;  /* 0x000000010c0cc810 */ /* 0x000fe20007ffe0ff */
[----:B------:R-:W-:Y:S01]  /*1be0*/  @!P4 IMAD.IADD R26, R26, 0x1, -R25 ;  /* 0x000000011a1ac824 */ /* 0x000fe200078e0a19 */
[----:B------:R-:W-:Y:S02]  /*1bf0*/  ISETP.NE.AND P4, PT, R23, RZ, PT ;  /* 0x000000ff1700720c */ /* 0x000fe40003f85270 */
[----:B------:R-:W-:Y:S02]  /*1c00*/  ISETP.GT.U32.AND P5, PT, R24, R13, PT ;  /* 0x0000000d1800720c */ /* 0x000fe40003fa4070 */
[----:B------:R-:W-:-:S11]  /*1c10*/  ISETP.GE.U32.AND P0, PT, R26, R25, PT ;  /* 0x000000191a00720c */ /* 0x000fd60003f06070 */
[----:B------:R-:W-:Y:S02]  /*1c20*/  @!P5 IMAD.IADD R13, R13, 0x1, -R24 ;  /* 0x000000010d0dd824 */ /* 0x000fe400078e0a18 */
[----:B------:R-:W-:Y:S01]  /*1c30*/  @!P5 VIADD R27, R27, 0x1 ;  /* 0x000000011b1bd836 */ /* 0x000fe20000000000 */
[----:B------:R-:W-:Y:S01]  /*1c40*/  ISETP.NE.AND P5, PT, R22, RZ, PT ;  /* 0x000000ff1600720c */ /* 0x000fe20003fa5270 */
[----:B------:R-:W-:Y:S01]  /*1c50*/  @P0 VIADD R12, R12, 0x1 ;  /* 0x000000010c0c0836 */ /* 0x000fe20000000000 */
[----:B------:R-:W-:Y:S02]  /*1c60*/  ISETP.GE.U32.AND P3, PT, R13, R24, PT ;  /* 0x000000180d00720c */ /* 0x000fe40003f66070 */
[----:B------:R-:W-:Y:S01]  /*1c70*/  LOP3.LUT R13, R6, R23, RZ, 0x3c, !PT ;  /* 0x00000017060d7212 */ /* 0x000fe200078e3cff */
[----:B------:R-:W-:-:S03]  /*1c80*/  @!P2 IMAD.MOV R12, RZ, RZ, -R12 ;  /* 0x000000ffff0ca224 */ /* 0x000fc600078e0a0c */
[----:B------:R-:W-:-:S05]  /*1c90*/  ISETP.GE.AND P1, PT, R13, RZ, PT ;  /* 0x000000ff0d00720c */ /* 0x000fca0003f26270 */
[----:B------:R-:W-:Y:S02]  /*1ca0*/  @!P5 LOP3.LUT R12, RZ, R22, RZ, 0x33, !PT ;  /* 0x00000016ff0cd212 */ /* 0x000fe400078e33ff */
[----:B------:R-:W-:-:S05]  /*1cb0*/  @P3 IADD3 R27, PT, PT, R27, 0x1, RZ ;  /* 0x000000011b1b3810 */ /* 0x000fca0007ffe0ff */
[----:B------:R-:W-:-:S05]  /*1cc0*/  IMAD.MOV.U32 R13, RZ, RZ, R27 ;  /* 0x000000ffff0d7224 */ /* 0x000fca00078e001b */
[----:B------:R-:W-:Y:S02]  /*1cd0*/  @!P1 IADD3 R13, PT, PT, -R13, RZ, RZ ;  /* 0x000000ff0d0d9210 */ /* 0x000fe40007ffe1ff */
[----:B------:R-:W-:-:S05]  /*1ce0*/  @!P4 LOP3.LUT R13, RZ, R23, RZ, 0x33, !PT ;  /* 0x00000017ff0dc212 */ /* 0x000fca00078e33ff */
[----:B--2---:R-:W-:-:S05]  /*1cf0*/  IMAD R12, R13, UR6, R12 ;  /* 0x000000060d0c7c24 */ /* 0x004fca000f8e020c */
[----:B------:R-:W-:-:S04]  /*1d00*/  IADD3 R13, P0, PT, R12, UR10, RZ ;  /* 0x0000000a0c0d7c10 */ /* 0x000fc8000ff1e0ff */
[----:B------:R-:W-:Y:S02]  /*1d10*/  LEA.HI.X.SX32 R14, R12, UR5, 0x1, P0 ;  /* 0x000000050c0e7c11 */ /* 0x000fe400080f0eff */
[----:B-----5:R-:W-:-:S04]  /*1d20*/  LEA R12, P0, R13, UR18, 0x2 ;  /* 0x000000120d0c7c11 */ /* 0x020fc8000f8010ff */
[----:B------:R-:W-:-:S05]  /*1d30*/  LEA.HI.X R13, R13, UR19, R14, 0x2, P0 ;  /* 0x000000130d0d7c11 */ /* 0x000fca00080f140e */
[----:B------:R-:W2:Y:S01]  /*1d40*/  LDG.E.CONSTANT R12, desc[UR12][R12.64] ;  /* 0x0000000c0c0c7981 */ /* 0x000ea2000c1e9900 */
[----:B----4-:R-:W-:-:S05]  /*1d50*/  F2FP.F16.E4M3.UNPACK_B R9, R8 ;  /* 0x00000008ff09723e */ /* 0x010fca00020006ff */
[----:B------:R-:W-:-:S05]  /*1d60*/  HADD2.F32 R15, -RZ, R9.H0_H0 ;  /* 0x20000009ff0f7230 */ /* 0x000fca0000004100 */
[----:B--2---:R-:W-:-:S05]  /*1d70*/  FMUL R15, R12, R15 ;  /* 0x0000000f0c0f7220 */ /* 0x004fca0000400000 */
[----:B------:R-:W-:-:S05]  /*1d80*/  F2FP.BF16.F32.PACK_AB R15, RZ, R15 ;  /* 0x0000000fff0f723e */ /* 0x000fca00000010ff */
[----:B------:R2:W-:Y:S02]  /*1d90*/  STS.U16 [R20+0x20], R15 ;  /* 0x0000200f14007388 */ /* 0x0005e40000000400 */
.L_x_79:
[----:B------:R-:W-:Y:S05]  /*1da0*/  BSYNC.RECONVERGENT B0 ;  /* 0x0000000000007941 */ /* 0x000fea0003800200 */
.L_x_78:
[----:B0-----:R-:W0:Y:S01]  /*1db0*/  LDC R13, c[0x0][0x3cc] ;  /* 0x0000f300ff0d7b82 */ /* 0x001e220000000800 */
[----:B------:R-:W-:-:S07]  /*1dc0*/  ISETP.GE.U32.AND P0, PT, R10, 0x18, PT ;  /* 0x000000180a00780c */ /* 0x000fce0003f06070 */
[----:B------:R-:W4:Y:S06]  /*1dd0*/  LDC R12, c[0x0][0x3c8] ;  /* 0x0000f200ff0c7b82 */ /* 0x000f2c0000000800 */
[----:B------:R-:W-:Y:S05]  /*1de0*/  @!P0 BRA `(.L_x_77) ;  /* 0x00000010005c8947 */ /* 0x000fea0003800000 */
.L_x_93:
[----:B--2---:R-:W2:Y:S01]  /*1df0*/  LDC R20, c[0x0][0x3d0] ;  /* 0x0000f400ff147b82 */ /* 0x004ea20000000800 */
[C---:B0-----:R-:W-:Y:S01]  /*1e00*/  VIADD R21, R11.reuse, UR4 ;  /* 0x000000040b157c36 */ /* 0x041fe20008000000 */
[----:B------:R-:W-:Y:S01]  /*1e10*/  BSSY.RECONVERGENT B0, `(.L_x_84) ;  /* 0x0000045000007945 */ /* 0x000fe20003800200 */
[----:B-1----:R-:W-:-:S03]  /*1e20*/  IMAD R10, R11, 0x2, R16 ;  /* 0x000000020b0a7824 */ /* 0x002fc600078e0210 */
[----:B----4-:R-:W-:-:S13]  /*1e30*/  ISETP.GE.AND P0, PT, R21, R12, PT ;  /* 0x0000000c1500720c */ /* 0x010fda0003f06270 */
[----:B------:R-:W-:Y:S05]  /*1e40*/  @P0 BRA `(.L_x_85) ;  /* 0x0000000000fc0947 */ /* 0x000fea0003800000 */
[----:B0-----:R-:W-:Y:S02]  /*1e50*/  IABS R23, R13 ;  /* 0x0000000d00177213 */ /* 0x001fe40000000000 */
[----:B--2---:R-:W-:Y:S02]  /*1e60*/  IABS R22, R20 ;  /* 0x0000001400167213 */ /* 0x004fe40000000000 */
[----:B------:R-:W0:Y:S08]  /*1e70*/  I2F.RP R24, R23 ;  /* 0x0000001700187306 */ /* 0x000e300000209400 */
[----:B------:R-:W2:Y:S08]  /*1e80*/  I2F.RP R26, R22 ;  /* 0x00000016001a7306 */ /* 0x000eb00000209400 */
[----:B0-----:R-:W1:Y:S08]  /*1e90*/  MUFU.RCP R24, R24 ;  /* 0x0000001800187308 */ /* 0x001e700000001000 */
[----:B--2---:R-:W0:Y:S01]  /*1ea0*/  MUFU.RCP R26, R26 ;  /* 0x0000001a001a7308 */ /* 0x004e220000001000 */
[----:B-1----:R-:W-:-:S02]  /*1eb0*/  IADD3 R8, PT, PT, R24, 0xffffffe, RZ ;  /* 0x0ffffffe18087810 */ /* 0x002fc40007ffe0ff */
[----:B------:R-:W-:-:S05]  /*1ec0*/  IABS R24, R6 ;  /* 0x0000000600187213 */ /* 0x000fca0000000000 */
[----:B------:R1:W2:Y:S01]  /*1ed0*/  F2I.FTZ.U32.TRUNC.NTZ R9, R8 ;  /* 0x0000000800097305 */ /* 0x0002a2000021f000 */
[----:B0-----:R-:W-:-:S07]  /*1ee0*/  VIADD R14, R26, 0xffffffe ;  /* 0x0ffffffe1a0e7836 */ /* 0x001fce0000000000 */
[----:B------:R0:W4:Y:S01]  /*1ef0*/  F2I.FTZ.U32.TRUNC.NTZ R15, R14 ;  /* 0x0000000e000f7305 */ /* 0x000122000021f000 */
[----:B-1----:R-:W-:Y:S02]  /*1f00*/  IMAD.MOV.U32 R8, RZ, RZ, RZ ;  /* 0x000000ffff087224 */ /* 0x002fe400078e00ff */
[----:B--2---:R-:W-:Y:S02]  /*1f10*/  IMAD.MOV R28, RZ, RZ, -R9 ;  /* 0x000000ffff1c7224 */ /* 0x004fe400078e0a09 */
[----:B0-----:R-:W-:Y:S02]  /*1f20*/  IMAD.MOV.U32 R14, RZ, RZ, RZ ;  /* 0x000000ffff0e7224 */ /* 0x001fe400078e00ff */
[----:B------:R-:W-:Y:S01]  /*1f30*/  IMAD R25, R28, R23, RZ ;  /* 0x000000171c197224 */ /* 0x000fe200078e02ff */
[----:B----4-:R-:W-:-:S03]  /*1f40*/  IADD3 R27, PT, PT, RZ, -R15, RZ ;  /* 0x8000000fff1b7210 */ /* 0x010fc60007ffe0ff */
        /* <DEDUP_REMOVED lines=8> */
[C---:B------:R-:W-:Y:S02]  /*1fd0*/  IMAD R24, R23.reuse, R15, R24 ;  /* 0x0000000f17187224 */ /* 0x040fe400078e0218 */
[----:B------:R-:W-:Y:S01]  /*1fe0*/  IMAD R9, R22, R14, R9 ;  /* 0x0000000e16097224 */ /* 0x000fe200078e0209 */
[----:B------:R-:W-:Y:S02]  /*1ff0*/  LOP3.LUT R14, R6, R13, RZ, 0x3c, !PT ;  /* 0x0000000d060e7212 */ /* 0x000fe400078e3cff */
[----:B------:R-:W-:Y:S02]  /*2000*/  ISETP.GT.U32.AND P5, PT, R23, R24, PT ;  /* 0x000000181700720c */ /* 0x000fe40003fa4070 */
[----:B------:R-:W-:Y:S02]  /*2010*/  ISETP.GT.U32.AND P4, PT, R22, R9, PT ;  /* 0x000000091600720c */ /* 0x000fe40003f84070 */
[----:B------:R-:W-:-:S09]  /*2020*/  ISETP.GE.AND P1, PT, R14, RZ, PT ;  /* 0x000000ff0e00720c */ /* 0x000fd20003f26270 */
[----:B------:R-:W-:Y:S02]  /*2030*/  @!P5 IMAD.IADD R24, R24, 0x1, -R23 ;  /* 0x000000011818d824 */ /* 0x000fe400078e0a17 */
[-C--:B------:R-:W-:Y:S01]  /*2040*/  @!P4 IADD3 R9, PT, PT, R9, -R22.reuse, RZ ;  /* 0x800000160909c210 */ /* 0x080fe20007ffe0ff */
[----:B------:R-:W-:Y:S01]  /*2050*/  @!P5 VIADD R25, R25, 0x1 ;  /* 0x000000011919d836 */ /* 0x000fe20000000000 */
[----:B------:R-:W-:Y:S01]  /*2060*/  ISETP.NE.AND P5, PT, R20, RZ, PT ;  /* 0x000000ff1400720c */ /* 0x000fe20003fa5270 */
[----:B------:R-:W-:Y:S01]  /*2070*/  @!P4 VIADD R8, R8, 0x1 ;  /* 0x000000010808c836 */ /* 0x000fe20000000000 */
[----:B------:R-:W-:Y:S02]  /*2080*/  ISETP.GE.U32.AND P2, PT, R9, R22, PT ;  /* 0x000000160900720c */ /* 0x000fe40003f46070 */
[----:B------:R-:W-:Y:S02]  /*2090*/  ISETP.GE.U32.AND P3, PT, R24, R23, PT ;  /* 0x000000171800720c */ /* 0x000fe40003f66070 */
[----:B------:R-:W-:-:S02]  /*20a0*/  LOP3.LUT R9, R21, R20, RZ, 0x3c, !PT ;  /* 0x0000001415097212 */ /* 0x000fc400078e3cff */
[----:B------:R-:W-:Y:S02]  /*20b0*/  ISETP.NE.AND P4, PT, R13, RZ, PT ;  /* 0x000000ff0d00720c */ /* 0x000fe40003f85270 */
[----:B------:R-:W-:-:S05]  /*20c0*/  ISETP.GE.AND P0, PT, R9, RZ, PT ;  /* 0x000000ff0900720c */ /* 0x000fca0003f06270 */
[----:B------:R-:W-:Y:S02]  /*20d0*/  @P2 VIADD R8, R8, 0x1 ;  /* 0x0000000108082836 */ /* 0x000fe40000000000 */
[----:B------:R-:W-:-:S03]  /*20e0*/  @P3 IADD3 R25, PT, PT, R25, 0x1, RZ ;  /* 0x0000000119193810 */ /* 0x000fc60007ffe0ff */
[----:B------:R-:W-:Y:S02]  /*20f0*/  MOV R9, R8 ;  /* 0x0000000800097202 */ /* 0x000fe40000000f00 */
[----:B------:R-:W-:-:S03]  /*2100*/  IMAD.MOV.U32 R14, RZ, RZ, R25 ;  /* 0x000000ffff0e7224 */ /* 0x000fc600078e0019 */
[----:B------:R-:W-:Y:S01]  /*2110*/  @!P0 IMAD.MOV R9, RZ, RZ, -R9 ;  /* 0x000000ffff098224 */ /* 0x000fe200078e0a09 */
[----:B------:R-:W-:Y:S01]  /*2120*/  @!P5 LOP3.LUT R9, RZ, R20, RZ, 0x33, !PT ;  /* 0x00000014ff09d212 */ /* 0x000fe200078e33ff */
[----:B------:R-:W-:Y:S01]  /*2130*/  @!P1 IMAD.MOV R14, RZ, RZ, -R14 ;  /* 0x000000ffff0e9224 */ /* 0x000fe200078e0a0e */
[----:B------:R-:W-:Y:S02]  /*2140*/  @!P4 LOP3.LUT R14, RZ, R13, RZ, 0x33, !PT ;  /* 0x0000000dff0ec212 */ /* 0x000fe400078e33ff */
[----:B------:R-:W-:-:S03]  /*2150*/  IADD3 R8, P0, P1, R4, UR20, R21 ;  /* 0x0000001404087c10 */ /* 0x000fc6000f91e015 */
[----:B------:R-:W-:Y:S01]  /*2160*/  IMAD R14, R14, UR17, R9 ;  /* 0x000000110e0e7c24 */ /* 0x000fe2000f8e0209 */
[----:B------:R-:W-:-:S04]  /*2170*/  IADD3.X R9, PT, PT, R0, UR21, RZ, P0, P1 ;  /* 0x0000001500097c10 */ /* 0x000fc800087e24ff */
[C---:B------:R-:W-:Y:S01]  /*2180*/  IADD3 R15, P0, PT, R14.reuse, UR10, RZ ;  /* 0x0000000a0e0f7c10 */ /* 0x040fe2000ff1e0ff */
[----:B------:R-:W2:Y:S03]  /*2190*/  LDG.E.U8.CONSTANT R8, desc[UR12][R8.64] ;  /* 0x0000000c08087981 */ /* 0x000ea6000c1e9100 */
[----:B------:R-:W-:Y:S02]  /*21a0*/  LEA.HI.X.SX32 R22, R14, UR5, 0x1, P0 ;  /* 0x000000050e167c11 */ /* 0x000fe400080f0eff */
[----:B------:R-:W-:-:S04]  /*21b0*/  LEA R14, P0, R15, UR22, 0x2 ;  /* 0x000000160f0e7c11 */ /* 0x000fc8000f8010ff */
[----:B------:R-:W-:-:S05]  /*21c0*/  LEA.HI.X R15, R15, UR23, R22, 0x2, P0 ;  /* 0x000000170f0f7c11 */ /* 0x000fca00080f1416 */
[----:B------:R-:W4:Y:S01]  /*21d0*/  LDG.E.CONSTANT R14, desc[UR12][R14.64] ;  /* 0x0000000c0e0e7981 */ /* 0x000f22000c1e9900 */
[----:B--2---:R-:W-:-:S05]  /*21e0*/  F2FP.F16.E4M3.UNPACK_B R9, R8 ;  /* 0x00000008ff09723e */ /* 0x004fca00020006ff */
[----:B------:R-:W-:-:S05]  /*21f0*/  HADD2.F32 R23, -RZ, R9.H0_H0 ;  /* 0x20000009ff177230 */ /* 0x000fca0000004100 */
[----:B----4-:R-:W-:-:S05]  /*2200*/  FMUL R23, R14, R23 ;  /* 0x000000170e177220 */ /* 0x010fca0000400000 */
[----:B------:R-:W-:-:S05]  /*2210*/  F2FP.BF16.F32.PACK_AB R23, RZ, R23 ;  /* 0x00000017ff17723e */ /* 0x000fca00000010ff */
[----:B------:R4:W-:Y:S01]  /*2220*/  STS.U16 [R10], R23 ;  /* 0x000000170a007388 */ /* 0x0009e20000000400 */
[----:B------:R-:W-:Y:S05]  /*2230*/  BRA `(.L_x_86) ;  /* 0x0000000000087947 */ /* 0x000fea0003800000 */
.L_x_85:
[----:B-1----:R-:W1:Y:S02]  /*2240*/  I2F.BF16 R9, RZ ;  /* 0x000000ff00097306 */ /* 0x002e640000202400 */
[----:B-1----:R1:W-:Y:S02]  /*2250*/  STS.U16 [R10], R9 ;  /* 0x000000090a007388 */ /* 0x0023e40000000400 */
.L_x_86:
[----:B------:R-:W-:Y:S05]  /*2260*/  BSYNC.RECONVERGENT B0 ;  /* 0x0000000000007941 */ /* 0x000fea0003800200 */
.L_x_84:
[----:B----4-:R-:W-:Y:S01]  /*2270*/  IADD3 R23, PT, PT, R21, 0x8, RZ ;  /* 0x0000000815177810 */ /* 0x010fe20007ffe0ff */
[----:B------:R-:W-:Y:S01]  /*2280*/  BSSY.RECONVERGENT B0, `(.L_x_87) ;  /* 0x0000044000007945 */ /* 0x000fe20003800200 */
[----:B------:R-:W-:Y:S02]  /*2290*/  IADD3 R8, P1, P2, R4, UR4, R11 ;  /* 0x0000000404087c10 */ /* 0x000fe4000fa3e00b */
[----:B------:R-:W-:Y:S02]  /*22a0*/  ISETP.GE.AND P0, PT, R23, R12, PT ;  /* 0x0000000c1700720c */ /* 0x000fe40003f06270 */
[----:B------:R-:W-:Y:S02]  /*22b0*/  IADD3 R8, P3, PT, R8, UR20, RZ ;  /* 0x0000001408087c10 */ /* 0x000fe4000ff7e0ff */
[----:B-1----:R-:W-:-:S04]  /*22c0*/  IADD3.X R9, PT, PT, R0, RZ, RZ, P1, P2 ;  /* 0x000000ff00097210 */ /* 0x002fc80000fe44ff */
[----:B------:R-:W-:-:S05]  /*22d0*/  IADD3.X R9, PT, PT, R9, UR21, RZ, P3, !PT ;  /* 0x0000001509097c10 */ /* 0x000fca0009ffe4ff */
[----:B------:R-:W1:Y:S02]  /*22e0*/  @P0 I2F.BF16 R15, RZ ;  /* 0x000000ff000f0306 */ /* 0x000e640000202400 */
[----:B-1----:R1:W-:Y:S01]  /*22f0*/  @P0 STS.U16 [R10+0x10], R15 ;  /* 0x0000100f0a000388 */ /* 0x0023e20000000400 */
[----:B------:R-:W-:Y:S05]  /*2300*/  @P0 BRA `(.L_x_88) ;  /* 0x0000000000ec0947 */ /* 0x000fea0003800000 */
[----:B--2---:R-:W-:Y:S02]  /*2310*/  IABS R24, R20 ;  /* 0x0000001400187213 */ /* 0x004fe40000000000 */
[----:B0-----:R-:W-:Y:S02]  /*2320*/  IABS R22, R13 ;  /* 0x0000000d00167213 */ /* 0x001fe40000000000 */
[----:B------:R-:W0:Y:S08]  /*2330*/  I2F.RP R25, R24 ;  /* 0x0000001800197306 */ /* 0x000e300000209400 */
[----:B------:R-:W2:Y:S08]  /*2340*/  I2F.RP R26, R22 ;  /* 0x00000016001a7306 */ /* 0x000eb00000209400 */
[----:B0-----:R-:W0:Y:S08]  /*2350*/  MUFU.RCP R25, R25 ;  /* 0x0000001900197308 */ /* 0x001e300000001000 */
[----:B--2---:R-:W-:Y:S01]  /*2360*/  MUFU.RCP R26, R26 ;  /* 0x0000001a001a7308 */ /* 0x004fe20000001000 */
[----:B0-----:R-:W-:-:S07]  /*2370*/  VIADD R14, R25, 0xffffffe ;  /* 0x0ffffffe190e7836 */ /* 0x001fce0000000000 */
[----:B-1----:R0:W1:Y:S02]  /*2380*/  F2I.FTZ.U32.TRUNC.NTZ R15, R14 ;  /* 0x0000000e000f7305 */ /* 0x002064000021f000 */
[----:B0-----:R-:W-:Y:S02]  /*2390*/  HFMA2 R14, -RZ, RZ, 0, 0 ;  /* 0x00000000ff0e7431 */ /* 0x001fe400000001ff */
[----:B-1----:R-:W-:-:S04]  /*23a0*/  IMAD.MOV R27, RZ, RZ, -R15 ;  /* 0x000000ffff1b7224 */ /* 0x002fc800078e0a0f */
[----:B------:R-:W-:-:S04]  /*23b0*/  IMAD R27, R27, R24, RZ ;  /* 0x000000181b1b7224 */ /* 0x000fc800078e02ff */
[----:B------:R-:W-:Y:S01]  /*23c0*/  IMAD.HI.U32 R28, R15, R27, R14 ;  /* 0x0000001b0f1c7227 */ /* 0x000fe200078e000e */
[----:B------:R-:W-:Y:S02]  /*23d0*/  IABS R27, R23 ;  /* 0x00000017001b7213 */ /* 0x000fe40000000000 */
[----:B------:R-:W-:Y:S01]  /*23e0*/  LOP3.LUT R23, R23, R20, RZ, 0x3c, !PT ;  /* 0x0000001417177212 */ /* 0x000fe200078e3cff */
[----:B------:R-:W-:Y:S02]  /*23f0*/  VIADD R15, R26, 0xffffffe ;  /* 0x0ffffffe1a0f7836 */ /* 0x000fe40000000000 */
[----:B------:R-:W-:Y:S01]  /*2400*/  IMAD.HI.U32 R25, R28, R27, RZ ;  /* 0x0000001b1c197227 */ /* 0x000fe200078e00ff */
[----:B------:R-:W-:-:S03]  /*2410*/  ISETP.GE.AND P2, PT, R23, RZ, PT ;  /* 0x000000ff1700720c */ /* 0x000fc60003f46270 */
[----:B------:R-:W0:Y:S01]  /*2420*/  F2I.FTZ.U32.TRUNC.NTZ R15, R15 ;  /* 0x0000000f000f7305 */ /* 0x000e22000021f000 */
[----:B------:R-:W-:-:S04]  /*2430*/  IMAD.MOV R14, RZ, RZ, -R25 ;  /* 0x000000ffff0e7224 */ /* 0x000fc800078e0a19 */
[----:B------:R-:W-:Y:S02]  /*2440*/  IMAD R27, R24, R14, R27 ;  /* 0x0000000e181b7224 */ /* 0x000fe400078e021b */
[----:B------:R-:W-:-:S03]  /*2450*/  IMAD.MOV.U32 R14, RZ, RZ, RZ ;  /* 0x000000ffff0e7224 */ /* 0x000fc600078e00ff */
[----:B------:R-:W-:Y:S02]  /*2460*/  ISETP.GT.U32.AND P4, PT, R24, R27, PT ;  /* 0x0000001b1800720c */ /* 0x000fe40003f84070 */
[----:B0-----:R-:W-:-:S05]  /*2470*/  IADD3 R29, PT, PT, RZ, -R15, RZ ;  /* 0x8000000fff1d7210 */ /* 0x001fca0007ffe0ff */
[----:B------:R-:W-:-:S06]  /*2480*/  IMAD R29, R29, R22, RZ ;  /* 0x000000161d1d7224 */ /* 0x000fcc00078e02ff */
[----:B------:R-:W-:Y:S02]  /*2490*/  @!P4 IMAD.IADD R27, R27, 0x1, -R24 ;  /* 0x000000011b1bc824 */ /* 0x000fe400078e0a18 */
[----:B------:R-:W-:Y:S01]  /*24a0*/  IMAD.HI.U32 R29, R15, R29, R14 ;  /* 0x0000001d0f1d7227 */ /* 0x000fe200078e000e */
[----:B------:R-:W-:Y:S02]  /*24b0*/  IABS R14, R6 ;  /* 0x00000006000e7213 */ /* 0x000fe40000000000 */
[----:B------:R-:W-:Y:S01]  /*24c0*/  ISETP.GE.U32.AND P0, PT, R27, R24, PT ;  /* 0x000000181b00720c */ /* 0x000fe20003f06070 */
[----:B------:R-:W-:Y:S01]  /*24d0*/  @!P4 VIADD R25, R25, 0x1 ;  /* 0x000000011919c836 */ /* 0x000fe20000000000 */
[----:B------:R-:W-:Y:S01]  /*24e0*/  ISETP.NE.AND P4, PT, R13, RZ, PT ;  /* 0x000000ff0d00720c */ /* 0x000fe20003f85270 */
[----:B------:R-:W-:-:S05]  /*24f0*/  IMAD.HI.U32 R29, R29, R14, RZ ;  /* 0x0000000e1d1d7227 */ /* 0x000fca00078e00ff */
[----:B------:R-:W-:-:S05]  /*2500*/  IADD3 R15, PT, PT, -R29, RZ, RZ ;  /* 0x000000ff1d0f7210 */ /* 0x000fca0007ffe1ff */
[----:B------:R-:W-:Y:S01]  /*2510*/  IMAD R15, R22, R15, R14 ;  /* 0x0000000f160f7224 */ /* 0x000fe200078e020e */
[----:B------:R-:W-:Y:S01]  /*2520*/  LOP3.LUT R14, R6, R13, RZ, 0x3c, !PT ;  /* 0x0000000d060e7212 */ /* 0x000fe200078e3cff */
[----:B------:R-:W-:-:S03]  /*2530*/  @P0 VIADD R25, R25, 0x1 ;  /* 0x0000000119190836 */ /* 0x000fc60000000000 */
[----:B------:R-:W-:Y:S01]  /*2540*/  ISETP.GT.U32.AND P5, PT, R22, R15, PT ;  /* 0x0000000f1600720c */ /* 0x000fe20003fa4070 */
[----:B------:R-:W-:Y:S01]  /*2550*/  @!P2 IMAD.MOV R25, RZ, RZ, -R25 ;  /* 0x000000ffff19a224 */ /* 0x000fe200078e0a19 */
[----:B------:R-:W-:-:S11]  /*2560*/  ISETP.GE.AND P1, PT, R14, RZ, PT ;  /* 0x000000ff0e00720c */ /* 0x000fd60003f26270 */
[----:B------:R-:W-:Y:S01]  /*2570*/  @!P5 IMAD.IADD R15, R15, 0x1, -R22 ;  /* 0x000000010f0fd824 */ /* 0x000fe200078e0a16 */
[----:B------:R-:W-:Y:S02]  /*2580*/  @!P5 IADD3 R29, PT, PT, R29, 0x1, RZ ;  /* 0x000000011d1dd810 */ /* 0x000fe40007ffe0ff */
[----:B------:R-:W-:Y:S02]  /*2590*/  ISETP.NE.AND P5, PT, R20, RZ, PT ;  /* 0x000000ff1400720c */ /* 0x000fe40003fa5270 */
[----:B------:R-:W-:-:S11]  /*25a0*/  ISETP.GE.U32.AND P3, PT, R15, R22, PT ;  /* 0x000000160f00720c */ /* 0x000fd60003f66070 */
[----:B------:R-:W-:Y:S02]  /*25b0*/  @!P5 LOP3.LUT R25, RZ, R20, RZ, 0x33, !PT ;  /* 0x00000014ff19d212 */ /* 0x000fe400078e33ff */
[----:B------:R-:W-:Y:S01]  /*25c0*/  @P3 VIADD R29, R29, 0x1 ;  /* 0x000000011d1d3836 */ /* 0x000fe20000000000 */
[----:B------:R-:W2:Y:S04]  /*25d0*/  LDG.E.U8.CONSTANT R20, desc[UR12][R8.64+0x8] ;  /* 0x0000080c08147981 */ /* 0x000ea8000c1e9100 */
[----:B------:R-:W-:-:S05]  /*25e0*/  MOV R14, R29 ;  /* 0x0000001d000e7202 */ /* 0x000fca0000000f00 */
[----:B------:R-:W-:Y:S01]  /*25f0*/  @!P1 IMAD.MOV R14, RZ, RZ, -R14 ;  /* 0x000000ffff0e9224 */ /* 0x000fe200078e0a0e */
[----:B------:R-:W-:-:S05]  /*2600*/  @!P4 LOP3.LUT R14, RZ, R13, RZ, 0x33, !PT ;  /* 0x0000000dff0ec212 */ /* 0x000fca00078e33ff */
[----:B------:R-:W-:-:S05]  /*2610*/  IMAD R25, R14, UR17, R25 ;  /* 0x000000110e197c24 */ /* 0x000fca000f8e0219 */
[----:B------:R-:W-:-:S04]  /*2620*/  IADD3 R15, P0, PT, R25, UR10, RZ ;  /* 0x0000000a190f7c10 */ /* 0x000fc8000ff1e0ff */
        /* <DEDUP_REMOVED lines=8> */
[----:B------:R4:W-:Y:S02]  /*26b0*/  STS.U16 [R10+0x10], R23 ;  /* 0x000010170a007388 */ /* 0x0009e40000000400 */
.L_x_88:
[----:B------:R-:W-:Y:S05]  /*26c0*/  BSYNC.RECONVERGENT B0 ;  /* 0x0000000000007941 */ /* 0x000fea0003800200 */
.L_x_87:
[C---:B----4-:R-:W-:Y:S01]  /*26d0*/  IADD3 R23, PT, PT, R21.reuse, 0x18, RZ ;  /* 0x0000001815177810 */ /* 0x050fe20007ffe0ff */
[----:B------:R-:W-:Y:S01]  /*26e0*/  VIADD R21, R21, 0x10 ;  /* 0x0000001015157836 */ /* 0x000fe20000000000 */
[----:B------:R-:W4:Y:S01]  /*26f0*/  LDC R22, c[0x0][0x3d0] ;  /* 0x0000f400ff167b82 */ /* 0x000f220000000800 */
[----:B------:R-:W-:Y:S01]  /*2700*/  BSSY.RECONVERGENT B0, `(.L_x_89) ;  /* 0x0000042000007945 */ /* 0x000fe20003800200 */
[-C--:B------:R-:W-:Y:S02]  /*2710*/  ISETP.GE.AND P0, PT, R23, R12.reuse, PT ;  /* 0x0000000c1700720c */ /* 0x080fe40003f06270 */
[----:B------:R-:W-:-:S11]  /*2720*/  ISETP.GE.AND P1, PT, R21, R12, PT ;  /* 0x0000000c1500720c */ /* 0x000fd60003f26270 */
[----:B------:R-:W5:Y:S08]  /*2730*/  @P0 I2F.BF16 R25, RZ ;  /* 0x000000ff00190306 */ /* 0x000f700000202400 */
[----:B-1----:R-:W1:Y:S01]  /*2740*/  @P1 I2F.BF16 R15, RZ ;  /* 0x000000ff000f1306 */ /* 0x002e620000202400 */
[----:B-----5:R0:W-:Y:S04]  /*2750*/  @P0 STS.U16 [R10+0x30], R25 ;  /* 0x000030190a000388 */ /* 0x0201e80000000400 */
[----:B-1----:R1:W-:Y:S01]  /*2760*/  @P1 STS.U16 [R10+0x20], R15 ;  /* 0x0000200f0a001388 */ /* 0x0023e20000000400 */
[----:B------:R-:W-:Y:S05]  /*2770*/  @P1 BRA `(.L_x_90) ;  /* 0x0000000000e81947 */ /* 0x000fea0003800000 */
[----:B0---4-:R-:W-:Y:S02]  /*2780*/  IABS R25, R22 ;  /* 0x0000001600197213 */ /* 0x011fe40000000000 */
[----:B--2---:R-:W-:Y:S02]  /*2790*/  IABS R20, R13 ;  /* 0x0000000d00147213 */ /* 0x004fe40000000000 */
[----:B------:R-:W0:Y:S08]  /*27a0*/  I2F.RP R24, R25 ;  /* 0x0000001900187306 */ /* 0x000e300000209400 */
[----:B------:R-:W2:Y:S08]  /*27b0*/  I2F.RP R27, R20 ;  /* 0x00000014001b7306 */ /* 0x000eb00000209400 */
[----:B0-----:R-:W1:Y:S08]  /*27c0*/  MUFU.RCP R24, R24 ;  /* 0x0000001800187308 */ /* 0x001e700000001000 */
[----:B--2---:R-:W-:Y:S01]  /*27d0*/  MUFU.RCP R27, R27 ;  /* 0x0000001b001b7308 */ /* 0x004fe20000001000 */
[----:B-1----:R-:W-:-:S07]  /*27e0*/  VIADD R15, R24, 0xffffffe ;  /* 0x0ffffffe180f7836 */ /* 0x002fce0000000000 */
[----:B------:R-:W0:Y:S02]  /*27f0*/  F2I.FTZ.U32.TRUNC.NTZ R15, R15 ;  /* 0x0000000f000f7305 */ /* 0x000e24000021f000 */
[----:B0-----:R-:W-:-:S05]  /*2800*/  IADD3 R14, PT, PT, RZ, -R15, RZ ;  /* 0x8000000fff0e7210 */ /* 0x001fca0007ffe0ff */
[----:B------:R-:W-:Y:S02]  /*2810*/  IMAD R29, R14, R25, RZ ;  /* 0x000000190e1d7224 */ /* 0x000fe400078e02ff */
[----:B------:R-:W-:-:S04]  /*2820*/  IMAD.MOV.U32 R14, RZ, RZ, RZ ;  /* 0x000000ffff0e7224 */ /* 0x000fc800078e00ff */
[----:B------:R-:W-:Y:S01]  /*2830*/  IMAD.HI.U32 R29, R15, R29, R14 ;  /* 0x0000001d0f1d7227 */ /* 0x000fe200078e000e */
[----:B------:R-:W-:Y:S02]  /*2840*/  IABS R14, R21 ;  /* 0x00000015000e7213 */ /* 0x000fe40000000000 */
[----:B------:R-:W-:Y:S01]  /*2850*/  LOP3.LUT R21, R21, R22, RZ, 0x3c, !PT ;  /* 0x0000001615157212 */ /* 0x000fe200078e3cff */
[----:B------:R-:W-:Y:S02]  /*2860*/  VIADD R15, R27, 0xffffffe ;  /* 0x0ffffffe1b0f7836 */ /* 0x000fe40000000000 */
[----:B------:R-:W-:Y:S01]  /*2870*/  IMAD.HI.U32 R24, R29, R14, RZ ;  /* 0x0000000e1d187227 */ /* 0x000fe200078e00ff */
[----:B------:R-:W-:-:S03]  /*2880*/  ISETP.GE.AND P2, PT, R21, RZ, PT ;  /* 0x000000ff1500720c */ /* 0x000fc60003f46270 */
[----:B------:R-:W0:Y:S01]  /*2890*/  F2I.FTZ.U32.TRUNC.NTZ R15, R15 ;  /* 0x0000000f000f7305 */ /* 0x000e22000021f000 */
[----:B------:R-:W-:-:S05]  /*28a0*/  IADD3 R26, PT, PT, -R24, RZ, RZ ;  /* 0x000000ff181a7210 */ /* 0x000fca0007ffe1ff */
[----:B------:R-:W-:-:S05]  /*28b0*/  IMAD R14, R25, R26, R14 ;  /* 0x0000001a190e7224 */ /* 0x000fca00078e020e */
[----:B------:R-:W-:Y:S01]  /*28c0*/  ISETP.GT.U32.AND P5, PT, R25, R14, PT ;  /* 0x0000000e1900720c */ /* 0x000fe20003fa4070 */
[----:B0-----:R-:W-:-:S04]  /*28d0*/  IMAD.MOV R27, RZ, RZ, -R15 ;  /* 0x000000ffff1b7224 */ /* 0x001fc800078e0a0f */
[----:B------:R-:W-:-:S08]  /*28e0*/  IMAD R27, R27, R20, RZ ;  /* 0x000000141b1b7224 */ /* 0x000fd000078e02ff */
[----:B------:R-:W-:Y:S02]  /*28f0*/  @!P5 IMAD.IADD R14, R14, 0x1, -R25 ;  /* 0x000000010e0ed824 */ /* 0x000fe400078e0a19 */
[----:B------:R-:W-:Y:S01]  /*2900*/  @!P5 VIADD R24, R24, 0x1 ;  /* 0x000000011818d836 */ /* 0x000fe20000000000 */
[----:B------:R-:W-:Y:S02]  /*2910*/  ISETP.NE.AND P5, PT, R13, RZ, PT ;  /* 0x000000ff0d00720c */ /* 0x000fe40003fa5270 */
[----:B------:R-:W-:Y:S01]  /*2920*/  ISETP.GE.U32.AND P4, PT, R14, R25, PT ;  /* 0x000000190e00720c */ /* 0x000fe20003f86070 */
[----:B------:R-:W-:-:S05]  /*2930*/  HFMA2 R14, -RZ, RZ, 0, 0 ;  /* 0x00000000ff0e7431 */ /* 0x000fca00000001ff */
[----:B------:R-:W-:Y:S01]  /*2940*/  IMAD.HI.U32 R27, R15, R27, R14 ;  /* 0x0000001b0f1b7227 */ /* 0x000fe200078e000e */
[----:B------:R-:W-:-:S06]  /*2950*/  IABS R14, R6 ;  /* 0x00000006000e7213 */ /* 0x000fcc0000000000 */
[----:B------:R-:W-:Y:S01]  /*2960*/  @P4 IADD3 R24, PT, PT, R24, 0x1, RZ ;  /* 0x0000000118184810 */ /* 0x000fe20007ffe0ff */
[----:B------:R-:W-:-:S04]  /*2970*/  IMAD.HI.U32 R15, R27, R14, RZ ;  /* 0x0000000e1b0f7227 */ /* 0x000fc800078e00ff */
[----:B------:R-:W-:Y:S02]  /*2980*/  IMAD.MOV R25, RZ, RZ, -R15 ;  /* 0x000000ffff197224 */ /* 0x000fe400078e0a0f */
[----:B------:R-:W-:Y:S02]  /*2990*/  @!P2 IMAD.MOV R24, RZ, RZ, -R24 ;  /* 0x000000ffff18a224 */ /* 0x000fe400078e0a18 */
[----:B------:R-:W-:Y:S01]  /*29a0*/  IMAD R25, R20, R25, R14 ;  /* 0x0000001914197224 */ /* 0x000fe200078e020e */
[----:B------:R-:W-:-:S04]  /*29b0*/  LOP3.LUT R14, R6, R13, RZ, 0x3c, !PT ;  /* 0x0000000d060e7212 */ /* 0x000fc800078e3cff */
[----:B------:R-:W-:Y:S02]  /*29c0*/  ISETP.GT.U32.AND P6, PT, R20, R25, PT ;  /* 0x000000191400720c */ /* 0x000fe40003fc4070 */
[----:B------:R-:W-:-:S11]  /*29d0*/  ISETP.GE.AND P3, PT, R14, RZ, PT ;  /* 0x000000ff0e00720c */ /* 0x000fd60003f66270 */
[----:B------:R-:W-:Y:S01]  /*29e0*/  @!P6 IMAD.IADD R25, R25, 0x1, -R20 ;  /* 0x000000011919e824 */ /* 0x000fe200078e0a14 */
[----:B------:R-:W-:Y:S02]  /*29f0*/  @!P6 IADD3 R15, PT, PT, R15, 0x1, RZ ;  /* 0x000000010f0fe810 */ /* 0x000fe40007ffe0ff */
[----:B------:R-:W-:Y:S02]  /*2a00*/  ISETP.NE.AND P6, PT, R22, RZ, PT ;  /* 0x000000ff1600720c */ /* 0x000fe40003fc5270 */
[----:B------:R-:W-:Y:S02]  /*2a10*/  ISETP.GE.U32.AND P1, PT, R25, R20, PT ;  /* 0x000000141900720c */ /* 0x000fe40003f26070 */
[----:B------:R-:W2:Y:S09]  /*2a20*/  LDG.E.U8.CONSTANT R20, desc[UR12][R8.64+0x10] ;  /* 0x0000100c08147981 */ /* 0x000eb2000c1e9100 */
[----:B------:R-:W-:-:S02]  /*2a30*/  @!P6 LOP3.LUT R24, RZ, R22, RZ, 0x33, !PT ;  /* 0x00000016ff18e212 */ /* 0x000fc400078e33ff */
[----:B------:R-:W-:-:S04]  /*2a40*/  @P1 VIADD R15, R15, 0x1 ;  /* 0x000000010f0f1836 */ /* 0x000fc80000000000 */
        /* <DEDUP_REMOVED lines=13> */
.L_x_90:
[----:B------:R-:W-:Y:S05]  /*2b20*/  BSYNC.RECONVERGENT B0 ;  /* 0x0000000000007941 */ /* 0x000fea0003800200 */
.L_x_89:
[----:B------:R-:W-:Y:S04]  /*2b30*/  BSSY.RECONVERGENT B0, `(.L_x_91) ;  /* 0x000003e000007945 */ /* 0x000fe80003800200 */
[----:B------:R-:W-:Y:S05]  /*2b40*/  @P0 BRA `(.L_x_92) ;  /* 0x0000000000f00947 */ /* 0x000fea0003800000 */
[----:B0---4-:R-:W-:Y:S01]  /*2b50*/  IABS R25, R22 ;  /* 0x0000001600197213 */ /* 0x011fe20000000000 */
[----:B------:R-:W4:Y:S01]  /*2b60*/  LDG.E.U8.CONSTANT R8, desc[UR12][R8.64+0x18] ;  /* 0x0000180c08087981 */ /* 0x000f22000c1e9100 */
[----:B------:R-:W-:Y:S02]  /*2b70*/  IABS R24, R13 ;  /* 0x0000000d00187213 */ /* 0x000fe40000000000 */
[----:B------:R-:W0:Y:S08]  /*2b80*/  I2F.RP R26, R25 ;  /* 0x00000019001a7306 */ /* 0x000e300000209400 */
[----:B------:R-:W5:Y:S08]  /*2b90*/  I2F.RP R14, R24 ;  /* 0x00000018000e7306 */ /* 0x000f700000209400 */
[----:B0-----:R-:W1:Y:S08]  /*2ba0*/  MUFU.RCP R26, R26 ;  /* 0x0000001a001a7308 */ /* 0x001e700000001000 */
[----:B-----5:R-:W2:Y:S01]  /*2bb0*/  MUFU.RCP R14, R14 ;  /* 0x0000000e000e7308 */ /* 0x020ea20000001000 */
[----:B-1----:R-:W-:-:S02]  /*2bc0*/  IADD3 R15, PT, PT, R26, 0xffffffe, RZ ;  /* 0x0ffffffe1a0f7810 */ /* 0x002fc40007ffe0ff */
[----:B------:R-:W-:Y:S02]  /*2bd0*/  IABS R26, R23 ;  /* 0x00000017001a7213 */ /* 0x000fe40000000000 */
[----:B------:R-:W-:-:S03]  /*2be0*/  LOP3.LUT R23, R23, R22, RZ, 0x3c, !PT ;  /* 0x0000001617177212 */ /* 0x000fc600078e3cff */
[----:B------:R-:W0:Y:S01]  /*2bf0*/  F2I.FTZ.U32.TRUNC.NTZ R15, R15 ;  /* 0x0000000f000f7305 */ /* 0x000e22000021f000 */
[----:B--2---:R-:W-:Y:S01]  /*2c00*/  VIADD R20, R14, 0xffffffe ;  /* 0x0ffffffe0e147836 */ /* 0x004fe20000000000 */
[----:B------:R-:W-:Y:S02]  /*2c10*/  MOV R14, RZ ;  /* 0x000000ff000e7202 */ /* 0x000fe40000000f00 */
[----:B------:R-:W-:-:S04]  /*2c20*/  ISETP.GE.AND P2, PT, R23, RZ, PT ;  /* 0x000000ff1700720c */ /* 0x000fc80003f46270 */
[----:B------:R1:W2:Y:S01]  /*2c30*/  F2I.FTZ.U32.TRUNC.NTZ R21, R20 ;  /* 0x0000001400157305 */ /* 0x0002a2000021f000 */
[----:B0-----:R-:W-:Y:S02]  /*2c40*/  IMAD.MOV R28, RZ, RZ, -R15 ;  /* 0x000000ffff1c7224 */ /* 0x001fe400078e0a0f */
[----:B-1----:R-:W-:Y:S02]  /*2c50*/  IMAD.MOV.U32 R20, RZ, RZ, RZ ;  /* 0x000000ffff147224 */ /* 0x002fe400078e00ff */
[----:B------:R-:W-:-:S04]  /*2c60*/  IMAD R27, R28, R25, RZ ;  /* 0x000000191c1b7224 */ /* 0x000fc800078e02ff */
[----:B------:R-:W-:-:S04]  /*2c70*/  IMAD.HI.U32 R27, R15, R27, R14 ;  /* 0x0000001b0f1b7227 */ /* 0x000fc800078e000e */
[----:B--2---:R-:W-:Y:S02]  /*2c80*/  IMAD.MOV R15, RZ, RZ, -R21 ;  /* 0x000000ffff0f7224 */ /* 0x004fe400078e0a15 */
[----:B------:R-:W-:-:S04]  /*2c90*/  IMAD.HI.U32 R14, R27, R26, RZ ;  /* 0x0000001a1b0e7227 */ /* 0x000fc800078e00ff */
[----:B------:R-:W-:Y:S01]  /*2ca0*/  IMAD.MOV.U32 R27, RZ, RZ, R15 ;  /* 0x000000ffff1b7224 */ /* 0x000fe200078e000f */
[----:B------:R-:W-:-:S03]  /*2cb0*/  IADD3 R15, PT, PT, -R14, RZ, RZ ;  /* 0x000000ff0e0f7210 */ /* 0x000fc60007ffe1ff */
[----:B------:R-:W-:Y:S02]  /*2cc0*/  IMAD R27, R27, R24, RZ ;  /* 0x000000181b1b7224 */ /* 0x000fe400078e02ff */
[----:B------:R-:W-:Y:S01]  /*2cd0*/  IMAD R26, R25, R15, R26 ;  /* 0x0000000f191a7224 */ /* 0x000fe200078e021a */
[----:B------:R-:W-:Y:S01]  /*2ce0*/  IABS R15, R6 ;  /* 0x00000006000f7213 */ /* 0x000fe20000000000 */
[----:B------:R-:W-:-:S03]  /*2cf0*/  IMAD.HI.U32 R27, R21, R27, R20 ;  /* 0x0000001b151b7227 */ /* 0x000fc600078e0014 */
[----:B------:R-:W-:-:S03]  /*2d00*/  ISETP.GT.U32.AND P4, PT, R25, R26, PT ;  /* 0x0000001a1900720c */ /* 0x000fc60003f84070 */
[----:B------:R-:W-:-:S04]  /*2d10*/  IMAD.HI.U32 R27, R27, R15, RZ ;  /* 0x0000000f1b1b7227 */ /* 0x000fc800078e00ff */
[----:B------:R-:W-:-:S04]  /*2d20*/  IMAD.MOV R20, RZ, RZ, -R27 ;  /* 0x000000ffff147224 */ /* 0x000fc800078e0a1b */
[----:B------:R-:W-:Y:S02]  /*2d30*/  IMAD R15, R24, R20, R15 ;  /* 0x00000014180f7224 */ /* 0x000fe400078e020f */
[----:B------:R-:W-:Y:S01]  /*2d40*/  @!P4 IADD3 R26, PT, PT, R26, -R25, RZ ;  /* 0x800000191a1ac210 */ /* 0x000fe20007ffe0ff */
[----:B------:R-:W-:Y:S01]  /*2d50*/  @!P4 VIADD R14, R14, 0x1 ;  /* 0x000000010e0ec836 */ /* 0x000fe20000000000 */
[----:B------:R-:W-:Y:S02]  /*2d60*/  ISETP.NE.AND P4, PT, R13, RZ, PT ;  /* 0x000000ff0d00720c */ /* 0x000fe40003f85270 */
[----:B------:R-:W-:Y:S02]  /*2d70*/  ISETP.GT.U32.AND P5, PT, R24, R15, PT ;  /* 0x0000000f1800720c */ /* 0x000fe40003fa4070 */
[----:B------:R-:W-:-:S11]  /*2d80*/  ISETP.GE.U32.AND P0, PT, R26, R25, PT ;  /* 0x000000191a00720c */ /* 0x000fd60003f06070 */
[----:B------:R-:W-:Y:S01]  /*2d90*/  @!P5 IMAD.IADD R15, R15, 0x1, -R24 ;  /* 0x000000010f0fd824 */ /* 0x000fe200078e0a18 */
[----:B------:R-:W-:Y:S01]  /*2da0*/  @!P5 IADD3 R27, PT, PT, R27, 0x1, RZ ;  /* 0x000000011b1bd810 */ /* 0x000fe20007ffe0ff */
[----:B------:R-:W-:Y:S01]  /*2db0*/  @P0 VIADD R14, R14, 0x1 ;  /* 0x000000010e0e0836 */ /* 0x000fe20000000000 */
[----:B------:R-:W-:Y:S02]  /*2dc0*/  ISETP.NE.AND P5, PT, R22, RZ, PT ;  /* 0x000000ff1600720c */ /* 0x000fe40003fa5270 */
[----:B------:R-:W-:Y:S01]  /*2dd0*/  ISETP.GE.U32.AND P3, PT, R15, R24, PT ;  /* 0x000000180f00720c */ /* 0x000fe20003f66070 */
[----:B------:R-:W-:Y:S01]  /*2de0*/  @!P2 IMAD.MOV R14, RZ, RZ, -R14 ;  /* 0x000000ffff0ea224 */ /* 0x000fe200078e0a0e */
[----:B------:R-:W-:-:S04]  /*2df0*/  LOP3.LUT R15, R6, R13, RZ, 0x3c, !PT ;  /* 0x0000000d060f7212 */ /* 0x000fc800078e3cff */
[----:B------:R-:W-:-:S05]  /*2e00*/  ISETP.GE.AND P1, PT, R15, RZ, PT ;  /* 0x000000ff0f00720c */ /* 0x000fca0003f26270 */
[----:B------:R-:W-:Y:S02]  /*2e10*/  @!P5 LOP3.LUT R14, RZ, R22, RZ, 0x33, !PT ;  /* 0x00000016ff0ed212 */ /* 0x000fe400078e33ff */
[----:B------:R-:W-:-:S05]  /*2e20*/  @P3 VIADD R27, R27, 0x1 ;  /* 0x000000011b1b3836 */ /* 0x000fca0000000000 */
        /* <DEDUP_REMOVED lines=8> */
[----:B------:R-:W2:Y:S01]  /*2eb0*/  LDG.E.CONSTANT R14, desc[UR12][R14.64] ;  /* 0x0000000c0e0e7981 */ /* 0x000ea2000c1e9900 */
[----:B----4-:R-:W-:-:S05]  /*2ec0*/  F2FP.F16.E4M3.UNPACK_B R9, R8 ;  /* 0x00000008ff09723e */ /* 0x010fca00020006ff */
[----:B------:R-:W-:-:S05]  /*2ed0*/  HADD2.F32 R21, -RZ, R9.H0_H0 ;  /* 0x20000009ff157230 */ /* 0x000fca0000004100 */
[----:B--2---:R-:W-:-:S05]  /*2ee0*/  FMUL R21, R14, R21 ;  /* 0x000000150e157220 */ /* 0x004fca0000400000 */
[----:B------:R-:W-:-:S05]  /*2ef0*/  F2FP.BF16.F32.PACK_AB R21, RZ, R21 ;  /* 0x00000015ff15723e */ /* 0x000fca00000010ff */
[----:B------:R0:W-:Y:S02]  /*2f00*/  STS.U16 [R10+0x30], R21 ;  /* 0x000030150a007388 */ /* 0x0001e40000000400 */
.L_x_92:
[----:B------:R-:W-:Y:S05]  /*2f10*/  BSYNC.RECONVERGENT B0 ;  /* 0x0000000000007941 */ /* 0x000fea0003800200 */
.L_x_91:
[C---:B------:R-:W-:Y:S02]  /*2f20*/  ISETP.GE.U32.AND P0, PT, R11.reuse, 0x20, PT ;  /* 0x000000200b00780c */ /* 0x040fe40003f06070 */
[----:B------:R-:W-:-:S05]  /*2f30*/  IADD3 R8, PT, PT, R11, 0x20, RZ ;  /* 0x000000200b087810 */ /* 0x000fca0007ffe0ff */
[----:B------:R-:W-:-:S06]  /*2f40*/  IMAD.MOV.U32 R11, RZ, RZ, R8 ;  /* 0x000000ffff0b7224 */ /* 0x000fcc00078e0008 */
[----:B------:R-:W-:Y:S05]  /*2f50*/  @!P0 BRA `(.L_x_93) ;  /* 0xffffffec00a48947 */ /* 0x000fea000383ffff */
.L_x_77:
[----:B------:R-:W-:Y:S05]  /*2f60*/  BSYNC.RECONVERGENT B1 ;  /* 0x0000000000017941 */ /* 0x000fea0003800200 */
.L_x_76:
[----:B------:R-:W5:Y:S08]  /*2f70*/  S2UR UR7, SR_CgaCtaId ;  /* 0x00000000000779c3 */ /* 0x000f700000008800 */
[----:B------:R-:W-:Y:S01]  /*2f80*/  BAR.SYNC.DEFER_BLOCKING 0x0 ;  /* 0x0000000000007b1d */ /* 0x000fe20000010000 */
[----:B------:R-:W-:-:S05]  /*2f90*/  UIADD3 UR4, UPT, UPT, UR4, 0x40, URZ ;  /* 0x0000004004047890 */ /* 0x000fca000fffe0ff */
[----:B------:R-:W-:Y:S02]  /*2fa0*/  UMOV UR6, 0x400 ;  /* 0x0000040000067882 */ /* 0x000fe40000000000 */
[----:B-----5:R-:W-:Y:S01]  /*2fb0*/  ULEA UR6, UR7, UR6, 0x18 ;  /* 0x0000000607067291 */ /* 0x020fe2000f8ec0ff */
[----:B-1----:R-:W1:Y:S04]  /*2fc0*/  LDS.U16 R9, [R16] ;  /* 0x0000000010097984 */ /* 0x002e680000000400 */
[----:B----4-:R-:W4:Y:S04]  /*2fd0*/  LDS.U16 R22, [R16+0x2] ;  /* 0x0000020010167984 */ /* 0x010f280000000400 */
[----:B--2---:R-:W2:Y:S04]  /*2fe0*/  LDS.U16 R8, [UR6] ;  /* 0x00000006ff087984 */ /* 0x004ea80008000400 */
[----:B------:R-:W5:Y:S04]  /*2ff0*/  LDS.U16 R20, [UR6+0x2] ;  /* 0x00000206ff147984 */ /* 0x000f680008000400 */
[----:B0-----:R-:W0:Y:S04]  /*3000*/  LDS.U16 R25, [R16+0x4] ;  /* 0x0000040010197984 */ /* 0x001e280000000400 */
[----:B------:R-:W3:Y:S04]  /*3010*/  LDS.U16 R24, [UR6+0x4] ;  /* 0x00000406ff187984 */ /* 0x000ee80008000400 */
[----:B------:R-:W3:Y:S04]  /*3020*/  LDS.U16 R21, [UR6+0x6] ;  /* 0x00000606ff157984 */ /* 0x000ee80008000400 */
[----:B------:R-:W3:Y:S04]  /*3030*/  LDS.U16 R26, [R16+0x6] ;  /* 0x00000600101a7984 */ /* 0x000ee80000000400 */
[----:B------:R-:W3:Y:S04]  /*3040*/  LDS.U16 R12, [R16+0x8] ;  /* 0x00000800100c7984 */ /* 0x000ee80000000400 */
[----:B------:R-:W3:Y:S04]  /*3050*/  LDS.U16 R13, [UR6+0x8] ;  /* 0x00000806ff0d7984 */ /* 0x000ee80008000400 */
[----:B------:R-:W3:Y:S01]  /*3060*/  LDS.U16 R11, [R16+0xa] ;  /* 0x00000a00100b7984 */ /* 0x000ee20000000400 */
[----:B-1----:R-:W-:-:S03]  /*3070*/  IMAD.U32 R15, R9, 0x10000, RZ ;  /* 0x00010000090f7824 */ /* 0x002fc600078e00ff */
[----:B------:R-:W1:Y:S01]  /*3080*/  LDS.U16 R10, [UR6+0xa] ;  /* 0x00000a06ff0a7984 */ /* 0x000e620008000400 */
[----:B----4-:R-:W-:Y:S01]  /*3090*/  IMAD.U32 R22, R22, 0x10000, RZ ;  /* 0x0001000016167824 */ /* 0x010fe200078e00ff */
[----:B--2---:R-:W-:Y:S02]  /*30a0*/  SHF.L.U32 R14, R8, 0x10, RZ ;  /* 0x00000010080e7819 */ /* 0x004fe400000006ff */
[----:B------:R-:W-:Y:S01]  /*30b0*/  LDS.U16 R9, [UR6+0xc] ;  /* 0x00000c06ff097984 */ /* 0x000fe20008000400 */
[----:B-----5:R-:W-:-:S03]  /*30c0*/  IMAD.U32 R23, R20, 0x10000, RZ ;  /* 0x0001000014177824 */ /* 0x020fc600078e00ff */
[----:B------:R-:W2:Y:S01]  /*30d0*/  LDS.U16 R8, [R16+0xc] ;  /* 0x00000c0010087984 */ /* 0x000ea20000000400 */
[----:B------:R-:W-:Y:S01]  /*30e0*/  FFMA R14, R14, R15, R19 ;  /* 0x0000000f0e0e7223 */ /* 0x000fe20000000013 */
[----:B0-----:R-:W-:Y:S02]  /*30f0*/  SHF.L.U32 R25, R25, 0x10, RZ ;  /* 0x0000001019197819 */ /* 0x001fe400000006ff */
[----:B------:R-:W0:Y:S01]  /*3100*/  LDS.U16 R20, [UR6+0xe] ;  /* 0x00000e06ff147984 */ /* 0x000e220008000400 */
[----:B------:R-:W-:Y:S01]  /*3110*/  FFMA R22, R23, R22, R14 ;  /* 0x0000001617167223 */ /* 0x000fe2000000000e */
[----:B---3--:R-:W-:Y:S02]  /*3120*/  IMAD.U32 R23, R24, 0x10000, RZ ;  /* 0x0001000018177824 */ /* 0x008fe400078e00ff */
[----:B------:R-:W3:Y:S01]  /*3130*/  LDS.U16 R19, [R16+0xe] ;  /* 0x00000e0010137984 */ /* 0x000ee20000000400 */
[----:B------:R-:W-:-:S03]  /*3140*/  SHF.L.U32 R21, R21, 0x10, RZ ;  /* 0x0000001015157819 */ /* 0x000fc600000006ff */
[----:B------:R-:W4:Y:S01]  /*3150*/  LDS.U16 R14, [R16+0x10] ;  /* 0x00001000100e7984 */ /* 0x000f220000000400 */
[----:B------:R-:W-:Y:S01]  /*3160*/  FFMA R22, R23, R25, R22 ;  /* 0x0000001917167223 */ /* 0x000fe20000000016 */
[----:B------:R-:W-:Y:S02]  /*3170*/  IMAD.U32 R26, R26, 0x10000, RZ ;  /* 0x000100001a1a7824 */ /* 0x000fe400078e00ff */
[----:B------:R-:W5:Y:S02]  /*3180*/  LDS.U16 R15, [UR6+0x10] ;  /* 0x00001006ff0f7984 */ /* 0x000f640008000400 */
[----:B------:R-:W-:Y:S01]  /*3190*/  FFMA R26, R21, R26, R22 ;  /* 0x0000001a151a7223 */ /* 0x000fe20000000016 */
[----:B------:R-:W-:Y:S01]  /*31a0*/  IMAD.U32 R24, R12, 0x10000, RZ ;  /* 0x000100000c187824 */ /* 0x000fe200078e00ff */
[----:B------:R-:W5:Y:S01]  /*31b0*/  LDS.U16 R21, [UR6+0x12] ;  /* 0x00001206ff157984 */ /* 0x000f620008000400 */
[----:B------:R-:W-:-:S03]  /*31c0*/  IMAD.U32 R13, R13, 0x10000, RZ ;  /* 0x000100000d0d7824 */ /* 0x000fc600078e00ff */
[----:B------:R-:W5:Y:S01]  /*31d0*/  LDS.U16 R22, [R16+0x12] ;  /* 0x0000120010167984 */ /* 0x000f620000000400 */
[----:B------:R-:W-:Y:S01]  /*31e0*/  SHF.L.U32 R11, R11, 0x10, RZ ;  /* 0x000000100b0b7819 */ /* 0x000fe200000006ff */
[----:B------:R-:W-:Y:S02]  /*31f0*/  FFMA R13, R13, R24, R26 ;  /* 0x000000180d0d7223 */ /* 0x000fe4000000001a */
[----:B------:R-:W5:Y:S01]  /*3200*/  LDS.U16 R12, [UR6+0x14] ;  /* 0x00001406ff0c7984 */ /* 0x000f620008000400 */
[----:B-1----:R-:W-:-:S03]  /*3210*/  IMAD.U32 R10, R10, 0x10000, RZ ;  /* 0x000100000a0a7824 */ /* 0x002fc600078e00ff */
[----:B------:R-:W1:Y:S01]  /*3220*/  LDS.U16 R23, [R16+0x14] ;  /* 0x0000140010177984 */ /* 0x000e620000000400 */
[----:B------:R-:W-:-:S03]  /*3230*/  FFMA R25, R10, R11, R13 ;  /* 0x0000000b0a197223 */ /* 0x000fc6000000000d */
[----:B------:R-:W1:Y:S01]  /*3240*/  LDS.U16 R24, [R16+0x16] ;  /* 0x0000160010187984 */ /* 0x000e620000000400 */
[----:B--2---:R-:W-:-:S03]  /*3250*/  IMAD.U32 R26, R8, 0x10000, RZ ;  /* 0x00010000081a7824 */ /* 0x004fc600078e00ff */
[----:B------:R-:W2:Y:S01]  /*3260*/  LDS.U16 R13, [UR6+0x16] ;  /* 0x00001606ff0d7984 */ /* 0x000ea20008000400 */
[----:B------:R-:W-:Y:S02]  /*3270*/  SHF.L.U32 R8, R9, 0x10, RZ ;  /* 0x0000001009087819 */ /* 0x000fe400000006ff */
[----:B0-----:R-:W-:Y:S01]  /*3280*/  SHF.L.U32 R20, R20, 0x10, RZ ;  /* 0x0000001014147819 */ /* 0x001fe200000006ff */
[----:B------:R-:W0:Y:S02]  /*3290*/  LDS.U16 R10, [UR6+0x18] ;  /* 0x00001806ff0a7984 */ /* 0x000e240008000400 */
[----:B------:R-:W-:Y:S01]  /*32a0*/  FFMA R25, R8, R26, R25 ;  /* 0x0000001a08197223 */ /* 0x000fe20000000019 */
[----:B---3--:R-:W-:Y:S01]  /*32b0*/  IMAD.U32 R19, R19, 0x10000, RZ ;  /* 0x0001000013137824 */ /* 0x008fe200078e00ff */
[----:B------:R-:W3:Y:S01]  /*32c0*/  LDS.U16 R11, [R16+0x18] ;  /* 0x00001800100b7984 */ /* 0x000ee20000000400 */
[----:B----4-:R-:W-:Y:S02]  /*32d0*/  IMAD.U32 R26, R14, 0x10000, RZ ;  /* 0x000100000e1a7824 */ /* 0x010fe400078e00ff */
[----:B------:R-:W-:Y:S01]  /*32e0*/  FFMA R19, R20, R19, R25 ;  /* 0x0000001314137223 */ /* 0x000fe20000000019 */
[----:B------:R-:W4:Y:S01]  /*32f0*/  LDS.U16 R8, [UR6+0x1a] ;  /* 0x00001a06ff087984 */ /* 0x000f220008000400 */
[----:B-----5:R-:W-:-:S03]  /*3300*/  SHF.L.U32 R14, R15, 0x10, RZ ;  /* 0x000000100f0e7819 */ /* 0x020fc600000006ff */
[----:B------:R-:W5:Y:S02]  /*3310*/  LDS.U16 R9, [R16+0x1a] ;  /* 0x00001a0010097984 */ /* 0x000f640000000400 */
[----:B------:R-:W-:Y:S02]  /*3320*/  FFMA R26, R14, R26, R19 ;  /* 0x0000001a0e1a7223 */ /* 0x000fe40000000013 */
[----:B------:R-:W5:Y:S01]  /*3330*/  LDS.U16 R20, [R16+0x1c] ;  /* 0x00001c0010147984 */ /* 0x000f620000000400 */
[----:B------:R-:W-:Y:S01]  /*3340*/  SHF.L.U32 R21, R21, 0x10, RZ ;  /* 0x0000001015157819 */ /* 0x000fe200000006ff */
[----:B------:R-:W-:Y:S02]  /*3350*/  IMAD.U32 R22, R22, 0x10000, RZ ;  /* 0x0001000016167824 */ /* 0x000fe400078e00ff */
[----:B------:R-:W5:Y:S01]  /*3360*/  LDS.U16 R19, [UR6+0x1c] ;  /* 0x00001c06ff137984 */ /* 0x000f620008000400 */
[----:B------:R-:W-:-:S03]  /*3370*/  SHF.L.U32 R12, R12, 0x10, RZ ;  /* 0x000000100c0c7819 */ /* 0x000fc600000006ff */
[----:B------:R-:W5:Y:S01]  /*3380*/  LDS.U16 R15, [UR6+0x1e] ;  /* 0x00001e06ff0f7984 */ /* 0x000f620008000400 */
[----:B------:R-:W-:Y:S01]  /*3390*/  FFMA R21, R21, R22, R26 ;  /* 0x0000001615157223 */ /* 0x000fe2000000001a */
[----:B-1----:R-:W-:Y:S02]  /*33a0*/  IMAD.U32 R23, R23, 0x10000, RZ ;  /* 0x0001000017177824 */ /* 0x002fe400078e00ff */
[----:B------:R-:W1:Y:S02]  /*33b0*/  LDS.U16 R14, [R16+0x1e] ;  /* 0x00001e00100e7984 */ /* 0x000e640000000400 */
[----:B------:R-:W-:Y:S01]  /*33c0*/  FFMA R23, R12, R23, R21 ;  /* 0x000000170c177223 */ /* 0x000fe20000000015 */
[----:B------:R-:W-:Y:S01]  /*33d0*/  IMAD.U32 R25, R24, 0x10000, RZ ;  /* 0x0001000018197824 */ /* 0x000fe200078e00ff */
[----:B------:R-:W1:Y:S01]  /*33e0*/  LDS.U16 R12, [UR6+0x20] ;  /* 0x00002006ff0c7984 */ /* 0x000e620008000400 */
[----:B--2---:R-:W-:-:S03]  /*33f0*/  SHF.L.U32 R24, R13, 0x10, RZ ;  /* 0x000000100d187819 */ /* 0x004fc600000006ff */
[----:B------:R-:W2:Y:S01]  /*3400*/  LDS.U16 R21, [R16+0x20] ;  /* 0x0000200010157984 */ /* 0x000ea20000000400 */
[----:B0-----:R-:W-:Y:S01]  /*3410*/  SHF.L.U32 R10, R10, 0x10, RZ ;  /* 0x000000100a0a7819 */ /* 0x001fe200000006ff */
[----:B------:R-:W-:Y:S02]  /*3420*/  FFMA R23, R24, R25, R23 ;  /* 0x0000001918177223 */ /* 0x000fe40000000017 */
[----:B------:R-:W0:Y:S01]  /*3430*/  LDS.U16 R13, [UR6+0x22] ;  /* 0x00002206ff0d7984 */ /* 0x000e220008000400 */
[----:B---3--:R-:W-:-:S03]  /*3440*/  IMAD.U32 R11, R11, 0x10000, RZ ;  /* 0x000100000b0b7824 */ /* 0x008fc600078e00ff */
[----:B------:R-:W3:Y:S01]  /*3450*/  LDS.U16 R22, [R16+0x22] ;  /* 0x0000220010167984 */ /* 0x000ee20000000400 */
[----:B------:R-:W-:Y:S01]  /*3460*/  FFMA R25, R10, R11, R23 ;  /* 0x0000000b0a197223 */ /* 0x000fe20000000017 */
[----:B----4-:R-:W-:Y:S02]  /*3470*/  SHF.L.U32 R8, R8, 0x10, RZ ;  /* 0x0000001008087819 */ /* 0x010fe400000006ff */
[----:B------:R-:W4:Y:S01]  /*3480*/  LDS.U16 R24, [UR6+0x24] ;  /* 0x00002406ff187984 */ /* 0x000f220008000400 */
[----:B-----5:R-:W-:-:S03]  /*3490*/  IMAD.U32 R9, R9, 0x10000, RZ ;  /* 0x0001000009097824 */ /* 0x020fc600078e00ff */
[----:B------:R-:W5:Y:S01]  /*34a0*/  LDS.U16 R23, [R16+0x24] ;  /* 0x0000240010177984 */ /* 0x000f620000000400 */
[----:B------:R-:W-:-:S03]  /*34b0*/  IMAD.U32 R26, R20, 0x10000, RZ ;  /* 0x00010000141a7824 */ /* 0x000fc600078e00ff */
[----:B------:R-:W5:Y:S01]  /*34c0*/  LDS.U16 R10, [R16+0x26] ;  /* 0x00002600100a7984 */ /* 0x000f620000000400 */
[----:B------:R-:W-:Y:S01]  /*34d0*/  FFMA R25, R8, R9, R25 ;  /* 0x0000000908197223 */ /* 0x000fe20000000019 */
[----:B------:R-:W-:Y:S02]  /*34e0*/  SHF.L.U32 R20, R19, 0x10, RZ ;  /* 0x0000001013147819 */ /* 0x000fe400000006ff */
[----:B------:R-:W5:Y:S01]  /*34f0*/  LDS.U16 R11, [UR6+0x26] ;  /* 0x00002606ff0b7984 */ /* 0x000f620008000400 */
[----:B------:R-:W-:Y:S02]  /*3500*/  SHF.L.U32 R15, R15, 0x10, RZ ;  /* 0x000000100f0f7819 */ /* 0x000fe400000006ff */
[----:B------:R-:W-:Y:S01]  /*3510*/  FFMA R20, R20, R26, R25 ;  /* 0x0000001a14147223 */ /* 0x000fe20000000019 */
[----:B------:R-:W5:Y:S01]  /*3520*/  LDS.U16 R9, [R16+0x28] ;  /* 0x0000280010097984 */ /* 0x000f620000000400 */
[----:B-1----:R-:W-:-:S03]  /*3530*/  IMAD.U32 R14, R14, 0x10000, RZ ;  /* 0x000100000e0e7824 */ /* 0x002fc600078e00ff */
[----:B------:R-:W1:Y:S01]  /*3540*/  LDS.U16 R8, [UR6+0x28] ;  /* 0x00002806ff087984 */ /* 0x000e620008000400 */
[----:B------:R-:W-:Y:S01]  /*3550*/  FFMA R25, R15, R14, R20 ;  /* 0x0000000e0f197223 */ /* 0x000fe20000000014 */
[----:B------:R-:W-:Y:S02]  /*3560*/  SHF.L.U32 R12, R12, 0x10, RZ ;  /* 0x000000100c0c7819 */ /* 0x000fe400000006ff */
[----:B------:R-:W1:Y:S01]  /*3570*/  LDS.U16 R20, [UR6+0x2a] ;  /* 0x00002a06ff147984 */ /* 0x000e620008000400 */
[----:B--2---:R-:W-:-:S03]  /*3580*/  IMAD.U32 R21, R21, 0x10000, RZ ;  /* 0x0001000015157824 */ /* 0x004fc600078e00ff */
[----:B------:R-:W2:Y:S01]  /*3590*/  LDS.U16 R19, [R16+0x2a] ;  /* 0x00002a0010137984 */ /* 0x000ea20000000400 */
[----:B0-----:R-:W-:-:S03]  /*35a0*/  SHF.L.U32 R13, R13, 0x10, RZ ;  /* 0x000000100d0d7819 */ /* 0x001fc600000006ff */
[----:B------:R-:W0:Y:S01]  /*35b0*/  LDS.U16 R14, [R16+0x2c] ;  /* 0x00002c00100e7984 */ /* 0x000e220000000400 */
[----:B------:R-:W-:Y:S01]  /*35c0*/  FFMA R12, R12, R21, R25 ;  /* 0x000000150c0c7223 */ /* 0x000fe20000000019 */
[----:B---3--:R-:W-:Y:S02]  /*35d0*/  IMAD.U32 R22, R22, 0x10000, RZ ;  /* 0x0001000016167824 */ /* 0x008fe400078e00ff */
[----:B------:R-:W3:Y:S02]  /*35e0*/  LDS.U16 R15, [UR6+0x2c] ;  /* 0x00002c06ff0f7984 */ /* 0x000ee40008000400 */
[----:B------:R-:W-:Y:S02]  /*35f0*/  FFMA R25, R13, R22, R12 ;  /* 0x000000160d197223 */ /* 0x000fe4000000000c */
[----:B------:R-:W3:Y:S01]  /*3600*/  LDS.U16 R21, [UR6+0x2e] ;  /* 0x00002e06ff157984 */ /* 0x000ee20008000400 */
[----:B----4-:R-:W-:Y:S01]  /*3610*/  SHF.L.U32 R24, R24, 0x10, RZ ;  /* 0x0000001018187819 */ /* 0x010fe200000006ff */
[----:B-----5:R-:W-:-:S02]  /*3620*/  IMAD.U32 R23, R23, 0x10000, RZ ;  /* 0x0001000017177824 */ /* 0x020fc400078e00ff */
[----:B------:R-:W4:Y:S01]  /*3630*/  LDS.U16 R13, [R16+0x2e] ;  /* 0x00002e00100d7984 */ /* 0x000f220000000400 */
[----:B------:R-:W-:-:S03]  /*3640*/  IMAD.U32 R26, R10, 0x10000, RZ ;  /* 0x000100000a1a7824 */ /* 0x000fc600078e00ff */
[----:B------:R-:W5:Y:S01]  /*3650*/  LDS.U16 R22, [UR6+0x30] ;  /* 0x00003006ff167984 */ /* 0x000f620008000400 */
[----:B------:R-:W-:Y:S01]  /*3660*/  FFMA R23, R24, R23, R25 ;  /* 0x0000001718177223 */ /* 0x000fe20000000019 */
[----:B------:R-:W-:Y:S02]  /*3670*/  SHF.L.U32 R10, R11, 0x10, RZ ;  /* 0x000000100b0a7819 */ /* 0x000fe400000006ff */
[----:B------:R-:W5:Y:S03]  /*3680*/  LDS.U16 R12, [R16+0x30] ;  /* 0x00003000100c7984 */ /* 0x000f660000000400 */
[----:B------:R-:W-:Y:S01]  /*3690*/  FFMA R26, R10, R26, R23 ;  /* 0x0000001a0a1a7223 */ /* 0x000fe20000000017 */
[----:B------:R-:W5:Y:S01]  /*36a0*/  LDS.U16 R24, [UR6+0x32] ;  /* 0x00003206ff187984 */ /* 0x000f620008000400 */
[----:B------:R-:W-:Y:S01]  /*36b0*/  IMAD.U32 R25, R9, 0x10000, RZ ;  /* 0x0001000009197824 */ /* 0x000fe200078e00ff */
[----:B-1----:R-:W-:-:S02]  /*36c0*/  SHF.L.U32 R9, R8, 0x10, RZ ;  /* 0x0000001008097819 */ /* 0x002fc400000006ff */
[----:B------:R-:W1:Y:S01]  /*36d0*/  LDS.U16 R23, [R16+0x32] ;  /* 0x0000320010177984 */ /* 0x000e620000000400 */
[----:B------:R-:W-:-:S03]  /*36e0*/  SHF.L.U32 R20, R20, 0x10, RZ ;  /* 0x0000001014147819 */ /* 0x000fc600000006ff */
[----:B------:R-:W1:Y:S01]  /*36f0*/  LDS.U16 R10, [R16+0x34] ;  /* 0x00003400100a7984 */ /* 0x000e620000000400 */
[----:B------:R-:W-:Y:S01]  /*3700*/  FFMA R25, R9, R25, R26 ;  /* 0x0000001909197223 */ /* 0x000fe2000000001a */
[----:B--2---:R-:W-:Y:S02]  /*3710*/  IMAD.U32 R19, R19, 0x10000, RZ ;  /* 0x0001000013137824 */ /* 0x004fe400078e00ff */
[----:B------:R-:W2:Y:S01]  /*3720*/  LDS.U16 R11, [UR6+0x34] ;  /* 0x00003406ff0b7984 */ /* 0x000ea20008000400 */
[----:B0-----:R-:W-:-:S03]  /*3730*/  IMAD.U32 R26, R14, 0x10000, RZ ;  /* 0x000100000e1a7824 */ /* 0x001fc600078e00ff */
[----:B------:R-:W0:Y:S01]  /*3740*/  LDS.U16 R9, [R16+0x36] ;  /* 0x0000360010097984 */ /* 0x000e220000000400 */
[----:B------:R-:W-:Y:S01]  /*3750*/  FFMA R19, R20, R19, R25 ;  /* 0x0000001314137223 */ /* 0x000fe20000000019 */
[----:B---3--:R-:W-:Y:S02]  /*3760*/  SHF.L.U32 R14, R15, 0x10, RZ ;  /* 0x000000100f0e7819 */ /* 0x008fe400000006ff */
[----:B------:R-:W3:Y:S01]  /*3770*/  LDS.U16 R8, [UR6+0x36] ;  /* 0x00003606ff087984 */ /* 0x000ee20008000400 */
[----:B------:R-:W-:Y:S02]  /*3780*/  SHF.L.U32 R21, R21, 0x10, RZ ;  /* 0x0000001015157819 */ /* 0x000fe400000006ff */
[----:B------:R-:W-:Y:S01]  /*3790*/  FFMA R26, R14, R26, R19 ;  /* 0x0000001a0e1a7223 */ /* 0x000fe20000000013 */
[----:B------:R-:W3:Y:S01]  /*37a0*/  LDS.U16 R20, [R16+0x38] ;  /* 0x0000380010147984 */ /* 0x000ee20000000400 */
[----:B----4-:R-:W-:-:S03]  /*37b0*/  IMAD.U32 R13, R13, 0x10000, RZ ;  /* 0x000100000d0d7824 */ /* 0x010fc600078e00ff */
[----:B------:R-:W4:Y:S01]  /*37c0*/  LDS.U16 R19, [UR6+0x38] ;  /* 0x00003806ff137984 */ /* 0x000f220008000400 */
[----:B-----5:R-:W-:Y:S01]  /*37d0*/  SHF.L.U32 R22, R22, 0x10, RZ ;  /* 0x0000001016167819 */ /* 0x020fe200000006ff */
[----:B------:R-:W-:Y:S02]  /*37e0*/  FFMA R13, R21, R13, R26 ;  /* 0x0000000d150d7223 */ /* 0x000fe4000000001a */
[----:B------:R-:W5:Y:S01]  /*37f0*/  LDS.U16 R15, [R16+0x3a] ;  /* 0x00003a00100f7984 */ /* 0x000f620000000400 */
[----:B------:R-:W-:-:S03]  /*3800*/  IMAD.U32 R12, R12, 0x10000, RZ ;  /* 0x000100000c0c7824 */ /* 0x000fc600078e00ff */
[----:B------:R-:W5:Y:S01]  /*3810*/  LDS.U16 R14, [UR6+0x3a] ;  /* 0x00003a06ff0e7984 */ /* 0x000f620008000400 */
[----:B------:R-:W-:Y:S01]  /*3820*/  FFMA R25, R22, R12, R13 ;  /* 0x0000000c16197223 */ /* 0x000fe2000000000d */
[----:B------:R-:W-:Y:S02]  /*3830*/  SHF.L.U32 R24, R24, 0x10, RZ ;  /* 0x0000001018187819 */ /* 0x000fe400000006ff */
[----:B------:R-:W5:Y:S01]  /*3840*/  LDS.U16 R21, [UR6+0x3c] ;  /* 0x00003c06ff157984 */ /* 0x000f620008000400 */
[----:B-1----:R-:W-:-:S03]  /*3850*/  IMAD.U32 R23, R23, 0x10000, RZ ;  /* 0x0001000017177824 */ /* 0x002fc600078e00ff */
[----:B------:R-:W1:Y:S01]  /*3860*/  LDS.U16 R13, [R16+0x3c] ;  /* 0x00003c00100d7984 */ /* 0x000e620000000400 */
[----:B------:R-:W-:-:S03]  /*3870*/  IMAD.U32 R26, R10, 0x10000, RZ ;  /* 0x000100000a1a7824 */ /* 0x000fc600078e00ff */
[----:B------:R-:W1:Y:S01]  /*3880*/  LDS.U16 R12, [R16+0x3e] ;  /* 0x00003e00100c7984 */ /* 0x000e620000000400 */
[----:B------:R-:W-:Y:S01]  /*3890*/  FFMA R23, R24, R23, R25 ;  /* 0x0000001718177223 */ /* 0x000fe20000000019 */
[----:B--2---:R-:W-:Y:S02]  /*38a0*/  SHF.L.U32 R10, R11, 0x10, RZ ;  /* 0x000000100b0a7819 */ /* 0x004fe400000006ff */
[----:B------:R-:W2:Y:S01]  /*38b0*/  LDS.U16 R22, [UR6+0x3e] ;  /* 0x00003e06ff167984 */ /* 0x000ea20008000400 */
[----:B0-----:R-:W-:Y:S02]  /*38c0*/  IMAD.U32 R25, R9, 0x10000, RZ ;  /* 0x0001000009197824 */ /* 0x001fe400078e00ff */
[----:B------:R-:W-:Y:S01]  /*38d0*/  FFMA R26, R10, R26, R23 ;  /* 0x0000001a0a1a7223 */ /* 0x000fe20000000017 */
[----:B------:R-:W0:Y:S01]  /*38e0*/  LDS.U16 R24, [R16+0x40] ;  /* 0x0000400010187984 */ /* 0x000e220000000400 */
[----:B---3--:R-:W-:-:S03]  /*38f0*/  SHF.L.U32 R9, R8, 0x10, RZ ;  /* 0x0000001008097819 */ /* 0x008fc600000006ff */
[----:B------:R-:W3:Y:S02]  /*3900*/  LDS.U16 R23, [UR6+0x40] ;  /* 0x00004006ff177984 */ /* 0x000ee40008000400 */
[----:B------:R-:W-:Y:S02]  /*3910*/  FFMA R25, R9, R25, R26 ;  /* 0x0000001909197223 */ /* 0x000fe4000000001a */
[----:B------:R-:W3:Y:S01]  /*3920*/  LDS.U16 R11, [UR6+0x42] ;  /* 0x00004206ff0b7984 */ /* 0x000ee20008000400 */
[----:B------:R-:W-:Y:S01]  /*3930*/  IMAD.U32 R26, R20, 0x10000, RZ ;  /* 0x00010000141a7824 */ /* 0x000fe200078e00ff */
[----:B----4-:R-:W-:Y:S02]  /*3940*/  SHF.L.U32 R20, R19, 0x10, RZ ;  /* 0x0000001013147819 */ /* 0x010fe400000006ff */
[----:B------:R-:W4:Y:S01]  /*3950*/  LDS.U16 R10, [R16+0x42] ;  /* 0x00004200100a7984 */ /* 0x000f220000000400 */
[----:B-----5:R-:W-:Y:S02]  /*3960*/  IMAD.U32 R19, R15, 0x10000, RZ ;  /* 0x000100000f137824 */ /* 0x020fe400078e00ff */
[----:B------:R-:W-:Y:S01]  /*3970*/  FFMA R20, R20, R26, R25 ;  /* 0x0000001a14147223 */ /* 0x000fe20000000019 */
[----:B------:R-:W5:Y:S01]  /*3980*/  LDS.U16 R8, [R16+0x44] ;  /* 0x0000440010087984 */ /* 0x000f620000000400 */
[----:B------:R-:W-:-:S03]  /*3990*/  SHF.L.U32 R15, R14, 0x10, RZ ;  /* 0x000000100e0f7819 */ /* 0x000fc600000006ff */
[----:B------:R-:W5:Y:S01]  /*39a0*/  LDS.U16 R9, [UR6+0x44] ;  /* 0x00004406ff097984 */ /* 0x000f620008000400 */
[----:B------:R-:W-:Y:S01]  /*39b0*/  SHF.L.U32 R26, R21, 0x10, RZ ;  /* 0x00000010151a7819 */ /* 0x000fe200000006ff */
[----:B------:R-:W-:Y:S02]  /*39c0*/  FFMA R25, R15, R19, R20 ;  /* 0x000000130f197223 */ /* 0x000fe40000000014 */
[----:B------:R-:W5:Y:S01]  /*39d0*/  LDS.U16 R14, [UR6+0x48] ;  /* 0x00004806ff0e7984 */ /* 0x000f620008000400 */
[----:B-1----:R-:W-:-:S03]  /*39e0*/  IMAD.U32 R13, R13, 0x10000, RZ ;  /* 0x000100000d0d7824 */ /* 0x002fc600078e00ff */
[----:B------:R-:W1:Y:S01]  /*39f0*/  LDS.U16 R20, [UR6+0x46] ;  /* 0x00004606ff147984 */ /* 0x000e620008000400 */
[----:B------:R-:W-:Y:S02]  /*3a00*/  IMAD.U32 R12, R12, 0x10000, RZ ;  /* 0x000100000c0c7824 */ /* 0x000fe400078e00ff */
[----:B------:R-:W-:Y:S01]  /*3a10*/  FFMA R13, R26, R13, R25 ;  /* 0x0000000d1a0d7223 */ /* 0x000fe20000000019 */
[----:B------:R-:W1:Y:S01]  /*3a20*/  LDS.U16 R19, [R16+0x46] ;  /* 0x0000460010137984 */ /* 0x000e620000000400 */
[----:B--2---:R-:W-:-:S03]  /*3a30*/  SHF.L.U32 R22, R22, 0x10, RZ ;  /* 0x0000001016167819 */ /* 0x004fc600000006ff */
[----:B------:R-:W2:Y:S02]  /*3a40*/  LDS.U16 R15, [R16+0x48] ;  /* 0x00004800100f7984 */ /* 0x000ea40000000400 */
[----:B------:R-:W-:Y:S02]  /*3a50*/  FFMA R25, R22, R12, R13 ;  /* 0x0000000c16197223 */ /* 0x000fe4000000000d */
[----:B------:R-:W2:Y:S01]  /*3a60*/  LDS.U16 R21, [R16+0x4a] ;  /* 0x00004a0010157984 */ /* 0x000ea20000000400 */
[----:B0-----:R-:W-:Y:S01]  /*3a70*/  IMAD.U32 R26, R24, 0x10000, RZ ;  /* 0x00010000181a7824 */ /* 0x001fe200078e00ff */
[----:B---3--:R-:W-:Y:S02]  /*3a80*/  SHF.L.U32 R24, R23, 0x10, RZ ;  /* 0x0000001017187819 */ /* 0x008fe400000006ff */
[----:B------:R-:W0:Y:S01]  /*3a90*/  LDS.U16 R12, [UR6+0x4a] ;  /* 0x00004a06ff0c7984 */ /* 0x000e220008000400 */
[----:B------:R-:W-:-:S03]  /*3aa0*/  SHF.L.U32 R11, R11, 0x10, RZ ;  /* 0x000000100b0b7819 */ /* 0x000fc600000006ff */
[----:B------:R-:W3:Y:S01]  /*3ab0*/  LDS.U16 R13, [R16+0x4c] ;  /* 0x00004c00100d7984 */ /* 0x000ee20000000400 */
[----:B------:R-:W-:Y:S01]  /*3ac0*/  FFMA R24, R24, R26, R25 ;  /* 0x0000001a18187223 */ /* 0x000fe20000000019 */
[----:B----4-:R-:W-:Y:S02]  /*3ad0*/  IMAD.U32 R10, R10, 0x10000, RZ ;  /* 0x000100000a0a7824 */ /* 0x010fe400078e00ff */
[----:B------:R-:W4:Y:S02]  /*3ae0*/  LDS.U16 R22, [UR6+0x4c] ;  /* 0x00004c06ff167984 */ /* 0x000f240008000400 */
[----:B------:R-:W-:Y:S02]  /*3af0*/  FFMA R25, R11, R10, R24 ;  /* 0x0000000a0b197223 */ /* 0x000fe40000000018 */
[----:B------:R-:W4:Y:S01]  /*3b00*/  LDS.U16 R23, [UR6+0x4e] ;  /* 0x00004e06ff177984 */ /* 0x000f220008000400 */
[----:B-----5:R-:W-:-:S03]  /*3b10*/  IMAD.U32 R26, R8, 0x10000, RZ ;  /* 0x00010000081a7824 */ /* 0x020fc600078e00ff */
[----:B------:R-:W5:Y:S01]  /*3b20*/  LDS.U16 R24, [R16+0x4e] ;  /* 0x00004e0010187984 */ /* 0x000f620000000400 */
[----:B------:R-:W-:-:S03]  /*3b30*/  SHF.L.U32 R8, R9, 0x10, RZ ;  /* 0x0000001009087819 */ /* 0x000fc600000006ff */
[----:B------:R-:W5:Y:S01]  /*3b40*/  LDS.U16 R10, [UR6+0x50] ;  /* 0x00005006ff0a7984 */ /* 0x000f620008000400 */
[----:B------:R-:W-:Y:S01]  /*3b50*/  SHF.L.U32 R14, R14, 0x10, RZ ;  /* 0x000000100e0e7819 */ /* 0x000fe200000006ff */
[----:B------:R-:W-:Y:S02]  /*3b60*/  FFMA R25, R8, R26, R25 ;  /* 0x0000001a08197223 */ /* 0x000fe40000000019 */
[----:B------:R-:W5:Y:S01]  /*3b70*/  LDS.U16 R11, [R16+0x50] ;  /* 0x00005000100b7984 */ /* 0x000f620000000400 */
[----:B-1----:R-:W-:Y:S01]  /*3b80*/  SHF.L.U32 R20, R20, 0x10, RZ ;  /* 0x0000001014147819 */ /* 0x002fe200000006ff */
[----:B------:R-:W-:Y:S02]  /*3b90*/  IMAD.U32 R19, R19, 0x10000, RZ ;  /* 0x0001000013137824 */ /* 0x000fe400078e00ff */
[----:B------:R-:W1:Y:S02]  /*3ba0*/  LDS.U16 R8, [R16+0x52] ;  /* 0x0000520010087984 */ /* 0x000e640000000400 */
[----:B------:R-:W-:-:S02]  /*3bb0*/  FFMA R19, R20, R19, R25 ;  /* 0x0000001314137223 */ /* 0x000fc40000000019 */
[----:B------:R-:W1:Y:S01]  /*3bc0*/  LDS.U16 R9, [UR6+0x52] ;  /* 0x00005206ff097984 */ /* 0x000e620008000400 */
[----:B--2---:R-:W-:Y:S02]  /*3bd0*/  IMAD.U32 R15, R15, 0x10000, RZ ;  /* 0x000100000f0f7824 */ /* 0x004fe400078e00ff */
[----:B------:R-:W-:Y:S01]  /*3be0*/  IMAD.U32 R21, R21, 0x10000, RZ ;  /* 0x0001000015157824 */ /* 0x000fe200078e00ff */
[----:B------:R-:W2:Y:S01]  /*3bf0*/  LDS.U16 R20, [UR6+0x54] ;  /* 0x00005406ff147984 */ /* 0x000ea20008000400 */
[----:B------:R-:W-:Y:S01]  /*3c00*/  FFMA R25, R14, R15, R19 ;  /* 0x0000000f0e197223 */ /* 0x000fe20000000013 */
[----:B0-----:R-:W-:Y:S02]  /*3c10*/  SHF.L.U32 R12, R12, 0x10, RZ ;  /* 0x000000100c0c7819 */ /* 0x001fe400000006ff */
[----:B------:R-:W0:Y:S01]  /*3c20*/  LDS.U16 R19, [R16+0x54] ;  /* 0x0000540010137984 */ /* 0x000e220000000400 */
[----:B---3--:R-:W-:-:S03]  /*3c30*/  IMAD.U32 R26, R13, 0x10000, RZ ;  /* 0x000100000d1a7824 */ /* 0x008fc600078e00ff */
[----:B------:R-:W3:Y:S01]  /*3c40*/  LDS.U16 R14, [R16+0x56] ;  /* 0x00005600100e7984 */ /* 0x000ee20000000400 */
[----:B------:R-:W-:Y:S01]  /*3c50*/  FFMA R12, R12, R21, R25 ;  /* 0x000000150c0c7223 */ /* 0x000fe20000000019 */
[----:B----4-:R-:W-:Y:S02]  /*3c60*/  SHF.L.U32 R13, R22, 0x10, RZ ;  /* 0x00000010160d7819 */ /* 0x010fe400000006ff */
[----:B------:R-:W4:Y:S01]  /*3c70*/  LDS.U16 R15, [UR6+0x56] ;  /* 0x00005606ff0f7984 */ /* 0x000f220008000400 */
[----:B------:R-:W-:Y:S02]  /*3c80*/  SHF.L.U32 R23, R23, 0x10, RZ ;  /* 0x0000001017177819 */ /* 0x000fe400000006ff */
[----:B------:R-:W-:Y:S01]  /*3c90*/  FFMA R26, R13, R26, R12 ;  /* 0x0000001a0d1a7223 */ /* 0x000fe2000000000c */
[----:B------:R-:W4:Y:S01]  /*3ca0*/  LDS.U16 R21, [R16+0x5a] ;  /* 0x00005a0010157984 */ /* 0x000f220000000400 */
[----:B-----5:R-:W-:-:S03]  /*3cb0*/  IMAD.U32 R24, R24, 0x10000, RZ ;  /* 0x0001000018187824 */ /* 0x020fc600078e00ff */
[----:B------:R-:W5:Y:S01]  /*3cc0*/  LDS.U16 R13, [R16+0x58] ;  /* 0x00005800100d7984 */ /* 0x000f620000000400 */
[----:B------:R-:W-:Y:S01]  /*3cd0*/  SHF.L.U32 R10, R10, 0x10, RZ ;  /* 0x000000100a0a7819 */ /* 0x000fe200000006ff */
[----:B------:R-:W-:Y:S02]  /*3ce0*/  FFMA R23, R23, R24, R26 ;  /* 0x0000001817177223 */ /* 0x000fe4000000001a */
[----:B------:R-:W5:Y:S01]  /*3cf0*/  LDS.U16 R12, [UR6+0x58] ;  /* 0x00005806ff0c7984 */ /* 0x000f620008000400 */
[----:B------:R-:W-:-:S03]  /*3d00*/  IMAD.U32 R11, R11, 0x10000, RZ ;  /* 0x000100000b0b7824 */ /* 0x000fc600078e00ff */
[----:B------:R-:W5:Y:S01]  /*3d10*/  LDS.U16 R22, [UR6+0x5a] ;  /* 0x00005a06ff167984 */ /* 0x000f620008000400 */
[----:B------:R-:W-:Y:S01]  /*3d20*/  FFMA R25, R10, R11, R23 ;  /* 0x0000000b0a197223 */ /* 0x000fe20000000017 */
[----:B-1----:R-:W-:Y:S02]  /*3d30*/  IMAD.U32 R26, R8, 0x10000, RZ ;  /* 0x00010000081a7824 */ /* 0x002fe400078e00ff */
[----:B------:R-:W1:Y:S01]  /*3d40*/  LDS.U16 R10, [UR6+0x5c] ;  /* 0x00005c06ff0a7984 */ /* 0x000e620008000400 */
[----:B------:R-:W-:-:S03]  /*3d50*/  SHF.L.U32 R8, R9, 0x10, RZ ;  /* 0x0000001009087819 */ /* 0x000fc600000006ff */
[----:B------:R-:W1:Y:S01]  /*3d60*/  LDS.U16 R24, [R16+0x5c] ;  /* 0x00005c0010187984 */ /* 0x000e620000000400 */
[----:B--2---:R-:W-:-:S03]  /*3d70*/  SHF.L.U32 R20, R20, 0x10, RZ ;  /* 0x0000001014147819 */ /* 0x004fc600000006ff */
[----:B------:R-:W2:Y:S01]  /*3d80*/  LDS.U16 R23, [R16+0x5e] ;  /* 0x00005e0010177984 */ /* 0x000ea20000000400 */
[----:B------:R-:W-:Y:S01]  /*3d90*/  FFMA R25, R8, R26, R25 ;  /* 0x0000001a08197223 */ /* 0x000fe20000000019 */
[----:B0-----:R-:W-:Y:S02]  /*3da0*/  IMAD.U32 R19, R19, 0x10000, RZ ;  /* 0x0001000013137824 */ /* 0x001fe400078e00ff */
[----:B------:R-:W0:Y:S01]  /*3db0*/  LDS.U16 R11, [UR6+0x5e] ;  /* 0x00005e06ff0b7984 */ /* 0x000e220008000400 */
[----:B---3--:R-:W-:-:S03]  /*3dc0*/  IMAD.U32 R26, R14, 0x10000, RZ ;  /* 0x000100000e1a7824 */ /* 0x008fc600078e00ff */
[----:B------:R-:W3:Y:S01]  /*3dd0*/  LDS.U16 R9, [R16+0x60] ;  /* 0x0000600010097984 */ /* 0x000ee20000000400 */
[----:B------:R-:W-:Y:S01]  /*3de0*/  FFMA R19, R20, R19, R25 ;  /* 0x0000001314137223 */ /* 0x000fe20000000019 */
[----:B----4-:R-:W-:Y:S02]  /*3df0*/  SHF.L.U32 R14, R15, 0x10, RZ ;  /* 0x000000100f0e7819 */ /* 0x010fe400000006ff */
[----:B------:R-:W4:Y:S03]  /*3e00*/  LDS.U16 R8, [UR6+0x60] ;  /* 0x00006006ff087984 */ /* 0x000f260008000400 */
[----:B------:R-:W-:Y:S01]  /*3e10*/  FFMA R26, R14, R26, R19 ;  /* 0x0000001a0e1a7223 */ /* 0x000fe20000000013 */
[----:B------:R-:W-:Y:S01]  /*3e20*/  LDS.U16 R15, [UR6+0x62] ;  /* 0x00006206ff0f7984 */ /* 0x000fe20008000400 */
[----:B------:R-:W-:Y:S02]  /*3e30*/  IMAD.U32 R21, R21, 0x10000, RZ ;  /* 0x0001000015157824 */ /* 0x000fe400078e00ff */
[----:B-----5:R-:W-:Y:S01]  /*3e40*/  IMAD.U32 R25, R13, 0x10000, RZ ;  /* 0x000100000d197824 */ /* 0x020fe200078e00ff */
[----:B------:R-:W5:Y:S01]  /*3e50*/  LDS.U16 R14, [R16+0x62] ;  /* 0x00006200100e7984 */ /* 0x000f620000000400 */
[----:B------:R-:W-:-:S03]  /*3e60*/  SHF.L.U32 R13, R12, 0x10, RZ ;  /* 0x000000100c0d7819 */ /* 0x000fc600000006ff */
[----:B------:R-:W5:Y:S01]  /*3e70*/  LDS.U16 R20, [UR6+0x64] ;  /* 0x00006406ff147984 */ /* 0x000f620008000400 */
[----:B------:R-:W-:-:S03]  /*3e80*/  SHF.L.U32 R22, R22, 0x10, RZ ;  /* 0x0000001016167819 */ /* 0x000fc600000006ff */
[----:B------:R-:W5:Y:S01]  /*3e90*/  LDS.U16 R19, [R16+0x64] ;  /* 0x0000640010137984 */ /* 0x000f620000000400 */
[----:B------:R-:W-:Y:S01]  /*3ea0*/  FFMA R25, R13, R25, R26 ;  /* 0x000000190d197223 */ /* 0x000fe2000000001a */
[----:B-1----:R-:W-:Y:S02]  /*3eb0*/  SHF.L.U32 R10, R10, 0x10, RZ ;  /* 0x000000100a0a7819 */ /* 0x002fe400000006ff */
[----:B------:R-:W1:Y:S01]  /*3ec0*/  LDS.U16 R12, [UR6+0x66] ;  /* 0x00006606ff0c7984 */ /* 0x000e620008000400 */
[----:B------:R-:W-:Y:S01]  /*3ed0*/  FFMA R25, R22, R21, R25 ;  /* 0x0000001516197223 */ /* 0x000fe20000000019 */
[----:B------:R-:W-:Y:S02]  /*3ee0*/  IMAD.U32 R24, R24, 0x10000, RZ ;  /* 0x0001000018187824 */ /* 0x000fe400078e00ff */
[----:B------:R-:W1:Y:S01]  /*3ef0*/  LDS.U16 R13, [R16+0x66] ;  /* 0x00006600100d7984 */ /* 0x000e620000000400 */
[----:B--2---:R-:W-:-:S03]  /*3f00*/  IMAD.U32 R26, R23, 0x10000, RZ ;  /* 0x00010000171a7824 */ /* 0x004fc600078e00ff */
[----:B------:R-:W2:Y:S01]  /*3f10*/  LDS.U16 R21, [R16+0x68] ;  /* 0x0000680010157984 */ /* 0x000ea20000000400 */
[----:B------:R-:W-:Y:S01]  /*3f20*/  FFMA R24, R10, R24, R25 ;  /* 0x000000180a187223 */ /* 0x000fe20000000019 */
[----:B0-----:R-:W-:Y:S02]  /*3f30*/  SHF.L.U32 R23, R11, 0x10, RZ ;  /* 0x000000100b177819 */ /* 0x001fe400000006ff */
[----:B------:R-:W0:Y:S01]  /*3f40*/  LDS.U16 R22, [UR6+0x68] ;  /* 0x00006806ff167984 */ /* 0x000e220008000400 */
[----:B---3--:R-:W-:-:S03]  /*3f50*/  IMAD.U32 R25, R9, 0x10000, RZ ;  /* 0x0001000009197824 */ /* 0x008fc600078e00ff */
[----:B------:R-:W3:Y:S01]  /*3f60*/  LDS.U16 R11, [UR6+0x6a] ;  /* 0x00006a06ff0b7984 */ /* 0x000ee20008000400 */
[----:B------:R-:W-:Y:S01]  /*3f70*/  FFMA R26, R23, R26, R24 ;  /* 0x0000001a171a7223 */ /* 0x000fe20000000018 */
[----:B----4-:R-:W-:Y:S02]  /*3f80*/  SHF.L.U32 R9, R8, 0x10, RZ ;  /* 0x0000001008097819 */ /* 0x010fe400000006ff */
[----:B------:R-:W4:Y:S04]  /*3f90*/  LDS.U16 R10, [R16+0x6a] ;  /* 0x00006a00100a7984 */ /* 0x000f280000000400 */
[----:B------:R-:W4:Y:S01]  /*3fa0*/  LDS.U16 R24, [UR6+0x6c] ;  /* 0x00006c06ff187984 */ /* 0x000f220008000400 */
[----:B------:R-:W-:-:S03]  /*3fb0*/  FFMA R25, R9, R25, R26 ;  /* 0x0000001909197223 */ /* 0x000fc6000000001a */
[----:B------:R-:W4:Y:S01]  /*3fc0*/  LDS.U16 R23, [R16+0x6c] ;  /* 0x00006c0010177984 */ /* 0x000f220000000400 */
[----:B-----5:R-:W-:Y:S01]  /*3fd0*/  IMAD.U32 R26, R14, 0x10000, RZ ;  /* 0x000100000e1a7824 */ /* 0x020fe200078e00ff */
[----:B------:R-:W-:Y:S02]  /*3fe0*/  SHF.L.U32 R14, R15, 0x10, RZ ;  /* 0x000000100f0e7819 */ /* 0x000fe400000006ff */
[----:B------:R-:W5:Y:S01]  /*3ff0*/  LDS.U16 R8, [UR6+0x6e] ;  /* 0x00006e06ff087984 */ /* 0x000f620008000400 */
[----:B------:R-:W-:Y:S02]  /*4000*/  SHF.L.U32 R15, R20, 0x10, RZ ;  /* 0x00000010140f7819 */ /* 0x000fe400000006ff */
[----:B------:R-:W-:Y:S01]  /*4010*/  FFMA R14, R14, R26, R25 ;  /* 0x0000001a0e0e7223 */ /* 0x000fe20000000019 */
[----:B------:R-:W5:Y:S01]  /*4020*/  LDS.U16 R9, [R16+0x6e] ;  /* 0x00006e0010097984 */ /* 0x000f620000000400 */
[----:B------:R-:W-:-:S04]  /*4030*/  IMAD.U32 R19, R19, 0x10000, RZ ;  /* 0x0001000013137824 */ /* 0x000fc800078e00ff */
[----:B------:R-:W-:Y:S01]  /*4040*/  FFMA R14, R15, R19, R14 ;  /* 0x000000130f0e7223 */ /* 0x000fe2000000000e */
[----:B-1----:R-:W-:Y:S01]  /*4050*/  SHF.L.U32 R15, R12, 0x10, RZ ;  /* 0x000000100c0f7819 */ /* 0x002fe200000006ff */
[----:B------:R-:W-:Y:S01]  /*4060*/  IMAD.U32 R19, R13, 0x10000, RZ ;  /* 0x000100000d137824 */ /* 0x000fe200078e00ff */
[----:B------:R-:W1:Y:S01]  /*4070*/  LDS.U16 R12, [UR6+0x70] ;  /* 0x00007006ff0c7984 */ /* 0x000e620008000400 */
[----:B--2---:R-:W-:-:S03]  /*4080*/  IMAD.U32 R20, R21, 0x10000, RZ ;  /* 0x0001000015147824 */ /* 0x004fc600078e00ff */
[----:B------:R-:W2:Y:S01]  /*4090*/  LDS.U16 R13, [R16+0x70] ;  /* 0x00007000100d7984 */ /* 0x000ea20000000400 */
[----:B------:R-:W-:Y:S01]  /*40a0*/  FFMA R14, R15, R19, R14 ;  /* 0x000000130f0e7223 */ /* 0x000fe2000000000e */
[----:B0-----:R-:W-:Y:S02]  /*40b0*/  SHF.L.U32 R21, R22, 0x10, RZ ;  /* 0x0000001016157819 */ /* 0x001fe400000006ff */
[----:B------:R-:W0:Y:S01]  /*40c0*/  LDS.U16 R15, [UR6+0x72] ;  /* 0x00007206ff0f7984 */ /* 0x000e220008000400 */
[----:B---3--:R-:W-:-:S03]  /*40d0*/  SHF.L.U32 R22, R11, 0x10, RZ ;  /* 0x000000100b167819 */ /* 0x008fc600000006ff */
[----:B------:R-:W3:Y:S01]  /*40e0*/  LDS.U16 R19, [R16+0x72] ;  /* 0x0000720010137984 */ /* 0x000ee20000000400 */
[----:B------:R-:W-:Y:S01]  /*40f0*/  FFMA R21, R21, R20, R14 ;  /* 0x0000001415157223 */ /* 0x000fe2000000000e */
[----:B----4-:R-:W-:Y:S02]  /*4100*/  IMAD.U32 R25, R10, 0x10000, RZ ;  /* 0x000100000a197824 */ /* 0x010fe400078e00ff */
[----:B------:R-:W4:Y:S01]  /*4110*/  LDS.U16 R20, [UR6+0x74] ;  /* 0x00007406ff147984 */ /* 0x000f220008000400 */
[----:B------:R-:W-:-:S03]  /*4120*/  SHF.L.U32 R24, R24, 0x10, RZ ;  /* 0x0000001018187819 */ /* 0x000fc600000006ff */
[----:B------:R-:W4:Y:S01]  /*4130*/  LDS.U16 R14, [R16+0x74] ;  /* 0x00007400100e7984 */ /* 0x000f220000000400 */
[----:B------:R-:W-:Y:S01]  /*4140*/  FFMA R25, R22, R25, R21 ;  /* 0x0000001916197223 */ /* 0x000fe20000000015 */
[----:B------:R-:W-:Y:S02]  /*4150*/  IMAD.U32 R23, R23, 0x10000, RZ ;  /* 0x0001000017177824 */ /* 0x000fe400078e00ff */
[----:B------:R-:W4:Y:S02]  /*4160*/  LDS.U16 R11, [UR6+0x76] ;  /* 0x00007606ff0b7984 */ /* 0x000f240008000400 */
[----:B------:R-:W-:Y:S02]  /*4170*/  FFMA R25, R24, R23, R25 ;  /* 0x0000001718197223 */ /* 0x000fe40000000019 */
[----:B------:R-:W4:Y:S01]  /*4180*/  LDS.U16 R10, [R16+0x76] ;  /* 0x00007600100a7984 */ /* 0x000f220000000400 */
[----:B-----5:R-:W-:Y:S01]  /*4190*/  SHF.L.U32 R26, R8, 0x10, RZ ;  /* 0x00000010081a7819 */ /* 0x020fe200000006ff */
[----:B------:R-:W-:-:S02]  /*41a0*/  IMAD.U32 R27, R9, 0x10000, RZ ;  /* 0x00010000091b7824 */ /* 0x000fc400078e00ff */
[----:B------:R-:W5:Y:S02]  /*41b0*/  LDS.U16 R22, [UR6+0x78] ;  /* 0x00007806ff167984 */ /* 0x000f640008000400 */
[----:B------:R-:W-:Y:S02]  /*41c0*/  FFMA R27, R26, R27, R25 ;  /* 0x0000001b1a1b7223 */ /* 0x000fe40000000019 */
[----:B------:R-:W5:Y:S04]  /*41d0*/  LDS.U16 R21, [R16+0x78] ;  /* 0x0000780010157984 */ /* 0x000f680000000400 */
[----:B------:R-:W5:Y:S01]  /*41e0*/  LDS.U16 R24, [UR6+0x7a] ;  /* 0x00007a06ff187984 */ /* 0x000f620008000400 */
[----:B-1----:R-:W-:-:S03]  /*41f0*/  SHF.L.U32 R12, R12, 0x10, RZ ;  /* 0x000000100c0c7819 */ /* 0x002fc600000006ff */
[----:B------:R-:W1:Y:S01]  /*4200*/  LDS.U16 R23, [R16+0x7a] ;  /* 0x00007a0010177984 */ /* 0x000e620000000400 */
[----:B--2---:R-:W-:-:S03]  /*4210*/  IMAD.U32 R13, R13, 0x10000, RZ ;  /* 0x000100000d0d7824 */ /* 0x004fc600078e00ff */
[----:B------:R-:W2:Y:S01]  /*4220*/  LDS.U16 R9, [UR6+0x7c] ;  /* 0x00007c06ff097984 */ /* 0x000ea20008000400 */
[----:B0-----:R-:W-:Y:S01]  /*4230*/  SHF.L.U32 R15, R15, 0x10, RZ ;  /* 0x000000100f0f7819 */ /* 0x001fe200000006ff */
[----:B------:R-:W-:Y:S02]  /*4240*/  FFMA R12, R12, R13, R27 ;  /* 0x0000000d0c0c7223 */ /* 0x000fe4000000001b */
[----:B------:R-:W0:Y:S01]  /*4250*/  LDS.U16 R8, [R16+0x7c] ;  /* 0x00007c0010087984 */ /* 0x000e220000000400 */
[----:B---3--:R-:W-:-:S03]  /*4260*/  IMAD.U32 R19, R19, 0x10000, RZ ;  /* 0x0001000013137824 */ /* 0x008fc600078e00ff */
[----:B------:R-:W3:Y:S01]  /*4270*/  LDS.U16 R26, [UR6+0x7e] ;  /* 0x00007e06ff1a7984 */ /* 0x000ee20008000400 */
[----:B------:R-:W5:Y:S01]  /*4280*/  LDCU UR6, c[0x0][0x3c8] ;  /* 0x00007900ff0677ac */ /* 0x000f620008000800 */
[----:B----4-:R-:W-:Y:S01]  /*4290*/  SHF.L.U32 R13, R20, 0x10, RZ ;  /* 0x00000010140d7819 */ /* 0x010fe200000006ff */
[----:B------:R-:W-:Y:S01]  /*42a0*/  FFMA R12, R15, R19, R12 ;  /* 0x000000130f0c7223 */ /* 0x000fe2000000000c */
[----:B------:R-:W4:Y:S01]  /*42b0*/  LDS.U16 R25, [R16+0x7e] ;  /* 0x00007e0010197984 */ /* 0x000f220000000400 */
[----:B------:R-:W-:Y:S01]  /*42c0*/  IMAD.U32 R14, R14, 0x10000, RZ ;  /* 0x000100000e0e7824 */ /* 0x000fe200078e00ff */
[----:B------:R-:W-:-:S03]  /*42d0*/  SHF.L.U32 R11, R11, 0x10, RZ ;  /* 0x000000100b0b7819 */ /* 0x000fc600000006ff */
[----:B------:R-:W-:Y:S01]  /*42e0*/  FFMA R12, R13, R14, R12 ;  /* 0x0000000e0d0c7223 */ /* 0x000fe2000000000c */
[----:B------:R-:W-:Y:S01]  /*42f0*/  IMAD.U32 R10, R10, 0x10000, RZ ;  /* 0x000100000a0a7824 */ /* 0x000fe200078e00ff */
[----:B-----5:R-:W-:-:S03]  /*4300*/  SHF.L.U32 R13, R22, 0x10, RZ ;  /* 0x00000010160d7819 */ /* 0x020fc600000006ff */
[----:B------:R-:W-:Y:S01]  /*4310*/  FFMA R10, R11, R10, R12 ;  /* 0x0000000a0b0a7223 */ /* 0x000fe2000000000c */
[----:B------:R-:W-:Y:S01]  /*4320*/  UISETP.GE.AND UP0, UPT, UR4, UR6, UPT ;  /* 0x000000060400728c */ /* 0x000fe2000bf06270 */
[----:B------:R-:W-:Y:S01]  /*4330*/  IMAD.U32 R21, R21, 0x10000, RZ ;  /* 0x0001000015157824 */ /* 0x000fe200078e00ff */
[----:B------:R-:W-:-:S03]  /*4340*/  SHF.L.U32 R11, R24, 0x10, RZ ;  /* 0x00000010180b7819 */ /* 0x000fc600000006ff */
[----:B------:R-:W-:Y:S01]  /*4350*/  FFMA R10, R13, R21, R10 ;  /* 0x000000150d0a7223 */ /* 0x000fe2000000000a */
[----:B-1----:R-:W-:Y:S01]  /*4360*/  IMAD.U32 R23, R23, 0x10000, RZ ;  /* 0x0001000017177824 */ /* 0x002fe200078e00ff */
[----:B--2---:R-:W-:-:S03]  /*4370*/  SHF.L.U32 R9, R9, 0x10, RZ ;  /* 0x0000001009097819 */ /* 0x004fc600000006ff */
[----:B------:R-:W-:Y:S01]  /*4380*/  FFMA R10, R11, R23, R10 ;  /* 0x000000170b0a7223 */ /* 0x000fe2000000000a */
[----:B0-----:R-:W-:Y:S01]  /*4390*/  IMAD.U32 R8, R8, 0x10000, RZ ;  /* 0x0001000008087824 */ /* 0x001fe200078e00ff */
[----:B---3--:R-:W-:-:S03]  /*43a0*/  SHF.L.U32 R19, R26, 0x10, RZ ;  /* 0x000000101a137819 */ /* 0x008fc600000006ff */
[----:B------:R-:W-:Y:S01]  /*43b0*/  FFMA R8, R9, R8, R10 ;  /* 0x0000000809087223 */ /* 0x000fe2000000000a */
[----:B----4-:R-:W-:-:S04]  /*43c0*/  IMAD.U32 R25, R25, 0x10000, RZ ;  /* 0x0001000019197824 */ /* 0x010fc800078e00ff */
[----:B------:R-:W-:Y:S01]  /*43d0*/  FFMA R19, R19, R25, R8 ;  /* 0x0000001913137223 */ /* 0x000fe20000000008 */
[----:B------:R-:W-:Y:S06]  /*43e0*/  BAR.SYNC.DEFER_BLOCKING 0x0 ;  /* 0x0000000000007b1d */ /* 0x000fec0000010000 */
[----:B------:R-:W-:Y:S05]  /*43f0*/  BRA.U !UP0, `(.L_x_94) ;  /* 0xffffffc108c87547 */ /* 0x000fea000b83ffff */
.L_x_64:
        /* <DEDUP_REMOVED lines=21> */
.L_x_95:
        /* <DEDUP_REMOVED lines=11> */
.L_x_214:


//--------------------- .text._Z29blockwise_fp8_moe_gemm_kernelI6__half7__half2EvPKT_PK13__nv_fp8_e4m3PKfPKiSB_S9_PS2_iiiiiiiii --------------------------
	.section	.text._Z29blockwise_fp8_moe_gemm_kernelI6__half7__half2EvPKT_PK13__nv_fp8_e4m3PKfPKiSB_S9_PS2_iiiiiiiii,"ax",@progbits
	.align	128
        .global         _Z29blockwise_fp8_moe_gemm_kernelI6__half7__half2EvPKT_PK13__nv_fp8_e4m3PKfPKiSB_S9_PS2_iiiiiiiii
        .type           _Z29blockwise_fp8_moe_gemm_kernelI6__half7__half2EvPKT_PK13__nv_fp8_e4m3PKfPKiSB_S9_PS2_iiiiiiiii,@function
        .size           _Z29blockwise_fp8_moe_gemm_kernelI6__half7__half2EvPKT_PK13__nv_fp8_e4m3PKfPKiSB_S9_PS2_iiiiiiiii,(.L_x_215 - _Z29blockwise_fp8_moe_gemm_kernelI6__half7__half2EvPKT_PK13__nv_fp8_e4m3PKfPKiSB_S9_PS2_iiiiiiiii)
        .other          _Z29blockwise_fp8_moe_gemm_kernelI6__half7__half2EvPKT_PK13__nv_fp8_e4m3PKfPKiSB_S9_PS2_iiiiiiiii,@"STO_CUDA_ENTRY STV_DEFAULT"
_Z29blockwise_fp8_moe_gemm_kernelI6__half7__half2EvPKT_PK13__nv_fp8_e4m3PKfPKiSB_S9_PS2_iiiiiiiii:
.text._Z29blockwise_fp8_moe_gemm_kernelI6__half7__half2EvPKT_PK13__nv_fp8_e4m3PKfPKiSB_S9_PS2_iiiiiiiii:
        /* <DEDUP_REMOVED lines=26> */
[----:B------:R-:W-:Y:S01]  /*01a0*/  HFMA2 R19, -RZ, RZ, 0, 0 ;  /* 0x00000000ff137431 */ /* 0x000fe200000001ff */
        /* <DEDUP_REMOVED lines=16> */
[----:B------:R-:W-:-:S07]  /*02b0*/  IADD3 R3, PT, PT, RZ, -R10, RZ ;  /* 0x8000000aff037210 */ /* 0x000fce0007ffe0ff */
        /* <DEDUP_REMOVED lines=18> */
[----:B------:R-:W-:Y:S01]  /*03e0*/  MOV R19, RZ ;  /* 0x000000ff00137202 */ /* 0x000fe20000000f00 */
[----:B------:R-:W0:Y:S01]  /*03f0*/  LDCU UR8, c[0x0][0x364] ;  /* 0x00006c80ff0877ac */ /* 0x000e220008000800 */
[----:B------:R-:W-:Y:S01]  /*0400*/  USHF.R.S32.HI UR11, URZ, 0x1f, UR16 ;  /* 0x0000001fff0b7899 */ /* 0x000fe20008011410 */
[----:B------:R-:W3:Y:S01]  /*0410*/  LDCU UR5, c[0x0][0x3d8] ;  /* 0x00007b00ff0577ac */ /* 0x000ee20008000800 */
[----:B------:R-:W3:Y:S01]  /*0420*/  LDCU UR10, c[0x0][0x3d4] ;  /* 0x00007a80ff0a77ac */ /* 0x000ee20008000800 */
[----:B------:R-:W-:Y:S02]  /*0430*/  USHF.R.S32.HI UR15, URZ, 0x1f, UR17 ;  /* 0x0000001fff0f7899 */ /* 0x000fe40008011411 */
[----:B0-----:R-:W-:-:S06]  /*0440*/  UIMAD UR8, UR4, UR8, URZ ;  /* 0x00000008040872a4 */ /* 0x001fcc000f8e02ff */
[----:B------:R-:W-:Y:S02]  /*0450*/  IADD3 R7, PT, PT, RZ, -UR8, RZ ;  /* 0x80000008ff077c10 */ /* 0x000fe4000fffe0ff */
[----:B------:R-:W-:Y:S01]  /*0460*/  ISETP.NE.U32.AND P2, PT, RZ, UR8, PT ;  /* 0x00000008ff007c0c */ /* 0x000fe2000bf45070 */
        /* <DEDUP_REMOVED lines=14> */
[----:B------:R-:W-:Y:S01]  /*0550*/  IADD3 R5, PT, PT, R5, -R0, -R17 ;  /* 0x8000000005057210 */ /* 0x000fe20007ffe811 */
[----:B0-----:R-:W-:-:S04]  /*0560*/  VIADD R2, R4, 0xffffffe ;  /* 0x0ffffffe04027836 */ /* 0x001fc80000000000 */
[----:B------:R0:W1:Y:S02]  /*0570*/  F2I.FTZ.U32.TRUNC.NTZ R3, R2 ;  /* 0x0000000200037305 */ /* 0x000064000021f000 */
[----:B0-----:R-:W-:Y:S01]  /*0580*/  MOV R2, RZ ;  /* 0x000000ff00027202 */ /* 0x001fe20000000f00 */
[----:B-1----:R-:W-:-:S04]  /*0590*/  IMAD R7, R7, R3, RZ ;  /* 0x0000000307077224 */ /* 0x002fc800078e02ff */
[----:B------:R-:W-:Y:S01]  /*05a0*/  IMAD.HI.U32 R4, R3, R7, R2 ;  /* 0x0000000703047227 */ /* 0x000fe200078e0002 */
[----:B------:R-:W-:Y:S02]  /*05b0*/  SHF.R.S32.HI R7, RZ, 0x1f, R6 ;  /* 0x0000001fff077819 */ /* 0x000fe40000011406 */
[----:B------:R-:W-:Y:S01]  /*05c0*/  MOV R3, UR11 ;  /* 0x0000000b00037c02 */ /* 0x000fe20008000f00 */
[----:B------:R-:W-:Y:S02]  /*05d0*/  UIMAD.WIDE.U32 UR10, UR4, UR6, URZ ;  /* 0x00000006040a72a5 */ /* 0x000fe4000f8e00ff */
[----:B------:R-:W-:Y:S01]  /*05e0*/  IMAD.HI.U32 R0, R4, R5, RZ ;  /* 0x0000000504007227 */ /* 0x000fe200078e00ff */
[----:B------:R-:W-:Y:S01]  /*05f0*/  UMOV UR4, URZ ;  /* 0x000000ff00047c82 */ /* 0x000fe20008000000 */
[----:B------:R-:W-:Y:S02]  /*0600*/  UIADD3 UR5, UPT, UPT, UR11, UR5, URZ ;  /* 0x000000050b057290 */ /* 0x000fe4000fffe0ff */
[----:B------:R-:W-:-:S04]  /*0610*/  IMAD.MOV R2, RZ, RZ, -R0 ;  /* 0x000000ffff027224 */ /* 0x000fc800078e0a00 */
[----:B------:R-:W-:-:S05]  /*0620*/  IMAD R5, R2, UR8, R5 ;  /* 0x0000000802057c24 */ /* 0x000fca000f8e0205 */
[----:B------:R-:W-:-:S13]  /*0630*/  ISETP.GE.U32.AND P0, PT, R5, UR8, PT ;  /* 0x0000000805007c0c */ /* 0x000fda000bf06070 */
[----:B------:R-:W-:Y:S01]  /*0640*/  @P0 IADD3 R5, PT, PT, R5, -UR8, RZ ;  /* 0x8000000805050c10 */ /* 0x000fe2000fffe0ff */
[----:B------:R-:W-:-:S03]  /*0650*/  @P0 VIADD R0, R0, 0x1 ;  /* 0x0000000100000836 */ /* 0x000fc60000000000 */
[----:B------:R-:W-:Y:S01]  /*0660*/  ISETP.GE.U32.AND P1, PT, R5, UR8, PT ;  /* 0x0000000805007c0c */ /* 0x000fe2000bf26070 */
[----:B------:R-:W-:-:S04]  /*0670*/  IMAD.U32 R5, RZ, RZ, UR16 ;  /* 0x00000010ff057e24 */ /* 0x000fc8000f8e00ff */
[----:B------:R-:W-:-:S04]  /*0680*/  IMAD.WIDE.U32 R4, R5, UR6, R6 ;  /* 0x0000000605047c25 */ /* 0x000fc8000f8e0006 */
[----:B------:R-:W-:-:S04]  /*0690*/  IMAD R2, R3, UR6, R5 ;  /* 0x0000000603027c24 */ /* 0x000fc8000f8e0205 */
[----:B------:R-:W-:Y:S01]  /*06a0*/  IMAD R3, R2, UR17, RZ ;  /* 0x0000001102037c24 */ /* 0x000fe2000f8e02ff */
[----:B------:R-:W-:Y:S02]  /*06b0*/  @P1 IADD3 R0, PT, PT, R0, 0x1, RZ ;  /* 0x0000000100001810 */ /* 0x000fe40007ffe0ff */
[----:B------:R-:W-:Y:S01]  /*06c0*/  @!P2 LOP3.LUT R0, RZ, UR8, RZ, 0x33, !PT ;  /* 0x00000008ff00ac12 */ /* 0x000fe2000f8e33ff */
[C---:B------:R-:W-:Y:S02]  /*06d0*/  IMAD R9, R4.reuse, UR15, R3 ;  /* 0x0000000f04097c24 */ /* 0x040fe4000f8e0203 */
[----:B------:R-:W-:-:S04]  /*06e0*/  IMAD.WIDE.U32 R4, R4, UR17, RZ ;  /* 0x0000001104047c25 */ /* 0x000fc8000f8e00ff */
[----:B------:R-:W-:Y:S02]  /*06f0*/  IMAD.IADD R17, R17, 0x1, R0 ;  /* 0x0000000111117824 */ /* 0x000fe400078e0200 */
[----:B------:R-:W-:-:S04]  /*0700*/  IMAD.WIDE R2, R8, UR17, RZ ;  /* 0x0000001108027c25 */ /* 0x000fc8000f8e02ff */
[----:B------:R-:W-:-:S07]  /*0710*/  IMAD.IADD R0, R5, 0x1, R9 ;  /* 0x0000000105007824 */ /* 0x000fce00078e0209 */
.L_x_126:
        /* <DEDUP_REMOVED lines=19> */
[----:B------:R-:W-:-:S05]  /*0850*/  LEA.HI.X R9, R9, UR7, R10, 0x1, P0 ;  /* 0x0000000709097c11 */ /* 0x000fca00080f0c0a */
[----:B------:R1:W5:Y:S04]  /*0860*/  LDG.E.U16.CONSTANT R8, desc[UR12][R8.64] ;  /* 0x0000000c08087981 */ /* 0x000368000c1e9500 */
.L_x_102:
[----:B0-----:R-:W-:Y:S05]  /*0870*/  BSYNC.RECONVERGENT B2 ;  /* 0x0000000000027941 */ /* 0x001fea0003800200 */
.L_x_101:
[----:B------:R-:W0:Y:S01]  /*0880*/  S2UR UR7, SR_CgaCtaId ;  /* 0x00000000000779c3 */ /* 0x000e220000008800 */
[----:B------:R-:W-:Y:S01]  /*0890*/  UMOV UR6, 0x400 ;  /* 0x0000040000067882 */ /* 0x000fe20000000000 */
[----:B------:R-:W-:Y:S01]  /*08a0*/  ISETP.NE.AND P0, PT, R14, RZ, PT ;  /* 0x000000ff0e00720c */ /* 0x000fe20003f05270 */
[----:B------:R-:W-:Y:S01]  /*08b0*/  VIADD R28, R18, UR8 ;  /* 0x00000008121c7c36 */ /* 0x000fe20008000000 */
[----:B0-----:R-:W-:-:S06]  /*08c0*/  ULEA UR6, UR7, UR6, 0x18 ;  /* 0x0000000607067291 */ /* 0x001fcc000f8ec0ff */
[----:B-1----:R-:W-:-:S05]  /*08d0*/  LEA R9, R18, UR6, 0x1 ;  /* 0x0000000612097c11 */ /* 0x002fca000f8e08ff */
[----:B-----5:R1:W-:Y:S01]  /*08e0*/  STS.U16 [R9], R8 ;  /* 0x0000000809007388 */ /* 0x0203e20000000400 */
[----:B------:R-:W-:Y:S05]  /*08f0*/  @!P0 BRA `(.L_x_100) ;  /* 0x0000000000888947 */ /* 0x000fea0003800000 */
[----:B------:R-:W-:Y:S01]  /*0900*/  IADD3 R11, PT, PT, R11, UR8, RZ ;  /* 0x000000080b0b7c10 */ /* 0x000fe2000fffe0ff */
[----:B-1----:R-:W-:Y:S01]  /*0910*/  IMAD.U32 R8, RZ, RZ, UR8 ;  /* 0x00000008ff087e24 */ /* 0x002fe2000f8e00ff */
[----:B------:R-:W-:Y:S02]  /*0920*/  BSSY.RECONVERGENT B2, `(.L_x_103) ;  /* 0x000000b000027945 */ /* 0x000fe40003800200 */
[----:B------:R-:W-:Y:S02]  /*0930*/  ISETP.GE.AND P0, PT, R11, R12, PT ;  /* 0x0000000c0b00720c */ /* 0x000fe40003f06270 */
[----:B------:R-:W-:-:S11]  /*0940*/  LEA R13, R8, R9, 0x1 ;  /* 0x00000009080d7211 */ /* 0x000fd600078e08ff */
[----:B------:R-:W-:Y:S01]  /*0950*/  @P0 PRMT R8, RZ, 0x7610, R8 ;  /* 0x00007610ff080816 */ /* 0x000fe20000000008 */
[----:B------:R-:W-:Y:S06]  /*0960*/  @P0 BRA `(.L_x_104) ;  /* 0x0000000000180947 */ /* 0x000fec0003800000 */
[----:B------:R-:W0:Y:S01]  /*0970*/  LDCU.64 UR6, c[0x0][0x380] ;  /* 0x00007000ff0677ac */ /* 0x000e220008000a00 */
[----:B------:R-:W-:-:S05]  /*0980*/  IADD3 R9, P0, PT, R2, R11, RZ ;  /* 0x0000000b02097210 */ /* 0x000fca0007f1e0ff */
[----:B------:R-:W-:Y:S01]  /*0990*/  IMAD.X R10, RZ, RZ, R3, P0 ;  /* 0x000000ffff0a7224 */ /* 0x000fe200000e0603 */
[----:B0-----:R-:W-:-:S04]  /*09a0*/  LEA R8, P0, R9, UR6, 0x1 ;  /* 0x0000000609087c11 */ /* 0x001fc8000f8008ff */
[----:B------:R-:W-:-:S05]  /*09b0*/  LEA.HI.X R9, R9, UR7, R10, 0x1, P0 ;  /* 0x0000000709097c11 */ /* 0x000fca00080f0c0a */
[----:B------:R0:W5:Y:S04]  /*09c0*/  LDG.E.U16.CONSTANT R8, desc[UR12][R8.64] ;  /* 0x0000000c08087981 */ /* 0x000168000c1e9500 */
.L_x_104:
[----:B------:R-:W-:Y:S05]  /*09d0*/  BSYNC.RECONVERGENT B2 ;  /* 0x0000000000027941 */ /* 0x000fea0003800200 */
.L_x_103:
[----:B-----5:R2:W-:Y:S01]  /*09e0*/  STS.U16 [R13], R8 ;  /* 0x000000080d007388 */ /* 0x0205e20000000400 */
[----:B------:R-:W-:Y:S02]  /*09f0*/  ISETP.NE.AND P0, PT, R14, 0x1, PT ;  /* 0x000000010e00780c */ /* 0x000fe40003f05270 */
[----:B------:R-:W-:-:S11]  /*0a00*/  IADD3 R28, PT, PT, R28, UR8, RZ ;  /* 0x000000081c1c7c10 */ /* 0x000fd6000fffe0ff */
[----:B--2---:R-:W-:Y:S05]  /*0a10*/  @!P0 BRA `(.L_x_100) ;  /* 0x0000000000408947 */ /* 0x004fea0003800000 */
[----:B0-----:R-:W-:Y:S01]  /*0a20*/  VIADD R9, R11, UR8 ;  /* 0x000000080b097c36 */ /* 0x001fe20008000000 */
[----:B------:R-:W-:Y:S01]  /*0a30*/  MOV R8, UR8 ;  /* 0x0000000800087c02 */ /* 0x000fe20008000f00 */
        /* <DEDUP_REMOVED lines=11> */
.L_x_106:
[----:B------:R-:W-:Y:S05]  /*0af0*/  BSYNC.RECONVERGENT B2 ;  /* 0x0000000000027941 */ /* 0x000fea0003800200 */
.L_x_105:
[----:B-----5:R2:W-:Y:S01]  /*0b00*/  STS.U16 [R11], R8 ;  /* 0x000000080b007388 */ /* 0x0205e20000000400 */
[----:B------:R-:W-:-:S07]  /*0b10*/  VIADD R28, R28, UR8 ;  /* 0x000000081c1c7c36 */ /* 0x000fce0008000000 */
.L_x_100:
[----:B0-----:R-:W-:Y:S05]  /*0b20*/  BSYNC.RECONVERGENT B0 ;  /* 0x0000000000007941 */ /* 0x001fea0003800200 */
.L_x_99:
[----:B------:R-:W-:-:S13]  /*0b30*/  ISETP.GE.U32.AND P0, PT, R17, 0x3, PT ;  /* 0x000000031100780c */ /* 0x000fda0003f06070 */
[----:B------:R-:W-:Y:S05]  /*0b40*/  @!P0 BRA `(.L_x_98) ;  /* 0x0000000000ec8947 */ /* 0x000fea0003800000 */
[----:B------:R-:W0:Y:S01]  /*0b50*/  S2UR UR7, SR_CgaCtaId ;  /* 0x00000000000779c3 */ /* 0x000e220000008800 */
[----:B------:R-:W-:Y:S01]  /*0b60*/  IADD3 R27, PT, PT, R28, UR4, RZ ;  /* 0x000000041c1b7c10 */ /* 0x000fe2000fffe0ff */
[----:B------:R-:W-:Y:S01]  /*0b70*/  IMAD.U32 R26, RZ, RZ, UR8 ;  /* 0x00000008ff1a7e24 */ /* 0x000fe2000f8e00ff */
[----:B-12---:R-:W-:Y:S01]  /*0b80*/  MOV R8, UR8 ;  /* 0x0000000800087c02 */ /* 0x006fe20008000f00 */
[----:B------:R-:W-:Y:S01]  /*0b90*/  UMOV UR6, 0x400 ;  /* 0x0000040000067882 */ /* 0x000fe20000000000 */
[----:B------:R-:W-:Y:S01]  /*0ba0*/  IADD3 R24, PT, PT, R27, UR8, RZ ;  /* 0x000000081b187c10 */ /* 0x000fe2000fffe0ff */
[----:B------:R-:W-:Y:S01]  /*0bb0*/  IMAD R26, R26, 0x2, R27 ;  /* 0x000000021a1a7824 */ /* 0x000fe200078e021b */
[----:B------:R-:W-:Y:S01]  /*0bc0*/  SHF.L.U64.HI R33, R2, 0x1, R3 ;  /* 0x0000000102217819 */ /* 0x000fe20000010203 */
[----:B------:R-:W1:Y:S01]  /*0bd0*/  LDC.64 R14, c[0x0][0x380] ;  /* 0x0000e000ff0e7b82 */ /* 0x000e620000000a00 */
[----:B------:R-:W-:Y:S02]  /*0be0*/  IMAD R25, R8, 0x3, R27 ;  /* 0x0000000308197824 */ /* 0x000fe400078e021b */
[----:B------:R-:W-:Y:S01]  /*0bf0*/  IMAD.SHL.U32 R31, R2, 0x2, RZ ;  /* 0x00000002021f7824 */ /* 0x000fe200078e00ff */
[----:B0-----:R-:W-:-:S06]  /*0c00*/  ULEA UR6, UR7, UR6, 0x18 ;  /* 0x0000000607067291 */ /* 0x001fcc000f8ec0ff */
[----:B------:R-:W-:Y:S01]  /*0c10*/  LEA R29, R28, UR6, 0x1 ;  /* 0x000000061c1d7c11 */ /* 0x000fe2000f8e08ff */
[----:B-1----:R-:W-:-:S04]  /*0c20*/  IMAD.WIDE.U32 R8, R27, 0x2, R14 ;  /* 0x000000021b087825 */ /* 0x002fc800078e000e */
[----:B------:R-:W-:-:S04]  /*0c30*/  IMAD.WIDE.U32 R10, R26, 0x2, R14 ;  /* 0x000000021a0a7825 */ /* 0x000fc800078e000e */
[----:B------:R-:W-:-:S04]  /*0c40*/  IMAD.WIDE.U32 R12, R25, 0x2, R14 ;  /* 0x00000002190c7825 */ /* 0x000fc800078e000e */
[----:B------:R-:W-:-:S07]  /*0c50*/  IMAD.WIDE.U32 R14, R24, 0x2, R14 ;  /* 0x00000002180e7825 */ /* 0x000fce00078e000e */
.L_x_107:
[----:B------:R-:W-:-:S13]  /*0c60*/  ISETP.GE.AND P0, PT, R27, UR15, PT ;  /* 0x0000000f1b007c0c */ /* 0x000fda000bf06270 */
[----:B------:R-:W-:-:S04]  /*0c70*/  @!P0 IADD3 R20, P1, PT, R8, R31, RZ ;  /* 0x0000001f08148210 */ /* 0x000fc80007f3e0ff */
[----:B------:R-:W-:-:S05]  /*0c80*/  @!P0 IADD3.X R21, PT, PT, R9, R33, RZ, P1, !PT ;  /* 0x0000002109158210 */ /* 0x000fca0000ffe4ff */
[----:B------:R-:W2:Y:S01]  /*0c90*/  @!P0 LDG.E.U16.CONSTANT R30, desc[UR12][R20.64] ;  /* 0x0000000c141e8981 */ /* 0x000ea2000c1e9500 */
[----:B---3--:R-:W-:-:S05]  /*0ca0*/  MOV R34, UR8 ;  /* 0x0000000800227c02 */ /* 0x008fca0008000f00 */
[----:B------:R-:W-:Y:S01]  /*0cb0*/  IMAD R35, R34, 0x2, R29 ;  /* 0x0000000222237824 */ /* 0x000fe200078e021d */
[----:B------:R-:W-:Y:S02]  /*0cc0*/  @P0 PRMT R30, RZ, 0x7610, R30 ;  /* 0x00007610ff1e0816 */ /* 0x000fe4000000001e */
[----:B------:R-:W-:-:S03]  /*0cd0*/  ISETP.GE.AND P0, PT, R24, UR15, PT ;  /* 0x0000000f18007c0c */ /* 0x000fc6000bf06270 */
[----:B--2---:R0:W-:Y:S10]  /*0ce0*/  STS.U16 [R29], R30 ;  /* 0x0000001e1d007388 */ /* 0x0041f40000000400 */
[----:B------:R-:W-:-:S02]  /*0cf0*/  @!P0 IADD3 R22, P1, PT, R14, R31, RZ ;  /* 0x0000001f0e168210 */ /* 0x000fc40007f3e0ff */
[----:B------:R-:W-:-:S03]  /*0d00*/  @P0 PRMT R32, RZ, 0x7610, R32 ;  /* 0x00007610ff200816 */ /* 0x000fc60000000020 */
[----:B------:R-:W-:-:S05]  /*0d10*/  @!P0 IMAD.X R23, R15, 0x1, R33, P1 ;  /* 0x000000010f178824 */ /* 0x000fca00008e0621 */
[----:B------:R1:W2:Y:S01]  /*0d20*/  @!P0 LDG.E.U16.CONSTANT R32, desc[UR12][R22.64] ;  /* 0x0000000c16208981 */ /* 0x0002a2000c1e9500 */
[----:B------:R-:W-:-:S13]  /*0d30*/  ISETP.GE.AND P0, PT, R26, UR15, PT ;  /* 0x0000000f1a007c0c */ /* 0x000fda000bf06270 */
[----:B------:R-:W-:Y:S02]  /*0d40*/  @!P0 IADD3 R20, P1, PT, R10, R31, RZ ;  /* 0x0000001f0a148210 */ /* 0x000fe40007f3e0ff */
[----:B0-----:R-:W-:Y:S02]  /*0d50*/  @P0 PRMT R30, RZ, 0x7610, R30 ;  /* 0x00007610ff1e0816 */ /* 0x001fe4000000001e */
[----:B------:R-:W-:-:S05]  /*0d60*/  @!P0 IADD3.X R21, PT, PT, R11, R33, RZ, P1, !PT ;  /* 0x000000210b158210 */ /* 0x000fca0000ffe4ff */
[----:B------:R0:W3:Y:S01]  /*0d70*/  @!P0 LDG.E.U16.CONSTANT R30, desc[UR12][R20.64] ;  /* 0x0000000c141e8981 */ /* 0x0000e2000c1e9500 */
[----:B------:R-:W-:-:S13]  /*0d80*/  ISETP.GE.AND P0, PT, R25, UR15, PT ;  /* 0x0000000f19007c0c */ /* 0x000fda000bf06270 */
[----:B-1----:R-:W-:Y:S02]  /*0d90*/  @!P0 IADD3 R22, P1, PT, R12, R31, RZ ;  /* 0x0000001f0c168210 */ /* 0x002fe40007f3e0ff */
[----:B------:R-:W-:-:S03]  /*0da0*/  @P0 PRMT R34, RZ, 0x7610, R34 ;  /* 0x00007610ff220816 */ /* 0x000fc60000000022 */
[----:B------:R-:W-:-:S05]  /*0db0*/  @!P0 IMAD.X R23, R13, 0x1, R33, P1 ;  /* 0x000000010d178824 */ /* 0x000fca00008e0621 */
[----:B------:R-:W4:Y:S01]  /*0dc0*/  @!P0 LDG.E.U16.CONSTANT R34, desc[UR12][R22.64] ;  /* 0x0000000c16228981 */ /* 0x000f22000c1e9500 */
[----:B------:R-:W-:-:S05]  /*0dd0*/  VIADD R28, R28, UR9 ;  /* 0x000000091c1c7c36 */ /* 0x000fca0008000000 */
[----:B------:R-:W-:Y:S01]  /*0de0*/  ISETP.GE.U32.AND P0, PT, R28, 0x40, PT ;  /* 0x000000401c00780c */ /* 0x000fe20003f06070 */
[----:B0-----:R-:W-:Y:S01]  /*0df0*/  IMAD.MOV.U32 R20, RZ, RZ, R31 ;  /* 0x000000ffff147224 */ /* 0x001fe200078e001f */
[----:B------:R-:W-:Y:S02]  /*0e00*/  MOV R37, UR9 ;  /* 0x0000000900257c02 */ /* 0x000fe40008000f00 */
[----:B------:R-:W-:-:S03]  /*0e10*/  MOV R21, R33 ;  /* 0x0000002100157202 */ /* 0x000fc60000000f00 */
[----:B------:R-:W-:Y:S01]  /*0e20*/  IMAD.WIDE.U32 R20, R37, 0x2, R20 ;  /* 0x0000000225147825 */ /* 0x000fe200078e0014 */
[----:B------:R-:W-:Y:S02]  /*0e30*/  IADD3 R24, PT, PT, R24, UR9, RZ ;  /* 0x0000000918187c10 */ /* 0x000fe4000fffe0ff */
[----:B------:R-:W-:Y:S01]  /*0e40*/  IADD3 R25, PT, PT, R25, UR9, RZ ;  /* 0x0000000919197c10 */ /* 0x000fe2000fffe0ff */
[----:B------:R-:W-:Y:S01]  /*0e50*/  IMAD.MOV.U32 R33, RZ, RZ, R21 ;  /* 0x000000ffff217224 */ /* 0x000fe200078e0015 */
[----:B------:R-:W-:Y:S01]  /*0e60*/  MOV R31, R20 ;  /* 0x00000014001f7202 */ /* 0x000fe20000000f00 */
[----:B------:R-:W-:Y:S01]  /*0e70*/  VIADD R26, R26, UR9 ;  /* 0x000000091a1a7c36 */ /* 0x000fe20008000000 */
[----:B------:R-:W-:Y:S01]  /*0e80*/  IADD3 R27, PT, PT, R27, UR9, RZ ;  /* 0x000000091b1b7c10 */ /* 0x000fe2000fffe0ff */
[----:B--2---:R0:W-:Y:S02]  /*0e90*/  STS.U16 [R35], R32 ;  /* 0x0000002023007388 */ /* 0x0041e40000000400 */
[----:B0-----:R-:W-:-:S05]  /*0ea0*/  MOV R32, UR8 ;  /* 0x0000000800207c02 */ /* 0x001fca0008000f00 */
[C-C-:B------:R-:W-:Y:S01]  /*0eb0*/  IMAD R35, R32.reuse, 0x6, R29.reuse ;  /* 0x0000000620237824 */ /* 0x140fe200078e021d */
[----:B---3--:R0:W-:Y:S04]  /*0ec0*/  STS.U16 [R29+UR9], R30 ;  /* 0x0000001e1d007988 */ /* 0x0081e80008000409 */
[----:B----4-:R3:W-:Y:S01]  /*0ed0*/  STS.U16 [R35], R34 ;  /* 0x0000002223007388 */ /* 0x0107e20000000400 */
[----:B0-----:R-:W-:Y:S01]  /*0ee0*/  IMAD R29, R32, 0x8, R29 ;  /* 0x00000008201d7824 */ /* 0x001fe200078e021d */
[----:B------:R-:W-:Y:S06]  /*0ef0*/  @!P0 BRA `(.L_x_107) ;  /* 0xfffffffc00588947 */ /* 0x000fec000383ffff */
.L_x_98:
[----:B0-----:R-:W-:Y:S05]  /*0f00*/  BSYNC.RECONVERGENT B1 ;  /* 0x0000000000017941 */ /* 0x001fea0003800200 */
.L_x_97:
        /* <DEDUP_REMOVED lines=9> */
[--C-:B--2---:R-:W-:Y:S02]  /*0fa0*/  IMAD.MOV.U32 R11, RZ, RZ, R15.reuse ;  /* 0x000000ffff0b7224 */ /* 0x104fe400078e000f */
[----:B------:R-:W-:-:S04]  /*0fb0*/  IADD3 R10, PT, PT, R10, 0x7, -R15 ;  /* 0x000000070a0a7810 */ /* 0x000fc80007ffe80f */
[----:B------:R-:W-:-:S04]  /*0fc0*/  LOP3.LUT R25, R10, 0x18, RZ, 0xc0, !PT ;  /* 0x000000180a197812 */ /* 0x000fc800078ec0ff */
[----:B------:R-:W-:-:S13]  /*0fd0*/  ISETP.NE.AND P0, PT, R25, 0x18, PT ;  /* 0x000000181900780c */ /* 0x000fda0003f05270 */
[----:B------:R-:W-:Y:S05]  /*0fe0*/  @!P0 BRA `(.L_x_111) ;  /* 0x0000000c00648947 */ /* 0x000fea0003800000 */
[----:B------:R-:W0:Y:S01]  /*0ff0*/  LDC R14, c[0x0][0x3c8] ;  /* 0x0000f200ff0e7b82 */ /* 0x000e220000000800 */
[----:B------:R-:W1:Y:S01]  /*1000*/  LDCU.64 UR6, c[0x0][0x388] ;  /* 0x00007100ff0677ac */ /* 0x000e620008000a00 */
[----:B------:R-:W-:Y:S01]  /*1010*/  IADD3 R21, PT, PT, R15, UR4, RZ ;  /* 0x000000040f157c10 */ /* 0x000fe2000fffe0ff */
[----:B------:R-:W-:Y:S03]  /*1020*/  BSSY.RECONVERGENT B2, `(.L_x_112) ;  /* 0x0000043000027945 */ /* 0x000fe60003800200 */
[----:B-1----:R-:W-:-:S04]  /*1030*/  IADD3 R8, P1, P2, R4, UR6, R21 ;  /* 0x0000000604087c10 */ /* 0x002fc8000fa3e015 */
[----:B------:R-:W-:Y:S02]  /*1040*/  IADD3.X R9, PT, PT, R0, UR7, RZ, P1, P2 ;  /* 0x0000000700097c10 */ /* 0x000fe40008fe44ff */
[----:B0-----:R-:W-:-:S13]  /*1050*/  ISETP.GE.AND P0, PT, R21, R14, PT ;  /* 0x0000000e1500720c */ /* 0x001fda0003f06270 */
[----:B------:R-:W-:Y:S01]  /*1060*/  @P0 PRMT R11, RZ, 0x7610, R11 ;  /* 0x00007610ff0b0816 */ /* 0x000fe2000000000b */
[----:B------:R-:W-:Y:S06]  /*1070*/  @P0 BRA `(.L_x_113) ;  /* 0x0000000000f40947 */ /* 0x000fec0003800000 */
[----:B------:R-:W0:Y:S01]  /*1080*/  LDC R11, c[0x0][0x3cc] ;  /* 0x0000f300ff0b7b82 */ /* 0x000e220000000800 */
        /* <DEDUP_REMOVED lines=9> */
[----:B0-----:R-:W-:-:S07]  /*1120*/  IADD3 R12, PT, PT, R24, 0xffffffe, RZ ;  /* 0x0ffffffe180c7810 */ /* 0x001fce0007ffe0ff */
[----:B------:R0:W4:Y:S02]  /*1130*/  F2I.FTZ.U32.TRUNC.NTZ R13, R12 ;  /* 0x0000000c000d7305 */ /* 0x000124000021f000 */
[----:B0-----:R-:W-:Y:S02]  /*1140*/  HFMA2 R12, -RZ, RZ, 0, 0 ;  /* 0x00000000ff0c7431 */ /* 0x001fe400000001ff */
[----:B----4-:R-:W-:-:S04]  /*1150*/  IMAD.MOV R28, RZ, RZ, -R13 ;  /* 0x000000ffff1c7224 */ /* 0x010fc800078e0a0d */
[----:B------:R-:W-:Y:S01]  /*1160*/  IMAD R27, R28, R23, RZ ;  /* 0x000000171c1b7224 */ /* 0x000fe200078e02ff */
[----:B------:R-:W-:-:S03]  /*1170*/  IABS R28, R6 ;  /* 0x00000006001c7213 */ /* 0x000fc60000000000 */
[----:B------:R-:W-:-:S06]  /*1180*/  IMAD.HI.U32 R13, R13, R27, R12 ;  /* 0x0000001b0d0d7227 */ /* 0x000fcc00078e000c */
[----:B------:R-:W-:Y:S01]  /*1190*/  IMAD.HI.U32 R24, R13, R28, RZ ;  /* 0x0000001c0d187227 */ /* 0x000fe200078e00ff */
[----:B------:R-:W-:-:S03]  /*11a0*/  IADD3 R13, PT, PT, R26, 0xffffffe, RZ ;  /* 0x0ffffffe1a0d7810 */ /* 0x000fc60007ffe0ff */
[----:B------:R-:W-:-:S03]  /*11b0*/  IMAD.MOV R12, RZ, RZ, -R24 ;  /* 0x000000ffff0c7224 */ /* 0x000fc600078e0a18 */
[----:B------:R-:W0:Y:S01]  /*11c0*/  F2I.FTZ.U32.TRUNC.NTZ R13, R13 ;  /* 0x0000000d000d7305 */ /* 0x000e22000021f000 */
[----:B------:R-:W-:-:S05]  /*11d0*/  IMAD R12, R23, R12, R28 ;  /* 0x0000000c170c7224 */ /* 0x000fca00078e021c */
[----:B------:R-:W-:Y:S02]  /*11e0*/  ISETP.GT.U32.AND P4, PT, R23, R12, PT ;  /* 0x0000000c1700720c */ /* 0x000fe40003f84070 */
[----:B0-----:R-:W-:-:S11]  /*11f0*/  IADD3 R27, PT, PT, RZ, -R13, RZ ;  /* 0x8000000dff1b7210 */ /* 0x001fd60007ffe0ff */
[-C--:B------:R-:W-:Y:S01]  /*1200*/  @!P4 IADD3 R12, PT, PT, R12, -R23.reuse, RZ ;  /* 0x800000170c0cc210 */ /* 0x080fe20007ffe0ff */
[----:B------:R-:W-:Y:S02]  /*1210*/  IMAD R27, R27, R22, RZ ;  /* 0x000000161b1b7224 */ /* 0x000fe400078e02ff */
[----:B------:R-:W-:Y:S01]  /*1220*/  @!P4 VIADD R24, R24, 0x1 ;  /* 0x000000011818c836 */ /* 0x000fe20000000000 */
[----:B------:R-:W-:Y:S01]  /*1230*/  ISETP.GE.U32.AND P0, PT, R12, R23, PT ;  /* 0x000000170c00720c */ /* 0x000fe20003f06070 */
[----:B------:R-:W-:Y:S01]  /*1240*/  IMAD.MOV.U32 R12, RZ, RZ, RZ ;  /* 0x000000ffff0c7224 */ /* 0x000fe200078e00ff */
[----:B------:R-:W-:-:S03]  /*1250*/  ISETP.NE.AND P4, PT, R11, RZ, PT ;  /* 0x000000ff0b00720c */ /* 0x000fc60003f85270 */
[----:B------:R-:W-:Y:S01]  /*1260*/  IMAD.HI.U32 R12, R13, R27, R12 ;  /* 0x0000001b0d0c7227 */ /* 0x000fe200078e000c */
[----:B------:R-:W-:-:S05]  /*1270*/  IABS R13, R21 ;  /* 0x00000015000d7213 */ /* 0x000fca0000000000 */
[----:B------:R-:W-:Y:S02]  /*1280*/  IMAD.HI.U32 R12, R12, R13, RZ ;  /* 0x0000000d0c0c7227 */ /* 0x000fe400078e00ff */
[----:B------:R-:W-:-:S03]  /*1290*/  @P0 IADD3 R24, PT, PT, R24, 0x1, RZ ;  /* 0x0000000118180810 */ /* 0x000fc60007ffe0ff */
[----:B------:R-:W-:-:S05]  /*12a0*/  IADD3 R23, PT, PT, -R12, RZ, RZ ;  /* 0x000000ff0c177210 */ /* 0x000fca0007ffe1ff */
[----:B------:R-:W-:-:S05]  /*12b0*/  IMAD R13, R22, R23, R13 ;  /* 0x00000017160d7224 */ /* 0x000fca00078e020d */
[----:B------:R-:W-:-:S13]  /*12c0*/  ISETP.GT.U32.AND P5, PT, R22, R13, PT ;  /* 0x0000000d1600720c */ /* 0x000fda0003fa4070 */
[-C--:B------:R-:W-:Y:S02]  /*12d0*/  @!P5 IADD3 R13, PT, PT, R13, -R22.reuse, RZ ;  /* 0x800000160d0dd210 */ /* 0x080fe40007ffe0ff */
[----:B------:R-:W-:Y:S02]  /*12e0*/  @!P5 IADD3 R12, PT, PT, R12, 0x1, RZ ;  /* 0x000000010c0cd810 */ /* 0x000fe40007ffe0ff */
[----:B------:R-:W-:Y:S02]  /*12f0*/  ISETP.GE.U32.AND P1, PT, R13, R22, PT ;  /* 0x000000160d00720c */ /* 0x000fe40003f26070 */
[----:B------:R-:W-:Y:S02]  /*1300*/  LOP3.LUT R13, R6, R11, RZ, 0x3c, !PT ;  /* 0x0000000b060d7212 */ /* 0x000fe400078e3cff */
[----:B------:R-:W-:Y:S02]  /*1310*/  LOP3.LUT R22, R21, R20, RZ, 0x3c, !PT ;  /* 0x0000001415167212 */ /* 0x000fe400078e3cff */
[----:B------:R-:W-:-:S02]  /*1320*/  ISETP.GE.AND P2, PT, R13, RZ, PT ;  /* 0x000000ff0d00720c */ /* 0x000fc40003f46270 */
[----:B------:R-:W-:Y:S02]  /*1330*/  ISETP.GE.AND P3, PT, R22, RZ, PT ;  /* 0x000000ff1600720c */ /* 0x000fe40003f66270 */
[----:B------:R-:W-:-:S03]  /*1340*/  ISETP.NE.AND P5, PT, R20, RZ, PT ;  /* 0x000000ff1400720c */ /* 0x000fc60003fa5270 */
[----:B------:R-:W-:-:S06]  /*1350*/  @P1 VIADD R12, R12, 0x1 ;  /* 0x000000010c0c1836 */ /* 0x000fcc0000000000 */
[----:B------:R-:W-:Y:S02]  /*1360*/  @!P2 IADD3 R24, PT, PT, -R24, RZ, RZ ;  /* 0x000000ff1818a210 */ /* 0x000fe40007ffe1ff */
[----:B------:R-:W-:Y:S02]  /*1370*/  @!P3 IADD3 R12, PT, PT, -R12, RZ, RZ ;  /* 0x000000ff0c0cb210 */ /* 0x000fe40007ffe1ff */
[----:B------:R-:W-:Y:S02]  /*1380*/  @!P4 LOP3.LUT R24, RZ, R11, RZ, 0x33, !PT ;  /* 0x0000000bff18c212 */ /* 0x000fe400078e33ff */
        /* <DEDUP_REMOVED lines=11> */
[----:B------:R-:W-:-:S07]  /*1440*/  F2FP.F16.F32.PACK_AB R11, RZ, R11 ;  /* 0x0000000bff0b723e */ /* 0x000fce00000000ff */
.L_x_113:
[----:B------:R-:W-:Y:S05]  /*1450*/  BSYNC.RECONVERGENT B2 ;  /* 0x0000000000027941 */ /* 0x000fea0003800200 */
.L_x_112:
[----:B------:R-:W-:Y:S01]  /*1460*/  IMAD R20, R15, 0x2, R16 ;  /* 0x000000020f147824 */ /* 0x000fe200078e0210 */
[----:B------:R-:W-:Y:S02]  /*1470*/  PRMT R12, R11, 0x7610, R12 ;  /* 0x000076100b0c7816 */ /* 0x000fe4000000000c */
[----:B------:R-:W-:Y:S02]  /*1480*/  ISETP.NE.AND P0, PT, R25, RZ, PT ;  /* 0x000000ff1900720c */ /* 0x000fe40003f05270 */
[----:B------:R-:W-:Y:S01]  /*1490*/  IADD3 R11, PT, PT, R15, 0x8, RZ ;  /* 0x000000080f0b7810 */ /* 0x000fe20007ffe0ff */
[----:B------:R0:W-:Y:S10]  /*14a0*/  STS.U16 [R20], R12 ;  /* 0x0000000c14007388 */ /* 0x0001f40000000400 */
[----:B0-----:R-:W-:Y:S05]  /*14b0*/  @!P0 BRA `(.L_x_111) ;  /* 0x0000000800308947 */ /* 0x001fea0003800000 */
[----:B------:R-:W-:Y:S01]  /*14c0*/  IADD3 R22, PT, PT, R21, 0x8, RZ ;  /* 0x0000000815167810 */ /* 0x000fe20007ffe0ff */
[----:B------:R-:W-:Y:S01]  /*14d0*/  BSSY.RECONVERGENT B2, `(.L_x_114) ;  /* 0x0000043000027945 */ /* 0x000fe20003800200 */
[----:B------:R-:W-:Y:S02]  /*14e0*/  ISETP.NE.AND P0, PT, R25, 0x8, PT ;  /* 0x000000081900780c */ /* 0x000fe40003f05270 */
[----:B------:R-:W-:-:S13]  /*14f0*/  ISETP.GE.AND P1, PT, R22, R14, PT ;  /* 0x0000000e1600720c */ /* 0x000fda0003f26270 */
[----:B------:R0:W-:Y:S01]  /*1500*/  @P1 STS.U16 [R20+0x10], RZ ;  /* 0x000010ff14001388 */ /* 0x0001e20000000400 */
[----:B------:R-:W-:Y:S05]  /*1510*/  @P1 BRA `(.L_x_115) ;  /* 0x0000000000f81947 */ /* 0x000fea0003800000 */
[----:B------:R-:W1:Y:S01]  /*1520*/  LDC R11, c[0x0][0x3d0] ;  /* 0x0000f400ff0b7b82 */ /* 0x000e620000000800 */
[----:B------:R-:W-:Y:S01]  /*1530*/  IABS R27, R22 ;  /* 0x00000016001b7213 */ /* 0x000fe20000000000 */
[----:B------:R-:W2:Y:S01]  /*1540*/  LDCU UR6, c[0x0][0x3d8] ;  /* 0x00007b00ff0677ac */ /* 0x000ea20008000800 */
[----:B------:R-:W4:Y:S05]  /*1550*/  LDCU.64 UR18, c[0x0][0x390] ;  /* 0x00007200ff1277ac */ /* 0x000f2a0008000a00 */
[----:B------:R-:W5:Y:S01]  /*1560*/  LDC R23, c[0x0][0x3cc] ;  /* 0x0000f300ff177b82 */ /* 0x000f620000000800 */
[-C--:B-1----:R-:W-:Y:S02]  /*1570*/  IABS R26, R11.reuse ;  /* 0x0000000b001a7213 */ /* 0x082fe40000000000 */
[----:B------:R-:W-:-:S02]  /*1580*/  LOP3.LUT R22, R22, R11, RZ, 0x3c, !PT ;  /* 0x0000000b16167212 */ /* 0x000fc400078e3cff */
[----:B------:R-:W1:Y:S02]  /*1590*/  I2F.RP R24, R26 ;  /* 0x0000001a00187306 */ /* 0x000e640000209400 */
[----:B------:R-:W-:-:S06]  /*15a0*/  ISETP.GE.AND P2, PT, R22, RZ, PT ;  /* 0x000000ff1600720c */ /* 0x000fcc0003f46270 */
[----:B-1----:R-:W1:Y:S02]  /*15b0*/  MUFU.RCP R24, R24 ;  /* 0x0000001800187308 */ /* 0x002e640000001000 */
[----:B-1----:R-:W-:-:S06]  /*15c0*/  VIADD R12, R24, 0xffffffe ;  /* 0x0ffffffe180c7836 */ /* 0x002fcc0000000000 */
[----:B------:R1:W3:Y:S02]  /*15d0*/  F2I.FTZ.U32.TRUNC.NTZ R13, R12 ;  /* 0x0000000c000d7305 */ /* 0x0002e4000021f000 */
[----:B-1----:R-:W-:Y:S02]  /*15e0*/  MOV R12, RZ ;  /* 0x000000ff000c7202 */ /* 0x002fe40000000f00 */
[----:B---3--:R-:W-:-:S05]  /*15f0*/  IADD3 R25, PT, PT, RZ, -R13, RZ ;  /* 0x8000000dff197210 */ /* 0x008fca0007ffe0ff */
[----:B------:R-:W-:-:S04]  /*1600*/  IMAD R25, R25, R26, RZ ;  /* 0x0000001a19197224 */ /* 0x000fc800078e02ff */
[----:B------:R-:W-:Y:S01]  /*1610*/  IMAD.HI.U32 R30, R13, R25, R12 ;  /* 0x000000190d1e7227 */ /* 0x000fe200078e000c */
[----:B-----5:R-:W-:-:S04]  /*1620*/  IABS R25, R23 ;  /* 0x0000001700197213 */ /* 0x020fc80000000000 */
[----:B------:R-:W1:Y:S01]  /*1630*/  I2F.RP R28, R25 ;  /* 0x00000019001c7306 */ /* 0x000e620000209400 */
[----:B------:R-:W-:-:S05]  /*1640*/  IMAD.HI.U32 R24, R30, R27, RZ ;  /* 0x0000001b1e187227 */ /* 0x000fca00078e00ff */
[----:B------:R-:W-:-:S05]  /*1650*/  IADD3 R12, PT, PT, -R24, RZ, RZ ;  /* 0x000000ff180c7210 */ /* 0x000fca0007ffe1ff */
[C---:B------:R-:W-:Y:S01]  /*1660*/  IMAD R27, R26.reuse, R12, R27 ;  /* 0x0000000c1a1b7224 */ /* 0x040fe200078e021b */
[----:B-1----:R-:W1:Y:S04]  /*1670*/  MUFU.RCP R28, R28 ;  /* 0x0000001c001c7308 */ /* 0x002e680000001000 */
[----:B------:R-:W-:-:S13]  /*1680*/  ISETP.GT.U32.AND P5, PT, R26, R27, PT ;  /* 0x0000001b1a00720c */ /* 0x000fda0003fa4070 */
[----:B------:R-:W-:Y:S01]  /*1690*/  @!P5 IMAD.IADD R27, R27, 0x1, -R26 ;  /* 0x000000011b1bd824 */ /* 0x000fe200078e0a1a */
[----:B------:R-:W-:Y:S01]  /*16a0*/  @!P5 IADD3 R24, PT, PT, R24, 0x1, RZ ;  /* 0x000000011818d810 */ /* 0x000fe20007ffe0ff */
[----:B-1----:R-:W-:Y:S01]  /*16b0*/  VIADD R13, R28, 0xffffffe ;  /* 0x0ffffffe1c0d7836 */ /* 0x002fe20000000000 */
[----:B------:R-:W-:Y:S02]  /*16c0*/  ISETP.NE.AND P5, PT, R11, RZ, PT ;  /* 0x000000ff0b00720c */ /* 0x000fe40003fa5270 */
[----:B------:R-:W-:-:S03]  /*16d0*/  ISETP.GE.U32.AND P4, PT, R27, R26, PT ;  /* 0x0000001a1b00720c */ /* 0x000fc60003f86070 */
[----:B------:R-:W1:Y:S10]  /*16e0*/  F2I.FTZ.U32.TRUNC.NTZ R13, R13 ;  /* 0x0000000d000d7305 */ /* 0x000e74000021f000 */
[----:B------:R-:W-:Y:S01]  /*16f0*/  @P4 VIADD R24, R24, 0x1 ;  /* 0x0000000118184836 */ /* 0x000fe20000000000 */
[----:B------:R-:W-:-:S02]  /*1700*/  ISETP.NE.AND P4, PT, R23, RZ, PT ;  /* 0x000000ff1700720c */ /* 0x000fc40003f85270 */
[----:B-1----:R-:W-:Y:S02]  /*1710*/  IADD3 R12, PT, PT, RZ, -R13, RZ ;  /* 0x8000000dff0c7210 */ /* 0x002fe40007ffe0ff */
[----:B------:R-:W-:Y:S02]  /*1720*/  @!P2 IADD3 R24, PT, PT, -R24, RZ, RZ ;  /* 0x000000ff1818a210 */ /* 0x000fe40007ffe1ff */
[----:B------:R-:W-:Y:S01]  /*1730*/  @!P5 LOP3.LUT R24, RZ, R11, RZ, 0x33, !PT ;  /* 0x0000000bff18d212 */ /* 0x000fe200078e33ff */
[----:B------:R-:W-:Y:S02]  /*1740*/  IMAD R27, R12, R25, RZ ;  /* 0x000000190c1b7224 */ /* 0x000fe400078e02ff */
[----:B------:R-:W-:Y:S01]  /*1750*/  HFMA2 R12, -RZ, RZ, 0, 0 ;  /* 0x00000000ff0c7431 */ /* 0x000fe200000001ff */
[----:B------:R-:W3:Y:S04]  /*1760*/  LDG.E.U8.CONSTANT R11, desc[UR12][R8.64+0x8] ;  /* 0x0000080c080b7981 */ /* 0x000ee8000c1e9100 */
[----:B------:R-:W-:Y:S01]  /*1770*/  IMAD.HI.U32 R27, R13, R27, R12 ;  /* 0x0000001b0d1b7227 */ /* 0x000fe200078e000c */
[----:B------:R-:W-:-:S05]  /*1780*/  IABS R12, R6 ;  /* 0x00000006000c7213 */ /* 0x000fca0000000000 */
[----:B------:R-:W-:-:S05]  /*1790*/  IMAD.HI.U32 R13, R27, R12, RZ ;  /* 0x0000000c1b0d7227 */ /* 0x000fca00078e00ff */
[----:B------:R-:W-:-:S05]  /*17a0*/  IADD3 R26, PT, PT, -R13, RZ, RZ ;  /* 0x000000ff0d1a7210 */ /* 0x000fca0007ffe1ff */
[----:B------:R-:W-:-:S05]  /*17b0*/  IMAD R12, R25, R26, R12 ;  /* 0x0000001a190c7224 */ /* 0x000fca00078e020c */
[----:B------:R-:W-:-:S13]  /*17c0*/  ISETP.GT.U32.AND P6, PT, R25, R12, PT ;  /* 0x0000000c1900720c */ /* 0x000fda0003fc4070 */
[----:B------:R-:W-:Y:S01]  /*17d0*/  @!P6 IMAD.IADD R12, R12, 0x1, -R25 ;  /* 0x000000010c0ce824 */ /* 0x000fe200078e0a19 */
[----:B------:R-:W-:-:S04]  /*17e0*/  @!P6 IADD3 R13, PT, PT, R13, 0x1, RZ ;  /* 0x000000010d0de810 */ /* 0x000fc80007ffe0ff */
[----:B------:R-:W-:Y:S02]  /*17f0*/  ISETP.GE.U32.AND P3, PT, R12, R25, PT ;  /* 0x000000190c00720c */ /* 0x000fe40003f66070 */
[----:B------:R-:W-:-:S04]  /*1800*/  LOP3.LUT R12, R6, R23, RZ, 0x3c, !PT ;  /* 0x00000017060c7212 */ /* 0x000fc800078e3cff */
[----:B------:R-:W-:-:S07]  /*1810*/  ISETP.GE.AND P1, PT, R12, RZ, PT ;  /* 0x000000ff0c00720c */ /* 0x000fce0003f26270 */
[----:B------:R-:W-:-:S06]  /*1820*/  @P3 IADD3 R13, PT, PT, R13, 0x1, RZ ;  /* 0x000000010d0d3810 */ /* 0x000fcc0007ffe0ff */
[----:B------:R-:W-:Y:S01]  /*1830*/  @!P1 IMAD.MOV R13, RZ, RZ, -R13 ;  /* 0x000000ffff0d9224 */ /* 0x000fe200078e0a0d */
[----:B------:R-:W-:-:S05]  /*1840*/  @!P4 LOP3.LUT R13, RZ, R23, RZ, 0x33, !PT ;  /* 0x00000017ff0dc212 */ /* 0x000fca00078e33ff */
[----:B--2---:R-:W-:-:S05]  /*1850*/  IMAD R24, R13, UR6, R24 ;  /* 0x000000060d187c24 */ /* 0x004fca000f8e0218 */
[----:B------:R-:W-:-:S04]  /*1860*/  IADD3 R13, P1, PT, R24, UR10, RZ ;  /* 0x0000000a180d7c10 */ /* 0x000fc8000ff3e0ff */
[----:B------:R-:W-:Y:S02]  /*1870*/  LEA.HI.X.SX32 R24, R24, UR5, 0x1, P1 ;  /* 0x0000000518187c11 */ /* 0x000fe400088f0eff */
[----:B----4-:R-:W-:-:S04]  /*1880*/  LEA R12, P1, R13, UR18, 0x2 ;  /* 0x000000120d0c7c11 */ /* 0x010fc8000f8210ff */
[----:B------:R-:W-:-:S05]  /*1890*/  LEA.HI.X R13, R13, UR19, R24, 0x2, P1 ;  /* 0x000000130d0d7c11 */ /* 0x000fca00088f1418 */
[----:B------:R-:W2:Y:S01]  /*18a0*/  LDG.E.CONSTANT R12, desc[UR12][R12.64] ;  /* 0x0000000c0c0c7981 */ /* 0x000ea2000c1e9900 */
[----:B---3--:R-:W-:-:S05]  /*18b0*/  F2FP.F16.E4M3.UNPACK_B R11, R11 ;  /* 0x0000000bff0b723e */ /* 0x008fca00020006ff */
[----:B------:R-:W-:-:S05]  /*18c0*/  HADD2.F32 R11, -RZ, R11.H0_H0 ;  /* 0x2000000bff0b7230 */ /* 0x000fca0000004100 */
[----:B--2---:R-:W-:-:S05]  /*18d0*/  FMUL R11, R12, R11 ;  /* 0x0000000b0c0b7220 */ /* 0x004fca0000400000 */
[----:B------:R-:W-:-:S05]  /*18e0*/  F2FP.F16.F32.PACK_AB R11, RZ, R11 ;  /* 0x0000000bff0b723e */ /* 0x000fca00000000ff */
[----:B------:R1:W-:Y:S02]  /*18f0*/  STS.U16 [R20+0x10], R11 ;  /* 0x0000100b14007388 */ /* 0x0003e40000000400 */
.L_x_115:
[----:B------:R-:W-:Y:S05]  /*1900*/  BSYNC.RECONVERGENT B2 ;  /* 0x0000000000027941 */ /* 0x000fea0003800200 */
.L_x_114:
[----:B-1----:R-:W-:Y:S01]  /*1910*/  IADD3 R11, PT, PT, R15, 0x10, RZ ;  /* 0x000000100f0b7810 */ /* 0x002fe20007ffe0ff */
[----:B------:R-:W-:Y:S06]  /*1920*/  @!P0 BRA `(.L_x_111) ;  /* 0x0000000400148947 */ /* 0x000fec0003800000 */
[----:B------:R-:W-:Y:S01]  /*1930*/  IADD3 R22, PT, PT, R21, 0x10, RZ ;  /* 0x0000001015167810 */ /* 0x000fe20007ffe0ff */
[----:B------:R-:W-:-:S03]  /*1940*/  VIADD R11, R15, 0x18 ;  /* 0x000000180f0b7836 */ /* 0x000fc60000000000 */
[----:B------:R-:W-:-:S13]  /*1950*/  ISETP.GE.AND P0, PT, R22, R14, PT ;  /* 0x0000000e1600720c */ /* 0x000fda0003f06270 */
[----:B------:R2:W-:Y:S01]  /*1960*/  @P0 STS.U16 [R20+0x20], RZ ;  /* 0x000020ff14000388 */ /* 0x0005e20000000400 */
[----:B------:R-:W-:Y:S05]  /*1970*/  @P0 BRA `(.L_x_111) ;  /* 0x0000000400000947 */ /* 0x000fea0003800000 */
[----:B------:R-:W1:Y:S01]  /*1980*/  LDC R21, c[0x0][0x3d0] ;  /* 0x0000f400ff157b82 */ /* 0x000e620000000800 */
[----:B------:R-:W4:Y:S01]  /*1990*/  LDCU UR6, c[0x0][0x3d8] ;  /* 0x00007b00ff0677ac */ /* 0x000f220008000800 */
[----:B------:R-:W5:Y:S01]  /*19a0*/  LDG.E.U8.CONSTANT R8, desc[UR12][R8.64+0x10] ;  /* 0x0000100c08087981 */ /* 0x000f62000c1e9100 */
[----:B------:R-:W0:Y:S05]  /*19b0*/  LDCU.64 UR18, c[0x0][0x390] ;  /* 0x00007200ff1277ac */ /* 0x000e2a0008000a00 */
[----:B------:R-:W3:Y:S01]  /*19c0*/  LDC R23, c[0x0][0x3cc] ;  /* 0x0000f300ff177b82 */ /* 0x000ee20000000800 */
[----:B-1----:R-:W-:-:S04]  /*19d0*/  IABS R25, R21 ;  /* 0x0000001500197213 */ /* 0x002fc80000000000 */
[----:B------:R-:W1:Y:S01]  /*19e0*/  I2F.RP R26, R25 ;  /* 0x00000019001a7306 */ /* 0x000e620000209400 */
[----:B---3--:R-:W-:-:S07]  /*19f0*/  IABS R24, R23 ;  /* 0x0000001700187213 */ /* 0x008fce0000000000 */
[----:B------:R-:W3:Y:S08]  /*1a00*/  I2F.RP R12, R24 ;  /* 0x00000018000c7306 */ /* 0x000ef00000209400 */
[----:B-1----:R-:W1:Y:S08]  /*1a10*/  MUFU.RCP R26, R26 ;  /* 0x0000001a001a7308 */ /* 0x002e700000001000 */
[----:B---3--:R-:W3:Y:S01]  /*1a20*/  MUFU.RCP R12, R12 ;  /* 0x0000000c000c7308 */ /* 0x008ee20000001000 */
[----:B-1----:R-:W-:-:S02]  /*1a30*/  IADD3 R13, PT, PT, R26, 0xffffffe, RZ ;  /* 0x0ffffffe1a0d7810 */ /* 0x002fc40007ffe0ff */
[----:B------:R-:W-:Y:S02]  /*1a40*/  IABS R26, R22 ;  /* 0x00000016001a7213 */ /* 0x000fe40000000000 */
[----:B------:R-:W-:-:S03]  /*1a50*/  LOP3.LUT R22, R22, R21, RZ, 0x3c, !PT ;  /* 0x0000001516167212 */ /* 0x000fc600078e3cff */
[----:B------:R-:W1:Y:S01]  /*1a60*/  F2I.FTZ.U32.TRUNC.NTZ R13, R13 ;  /* 0x0000000d000d7305 */ /* 0x000e62000021f000 */
[----:B---3--:R-:W-:Y:S01]  /*1a70*/  VIADD R14, R12, 0xffffffe ;  /* 0x0ffffffe0c0e7836 */ /* 0x008fe20000000000 */
[----:B------:R-:W-:Y:S02]  /*1a80*/  MOV R12, RZ ;  /* 0x000000ff000c7202 */ /* 0x000fe40000000f00 */
[----:B------:R-:W-:-:S04]  /*1a90*/  ISETP.GE.AND P2, PT, R22, RZ, PT ;  /* 0x000000ff1600720c */ /* 0x000fc80003f46270 */
[----:B------:R3:W2:Y:S01]  /*1aa0*/  F2I.FTZ.U32.TRUNC.NTZ R15, R14 ;  /* 0x0000000e000f7305 */ /* 0x0006a2000021f000 */
[----:B-1----:R-:W-:Y:S01]  /*1ab0*/  IADD3 R28, PT, PT, RZ, -R13, RZ ;  /* 0x8000000dff1c7210 */ /* 0x002fe20007ffe0ff */
[----:B---3--:R-:W-:-:S04]  /*1ac0*/  HFMA2 R14, -RZ, RZ, 0, 0 ;  /* 0x00000000ff0e7431 */ /* 0x008fc800000001ff */
[----:B------:R-:W-:-:S04]  /*1ad0*/  IMAD R27, R28, R25, RZ ;  /* 0x000000191c1b7224 */ /* 0x000fc800078e02ff */
[----:B------:R-:W-:Y:S01]  /*1ae0*/  IMAD.HI.U32 R27, R13, R27, R12 ;  /* 0x0000001b0d1b7227 */ /* 0x000fe200078e000c */
[----:B--2---:R-:W-:-:S05]  /*1af0*/  IADD3 R13, PT, PT, RZ, -R15, RZ ;  /* 0x8000000fff0d7210 */ /* 0x004fca0007ffe0ff */
        /* <DEDUP_REMOVED lines=16> */
[-C--:B------:R-:W-:Y:S02]  /*1c00*/  @!P5 IADD3 R13, PT, PT, R13, -R24.reuse, RZ ;  /* 0x800000180d0dd210 */ /* 0x080fe40007ffe0ff */
[----:B------:R-:W-:Y:S02]  /*1c10*/  @!P5 IADD3 R27, PT, PT, R27, 0x1, RZ ;  /* 0x000000011b1bd810 */ /* 0x000fe40007ffe0ff */
[----:B------:R-:W-:Y:S02]  /*1c20*/  ISETP.GE.U32.AND P3, PT, R13, R24, PT ;  /* 0x000000180d00720c */ /* 0x000fe40003f66070 */
[----:B------:R-:W-:Y:S02]  /*1c30*/  LOP3.LUT R13, R6, R23, RZ, 0x3c, !PT ;  /* 0x00000017060d7212 */ /* 0x000fe400078e3cff */
[----:B------:R-:W-:Y:S02]  /*1c40*/  ISETP.NE.AND P5, PT, R21, RZ, PT ;  /* 0x000000ff1500720c */ /* 0x000fe40003fa5270 */
[----:B------:R-:W-:-:S02]  /*1c50*/  ISETP.GE.AND P1, PT, R13, RZ, PT ;  /* 0x000000ff0d00720c */ /* 0x000fc40003f26270 */
[----:B------:R-:W-:-:S04]  /*1c60*/  @P0 IADD3 R12, PT, PT, R12, 0x1, RZ ;  /* 0x000000010c0c0810 */ /* 0x000fc80007ffe0ff */
[----:B------:R-:W-:Y:S01]  /*1c70*/  @!P2 IADD3 R12, PT, PT, -R12, RZ, RZ ;  /* 0x000000ff0c0ca210 */ /* 0x000fe20007ffe1ff */
[----:B------:R-:W-:-:S04]  /*1c80*/  @P3 VIADD R27, R27, 0x1 ;  /* 0x000000011b1b3836 */ /* 0x000fc80000000000 */
[----:B------:R-:W-:Y:S02]  /*1c90*/  @!P5 LOP3.LUT R12, RZ, R21, RZ, 0x33, !PT ;  /* 0x00000015ff0cd212 */ /* 0x000fe400078e33ff */
[----:B------:R-:W-:-:S05]  /*1ca0*/  MOV R13, R27 ;  /* 0x0000001b000d7202 */ /* 0x000fca0000000f00 */
[----:B------:R-:W-:Y:S01]  /*1cb0*/  @!P1 IMAD.MOV R13, RZ, RZ, -R13 ;  /* 0x000000ffff0d9224 */ /* 0x000fe200078e0a0d */
[----:B------:R-:W-:-:S05]  /*1cc0*/  @!P4 LOP3.LUT R13, RZ, R23, RZ, 0x33, !PT ;  /* 0x00000017ff0dc212 */ /* 0x000fca00078e33ff */
[----:B----4-:R-:W-:-:S05]  /*1cd0*/  IMAD R12, R13, UR6, R12 ;  /* 0x000000060d0c7c24 */ /* 0x010fca000f8e020c */
[----:B------:R-:W-:-:S04]  /*1ce0*/  IADD3 R13, P0, PT, R12, UR10, RZ ;  /* 0x0000000a0c0d7c10 */ /* 0x000fc8000ff1e0ff */
[----:B------:R-:W-:Y:S02]  /*1cf0*/  LEA.HI.X.SX32 R14, R12, UR5, 0x1, P0 ;  /* 0x000000050c0e7c11 */ /* 0x000fe400080f0eff */
[----:B0-----:R-:W-:-:S04]  /*1d00*/  LEA R12, P0, R13, UR18, 0x2 ;  /* 0x000000120d0c7c11 */ /* 0x001fc8000f8010ff */
[----:B------:R-:W-:-:S05]  /*1d10*/  LEA.HI.X R13, R13, UR19, R14, 0x2, P0 ;  /* 0x000000130d0d7c11 */ /* 0x000fca00080f140e */
[----:B------:R-:W2:Y:S01]  /*1d20*/  LDG.E.CONSTANT R12, desc[UR12][R12.64] ;  /* 0x0000000c0c0c7981 */ /* 0x000ea2000c1e9900 */
[----:B-----5:R-:W-:-:S05]  /*1d30*/  F2FP.F16.E4M3.UNPACK_B R9, R8 ;  /* 0x00000008ff09723e */ /* 0x020fca00020006ff */
[----:B------:R-:W-:-:S05]  /*1d40*/  HADD2.F32 R15, -RZ, R9.H0_H0 ;  /* 0x20000009ff0f7230 */ /* 0x000fca0000004100 */
[----:B--2---:R-:W-:-:S05]  /*1d50*/  FMUL R15, R12, R15 ;  /* 0x0000000f0c0f7220 */ /* 0x004fca0000400000 */
[----:B------:R-:W-:-:S05]  /*1d60*/  F2FP.F16.F32.PACK_AB R15, RZ, R15 ;  /* 0x0000000fff0f723e */ /* 0x000fca00000000ff */
[----:B------:R4:W-:Y:S02]  /*1d70*/  STS.U16 [R20+0x20], R15 ;  /* 0x0000200f14007388 */ /* 0x0009e40000000400 */
.L_x_111:
[----:B------:R-:W-:Y:S05]  /*1d80*/  BSYNC.RECONVERGENT B0 ;  /* 0x0000000000007941 */ /* 0x000fea0003800200 */
.L_x_110:
[----:B------:R-:W0:Y:S01]  /*1d90*/  LDC R13, c[0x0][0x3cc] ;  /* 0x0000f300ff0d7b82 */ /* 0x000e220000000800 */
[----:B------:R-:W-:-:S07]  /*1da0*/  ISETP.GE.U32.AND P0, PT, R10, 0x18, PT ;  /* 0x000000180a00780c */ /* 0x000fce0003f06070 */
[----:B------:R-:W0:Y:S06]  /*1db0*/  LDC R12, c[0x0][0x3c8] ;  /* 0x0000f200ff0c7b82 */ /* 0x000e2c0000000800 */
[----:B------:R-:W-:Y:S05]  /*1dc0*/  @!P0 BRA `(.L_x_109) ;  /* 0x00000010004c8947 */ /* 0x000fea0003800000 */
.L_x_125:
[----:B0-2-4-:R-:W0:Y:S01]  /*1dd0*/  LDC R20, c[0x0][0x3d0] ;  /* 0x0000f400ff147b82 */ /* 0x015e220000000800 */
[C---:B------:R-:W-:Y:S01]  /*1de0*/  IADD3 R21, PT, PT, R11.reuse, UR4, RZ ;  /* 0x000000040b157c10 */ /* 0x040fe2000fffe0ff */
[----:B------:R-:W-:Y:S01]  /*1df0*/  BSSY.RECONVERGENT B0, `(.L_x_116) ;  /* 0x0000044000007945 */ /* 0x000fe20003800200 */
[----:B-1----:R-:W-:Y:S02]  /*1e00*/  LEA R10, R11, R16, 0x1 ;  /* 0x000000100b0a7211 */ /* 0x002fe400078e08ff */
[----:B------:R-:W-:-:S13]  /*1e10*/  ISETP.GE.AND P0, PT, R21, R12, PT ;  /* 0x0000000c1500720c */ /* 0x000fda0003f06270 */
[----:B------:R-:W-:Y:S05]  /*1e20*/  @P0 BRA `(.L_x_117) ;  /* 0x0000000000fc0947 */ /* 0x000fea0003800000 */
[----:B------:R-:W-:Y:S02]  /*1e30*/  IABS R23, R13 ;  /* 0x0000000d00177213 */ /* 0x000fe40000000000 */
[----:B0-----:R-:W-:Y:S02]  /*1e40*/  IABS R22, R20 ;  /* 0x0000001400167213 */ /* 0x001fe40000000000 */
[----:B------:R-:W0:Y:S08]  /*1e50*/  I2F.RP R24, R23 ;  /* 0x0000001700187306 */ /* 0x000e300000209400 */
[----:B------:R-:W2:Y:S08]  /*1e60*/  I2F.RP R26, R22 ;  /* 0x00000016001a7306 */ /* 0x000eb00000209400 */
[----:B0-----:R-:W1:Y:S08]  /*1e70*/  MUFU.RCP R24, R24 ;  /* 0x0000001800187308 */ /* 0x001e700000001000 */
[----:B--2---:R-:W0:Y:S01]  /*1e80*/  MUFU.RCP R26, R26 ;  /* 0x0000001a001a7308 */ /* 0x004e220000001000 */
[----:B-1----:R-:W-:Y:S01]  /*1e90*/  VIADD R8, R24, 0xffffffe ;  /* 0x0ffffffe18087836 */ /* 0x002fe20000000000 */
[----:B------:R-:W-:-:S06]  /*1ea0*/  IABS R24, R6 ;  /* 0x0000000600187213 */ /* 0x000fcc0000000000 */
[----:B------:R1:W2:Y:S01]  /*1eb0*/  F2I.FTZ.U32.TRUNC.NTZ R9, R8 ;  /* 0x0000000800097305 */ /* 0x0002a2000021f000 */
[----:B0-----:R-:W-:-:S07]  /*1ec0*/  IADD3 R14, PT, PT, R26, 0xffffffe, RZ ;  /* 0x0ffffffe1a0e7810 */ /* 0x001fce0007ffe0ff */
[----:B------:R0:W4:Y:S01]  /*1ed0*/  F2I.FTZ.U32.TRUNC.NTZ R15, R14 ;  /* 0x0000000e000f7305 */ /* 0x000122000021f000 */
[----:B-1----:R-:W-:Y:S01]  /*1ee0*/  HFMA2 R8, -RZ, RZ, 0, 0 ;  /* 0x00000000ff087431 */ /* 0x002fe200000001ff */
[----:B--2---:R-:W-:Y:S02]  /*1ef0*/  IADD3 R28, PT, PT, RZ, -R9, RZ ;  /* 0x80000009ff1c7210 */ /* 0x004fe40007ffe0ff */
[----:B0-----:R-:W-:-:S03]  /*1f00*/  MOV R14, RZ ;  /* 0x000000ff000e7202 */ /* 0x001fc60000000f00 */
[----:B------:R-:W-:Y:S02]  /*1f10*/  IMAD R25, R28, R23, RZ ;  /* 0x000000171c197224 */ /* 0x000fe400078e02ff */
[----:B----4-:R-:W-:Y:S02]  /*1f20*/  IMAD.MOV R27, RZ, RZ, -R15 ;  /* 0x000000ffff1b7224 */ /* 0x010fe400078e0a0f */
        /* <DEDUP_REMOVED lines=10> */
[----:B------:R-:W-:Y:S01]  /*1fd0*/  IMAD R9, R22, R14, R9 ;  /* 0x0000000e16097224 */ /* 0x000fe200078e0209 */
[----:B------:R-:W-:-:S04]  /*1fe0*/  LOP3.LUT R14, R6, R13, RZ, 0x3c, !PT ;  /* 0x0000000d060e7212 */ /* 0x000fc800078e3cff */
[----:B------:R-:W-:Y:S02]  /*1ff0*/  ISETP.GT.U32.AND P4, PT, R22, R9, PT ;  /* 0x000000091600720c */ /* 0x000fe40003f84070 */
[----:B------:R-:W-:-:S05]  /*2000*/  ISETP.GE.AND P1, PT, R14, RZ, PT ;  /* 0x000000ff0e00720c */ /* 0x000fca0003f26270 */
[-C--:B------:R-:W-:Y:S02]  /*2010*/  @!P5 IADD3 R24, PT, PT, R24, -R23.reuse, RZ ;  /* 0x800000171818d210 */ /* 0x080fe40007ffe0ff */
[----:B------:R-:W-:Y:S02]  /*2020*/  @!P5 IADD3 R25, PT, PT, R25, 0x1, RZ ;  /* 0x000000011919d810 */ /* 0x000fe40007ffe0ff */
[----:B------:R-:W-:Y:S02]  /*2030*/  ISETP.GE.U32.AND P3, PT, R24, R23, PT ;  /* 0x000000171800720c */ /* 0x000fe40003f66070 */
[----:B------:R-:W-:Y:S01]  /*2040*/  @!P4 IMAD.IADD R9, R9, 0x1, -R22 ;  /* 0x000000010909c824 */ /* 0x000fe200078e0a16 */
[----:B------:R-:W-:Y:S02]  /*2050*/  @!P4 IADD3 R8, PT, PT, R8, 0x1, RZ ;  /* 0x000000010808c810 */ /* 0x000fe40007ffe0ff */
[----:B------:R-:W-:Y:S02]  /*2060*/  ISETP.NE.AND P4, PT, R13, RZ, PT ;  /* 0x000000ff0d00720c */ /* 0x000fe40003f85270 */
[----:B------:R-:W-:-:S02]  /*2070*/  ISETP.GE.U32.AND P2, PT, R9, R22, PT ;  /* 0x000000160900720c */ /* 0x000fc40003f46070 */
[----:B------:R-:W-:Y:S02]  /*2080*/  LOP3.LUT R9, R21, R20, RZ, 0x3c, !PT ;  /* 0x0000001415097212 */ /* 0x000fe400078e3cff */
[----:B------:R-:W-:Y:S02]  /*2090*/  ISETP.NE.AND P5, PT, R20, RZ, PT ;  /* 0x000000ff1400720c */ /* 0x000fe40003fa5270 */
[----:B------:R-:W-:Y:S01]  /*20a0*/  ISETP.GE.AND P0, PT, R9, RZ, PT ;  /* 0x000000ff0900720c */ /* 0x000fe20003f06270 */
[----:B------:R-:W-:-:S05]  /*20b0*/  @P3 VIADD R25, R25, 0x1 ;  /* 0x0000000119193836 */ /* 0x000fca0000000000 */
[----:B------:R-:W-:Y:S02]  /*20c0*/  MOV R14, R25 ;  /* 0x00000019000e7202 */ /* 0x000fe40000000f00 */
[----:B------:R-:W-:Y:S02]  /*20d0*/  @P2 IADD3 R8, PT, PT, R8, 0x1, RZ ;  /* 0x0000000108082810 */ /* 0x000fe40007ffe0ff */
[----:B------:R-:W-:Y:S02]  /*20e0*/  @!P1 IADD3 R14, PT, PT, -R14, RZ, RZ ;  /* 0x000000ff0e0e9210 */ /* 0x000fe40007ffe1ff */
[----:B------:R-:W-:Y:S01]  /*20f0*/  @!P4 LOP3.LUT R14, RZ, R13, RZ, 0x33, !PT ;  /* 0x0000000dff0ec212 */ /* 0x000fe200078e33ff */
[----:B------:R-:W-:-:S05]  /*2100*/  IMAD.MOV.U32 R9, RZ, RZ, R8 ;  /* 0x000000ffff097224 */ /* 0x000fca00078e0008 */
[----:B------:R-:W-:Y:S02]  /*2110*/  @!P0 IADD3 R9, PT, PT, -R9, RZ, RZ ;  /* 0x000000ff09098210 */ /* 0x000fe40007ffe1ff */
        /* <DEDUP_REMOVED lines=14> */
[----:B------:R4:W-:Y:S01]  /*2200*/  STS.U16 [R10], R23 ;  /* 0x000000170a007388 */ /* 0x0009e20000000400 */
[----:B------:R-:W-:Y:S05]  /*2210*/  BRA `(.L_x_118) ;  /* 0x0000000000047947 */ /* 0x000fea0003800000 */
.L_x_117:
[----:B------:R2:W-:Y:S02]  /*2220*/  STS.U16 [R10], RZ ;  /* 0x000000ff0a007388 */ /* 0x0005e40000000400 */
.L_x_118:
[----:B------:R-:W-:Y:S05]  /*2230*/  BSYNC.RECONVERGENT B0 ;  /* 0x0000000000007941 */ /* 0x000fea0003800200 */
.L_x_116:
[----:B----4-:R-:W-:Y:S01]  /*2240*/  VIADD R23, R21, 0x8 ;  /* 0x0000000815177836 */ /* 0x010fe20000000000 */
[----:B-1----:R-:W-:Y:S01]  /*2250*/  IADD3 R8, P1, P2, R4, UR4, R11 ;  /* 0x0000000404087c10 */ /* 0x002fe2000fa3e00b */
[----:B------:R-:W-:Y:S03]  /*2260*/  BSSY.RECONVERGENT B0, `(.L_x_119) ;  /* 0x0000042000007945 */ /* 0x000fe60003800200 */
[----:B------:R-:W-:Y:S02]  /*2270*/  ISETP.GE.AND P0, PT, R23, R12, PT ;  /* 0x0000000c1700720c */ /* 0x000fe40003f06270 */
[----:B------:R-:W-:Y:S02]  /*2280*/  IADD3 R8, P3, PT, R8, UR20, RZ ;  /* 0x0000001408087c10 */ /* 0x000fe4000ff7e0ff */
[----:B------:R-:W-:-:S04]  /*2290*/  IADD3.X R9, PT, PT, R0, RZ, RZ, P1, P2 ;  /* 0x000000ff00097210 */ /* 0x000fc80000fe44ff */
[----:B------:R-:W-:-:S05]  /*22a0*/  IADD3.X R9, PT, PT, R9, UR21, RZ, P3, !PT ;  /* 0x0000001509097c10 */ /* 0x000fca0009ffe4ff */
[----:B------:R1:W-:Y:S01]  /*22b0*/  @P0 STS.U16 [R10+0x10], RZ ;  /* 0x000010ff0a000388 */ /* 0x0003e20000000400 */
[----:B------:R-:W-:Y:S05]  /*22c0*/  @P0 BRA `(.L_x_120) ;  /* 0x0000000000ec0947 */ /* 0x000fea0003800000 */
[----:B0-----:R-:W-:Y:S02]  /*22d0*/  IABS R24, R20 ;  /* 0x0000001400187213 */ /* 0x001fe40000000000 */
[----:B------:R-:W-:Y:S02]  /*22e0*/  IABS R22, R13 ;  /* 0x0000000d00167213 */ /* 0x000fe40000000000 */
[----:B------:R-:W0:Y:S08]  /*22f0*/  I2F.RP R25, R24 ;  /* 0x0000001800197306 */ /* 0x000e300000209400 */
[----:B------:R-:W4:Y:S08]  /*2300*/  I2F.RP R26, R22 ;  /* 0x00000016001a7306 */ /* 0x000f300000209400 */
[----:B0-----:R-:W0:Y:S08]  /*2310*/  MUFU.RCP R25, R25 ;  /* 0x0000001900197308 */ /* 0x001e300000001000 */
[----:B----4-:R-:W-:Y:S01]  /*2320*/  MUFU.RCP R26, R26 ;  /* 0x0000001a001a7308 */ /* 0x010fe20000001000 */
[----:B0-----:R-:W-:-:S07]  /*2330*/  IADD3 R14, PT, PT, R25, 0xffffffe, RZ ;  /* 0x0ffffffe190e7810 */ /* 0x001fce0007ffe0ff */
[----:B------:R0:W4:Y:S02]  /*2340*/  F2I.FTZ.U32.TRUNC.NTZ R15, R14 ;  /* 0x0000000e000f7305 */ /* 0x000124000021f000 */
[----:B0-----:R-:W-:Y:S01]  /*2350*/  IMAD.MOV.U32 R14, RZ, RZ, RZ ;  /* 0x000000ffff0e7224 */ /* 0x001fe200078e00ff */
[----:B----4-:R-:W-:-:S05]  /*2360*/  IADD3 R27, PT, PT, RZ, -R15, RZ ;  /* 0x8000000fff1b7210 */ /* 0x010fca0007ffe0ff */
[----:B------:R-:W-:-:S04]  /*2370*/  IMAD R27, R27, R24, RZ ;  /* 0x000000181b1b7224 */ /* 0x000fc800078e02ff */
[----:B------:R-:W-:Y:S01]  /*2380*/  IMAD.HI.U32 R28, R15, R27, R14 ;  /* 0x0000001b0f1c7227 */ /* 0x000fe200078e000e */
[----:B------:R-:W-:Y:S02]  /*2390*/  IADD3 R15, PT, PT, R26, 0xffffffe, RZ ;  /* 0x0ffffffe1a0f7810 */ /* 0x000fe40007ffe0ff */
[----:B------:R-:W-:Y:S02]  /*23a0*/  IABS R27, R23 ;  /* 0x00000017001b7213 */ /* 0x000fe40000000000 */
[----:B------:R-:W-:Y:S02]  /*23b0*/  LOP3.LUT R23, R23, R20, RZ, 0x3c, !PT ;  /* 0x0000001417177212 */ /* 0x000fe400078e3cff */
[----:B------:R-:W0:Y:S01]  /*23c0*/  F2I.FTZ.U32.TRUNC.NTZ R15, R15 ;  /* 0x0000000f000f7305 */ /* 0x000e22000021f000 */
[----:B------:R-:W-:Y:S01]  /*23d0*/  IMAD.HI.U32 R25, R28, R27, RZ ;  /* 0x0000001b1c197227 */ /* 0x000fe200078e00ff */
[----:B------:R-:W-:-:S04]  /*23e0*/  ISETP.GE.AND P2, PT, R23, RZ, PT ;  /* 0x000000ff1700720c */ /* 0x000fc80003f46270 */
[----:B------:R-:W-:-:S05]  /*23f0*/  IADD3 R14, PT, PT, -R25, RZ, RZ ;  /* 0x000000ff190e7210 */ /* 0x000fca0007ffe1ff */
[C---:B------:R-:W-:Y:S02]  /*2400*/  IMAD R27, R24.reuse, R14, R27 ;  /* 0x0000000e181b7224 */ /* 0x040fe400078e021b */
[----:B------:R-:W-:Y:S02]  /*2410*/  HFMA2 R14, -RZ, RZ, 0, 0 ;  /* 0x00000000ff0e7431 */ /* 0x000fe400000001ff */
[----:B0-----:R-:W-:Y:S01]  /*2420*/  IMAD.MOV R29, RZ, RZ, -R15 ;  /* 0x000000ffff1d7224 */ /* 0x001fe200078e0a0f */
[----:B------:R-:W-:-:S03]  /*2430*/  ISETP.GT.U32.AND P4, PT, R24, R27, PT ;  /* 0x0000001b1800720c */ /* 0x000fc60003f84070 */
[----:B------:R-:W-:-:S04]  /*2440*/  IMAD R29, R29, R22, RZ ;  /* 0x000000161d1d7224 */ /* 0x000fc800078e02ff */
[----:B------:R-:W-:Y:S01]  /*2450*/  IMAD.HI.U32 R29, R15, R29, R14 ;  /* 0x0000001d0f1d7227 */ /* 0x000fe200078e000e */
[----:B------:R-:W-:-:S05]  /*2460*/  IABS R14, R6 ;  /* 0x00000006000e7213 */ /* 0x000fca0000000000 */
[----:B------:R-:W-:Y:S01]  /*2470*/  IMAD.HI.U32 R29, R29, R14, RZ ;  /* 0x0000000e1d1d7227 */ /* 0x000fe200078e00ff */
[-C--:B------:R-:W-:Y:S02]  /*2480*/  @!P4 IADD3 R27, PT, PT, R27, -R24.reuse, RZ ;  /* 0x800000181b1bc210 */ /* 0x080fe40007ffe0ff */
[----:B------:R-:W-:Y:S01]  /*2490*/  @!P4 IADD3 R25, PT, PT, R25, 0x1, RZ ;  /* 0x000000011919c810 */ /* 0x000fe20007ffe0ff */
[----:B------:R-:W-:Y:S01]  /*24a0*/  IMAD.MOV R15, RZ, RZ, -R29 ;  /* 0x000000ffff0f7224 */ /* 0x000fe200078e0a1d */
[----:B------:R-:W-:Y:S02]  /*24b0*/  ISETP.GE.U32.AND P0, PT, R27, R24, PT ;  /* 0x000000181b00720c */ /* 0x000fe40003f06070 */
[----:B------:R-:W-:Y:S01]  /*24c0*/  ISETP.NE.AND P4, PT, R13, RZ, PT ;  /* 0x000000ff0d00720c */ /* 0x000fe20003f85270 */
[----:B------:R-:W-:Y:S01]  /*24d0*/  IMAD R15, R22, R15, R14 ;  /* 0x0000000f160f7224 */ /* 0x000fe200078e020e */
[----:B------:R-:W-:-:S04]  /*24e0*/  LOP3.LUT R14, R6, R13, RZ, 0x3c, !PT ;  /* 0x0000000d060e7212 */ /* 0x000fc800078e3cff */
[----:B------:R-:W-:Y:S02]  /*24f0*/  ISETP.GT.U32.AND P5, PT, R22, R15, PT ;  /* 0x0000000f1600720c */ /* 0x000fe40003fa4070 */
[----:B------:R-:W-:-:S03]  /*2500*/  ISETP.GE.AND P1, PT, R14, RZ, PT ;  /* 0x000000ff0e00720c */ /* 0x000fc60003f26270 */
[----:B------:R-:W-:-:S04]  /*2510*/  @P0 IADD3 R25, PT, PT, R25, 0x1, RZ ;  /* 0x0000000119190810 */ /* 0x000fc80007ffe0ff */
[----:B------:R-:W-:-:S04]  /*2520*/  @!P2 IADD3 R25, PT, PT, -R25, RZ, RZ ;  /* 0x000000ff1919a210 */ /* 0x000fc80007ffe1ff */
[-C--:B------:R-:W-:Y:S01]  /*2530*/  @!P5 IADD3 R15, PT, PT, R15, -R22.reuse, RZ ;  /* 0x800000160f0fd210 */ /* 0x080fe20007ffe0ff */
[----:B------:R-:W-:Y:S01]  /*2540*/  @!P5 VIADD R29, R29, 0x1 ;  /* 0x000000011d1dd836 */ /* 0x000fe20000000000 */
[----:B------:R-:W-:Y:S02]  /*2550*/  ISETP.NE.AND P5, PT, R20, RZ, PT ;  /* 0x000000ff1400720c */ /* 0x000fe40003fa5270 */
[----:B------:R-:W-:-:S11]  /*2560*/  ISETP.GE.U32.AND P3, PT, R15, R22, PT ;  /* 0x000000160f00720c */ /* 0x000fd60003f66070 */
[----:B------:R-:W-:Y:S02]  /*2570*/  @!P5 LOP3.LUT R25, RZ, R20, RZ, 0x33, !PT ;  /* 0x00000014ff19d212 */ /* 0x000fe400078e33ff */
[----:B------:R-:W-:Y:S01]  /*2580*/  @P3 IADD3 R29, PT, PT, R29, 0x1, RZ ;  /* 0x000000011d1d3810 */ /* 0x000fe20007ffe0ff */
[----:B------:R-:W4:Y:S04]  /*2590*/  LDG.E.U8.CONSTANT R20, desc[UR12][R8.64+0x8] ;  /* 0x0000080c08147981 */ /* 0x000f28000c1e9100 */
[----:B------:R-:W-:-:S05]  /*25a0*/  IMAD.MOV.U32 R14, RZ, RZ, R29 ;  /* 0x000000ffff0e7224 */ /* 0x000fca00078e001d */
[----:B------:R-:W-:Y:S02]  /*25b0*/  @!P1 IADD3 R14, PT, PT, -R14, RZ, RZ ;  /* 0x000000ff0e0e9210 */ /* 0x000fe40007ffe1ff */
[----:B------:R-:W-:-:S05]  /*25c0*/  @!P4 LOP3.LUT R14, RZ, R13, RZ, 0x33, !PT ;  /* 0x0000000dff0ec212 */ /* 0x000fca00078e33ff */
[----:B------:R-:W-:-:S05]  /*25d0*/  IMAD R25, R14, UR17, R25 ;  /* 0x000000110e197c24 */ /* 0x000fca000f8e0219 */
[----:B------:R-:W-:-:S04]  /*25e0*/  IADD3 R15, P0, PT, R25, UR10, RZ ;  /* 0x0000000a190f7c10 */ /* 0x000fc8000ff1e0ff */
[----:B------:R-:W-:Y:S02]  /*25f0*/  LEA.HI.X.SX32 R22, R25, UR5, 0x1, P0 ;  /* 0x0000000519167c11 */ /* 0x000fe400080f0eff */
[----:B------:R-:W-:-:S04]  /*2600*/  LEA R14, P0, R15, UR22, 0x2 ;  /* 0x000000160f0e7c11 */ /* 0x000fc8000f8010ff */
[----:B------:R-:W-:-:S05]  /*2610*/  LEA.HI.X R15, R15, UR23, R22, 0x2, P0 ;  /* 0x000000170f0f7c11 */ /* 0x000fca00080f1416 */
[----:B------:R-:W5:Y:S01]  /*2620*/  LDG.E.CONSTANT R14, desc[UR12][R14.64] ;  /* 0x0000000c0e0e7981 */ /* 0x000f62000c1e9900 */
[----:B----4-:R-:W-:-:S05]  /*2630*/  F2FP.F16.E4M3.UNPACK_B R20, R20 ;  /* 0x00000014ff14723e */ /* 0x010fca00020006ff */
[----:B------:R-:W-:-:S05]  /*2640*/  HADD2.F32 R23, -RZ, R20.H0_H0 ;  /* 0x20000014ff177230 */ /* 0x000fca0000004100 */
[----:B-----5:R-:W-:-:S05]  /*2650*/  FMUL R23, R14, R23 ;  /* 0x000000170e177220 */ /* 0x020fca0000400000 */
[----:B------:R-:W-:-:S05]  /*2660*/  F2FP.F16.F32.PACK_AB R23, RZ, R23 ;  /* 0x00000017ff17723e */ /* 0x000fca00000000ff */
[----:B------:R4:W-:Y:S02]  /*2670*/  STS.U16 [R10+0x10], R23 ;  /* 0x000010170a007388 */ /* 0x0009e40000000400 */
.L_x_120:
[----:B------:R-:W-:Y:S05]  /*2680*/  BSYNC.RECONVERGENT B0 ;  /* 0x0000000000007941 */ /* 0x000fea0003800200 */
.L_x_119:
[C---:B----4-:R-:W-:Y:S01]  /*2690*/  VIADD R23, R21.reuse, 0x18 ;  /* 0x0000001815177836 */ /* 0x050fe20000000000 */
[----:B------:R-:W-:Y:S01]  /*26a0*/  IADD3 R21, PT, PT, R21, 0x10, RZ ;  /* 0x0000001015157810 */ /* 0x000fe20007ffe0ff */
[----:B------:R-:W4:Y:S01]  /*26b0*/  LDC R22, c[0x0][0x3d0] ;  /* 0x0000f400ff167b82 */ /* 0x000f220000000800 */
[----:B------:R-:W-:Y:S02]  /*26c0*/  BSSY.RECONVERGENT B0, `(.L_x_121) ;  /* 0x0000040000007945 */ /* 0x000fe40003800200 */
[-C--:B------:R-:W-:Y:S02]  /*26d0*/  ISETP.GE.AND P0, PT, R23, R12.reuse, PT ;  /* 0x0000000c1700720c */ /* 0x080fe40003f06270 */
[----:B------:R-:W-:-:S11]  /*26e0*/  ISETP.GE.AND P1, PT, R21, R12, PT ;  /* 0x0000000c1500720c */ /* 0x000fd60003f26270 */
[----:B------:R0:W-:Y:S04]  /*26f0*/  @P0 STS.U16 [R10+0x30], RZ ;  /* 0x000030ff0a000388 */ /* 0x0001e80000000400 */
[----:B------:R0:W-:Y:S01]  /*2700*/  @P1 STS.U16 [R10+0x20], RZ ;  /* 0x000020ff0a001388 */ /* 0x0001e20000000400 */
[----:B------:R-:W-:Y:S05]  /*2710*/  @P1 BRA `(.L_x_122) ;  /* 0x0000000000e81947 */ /* 0x000fea0003800000 */
[----:B----4-:R-:W-:Y:S02]  /*2720*/  IABS R25, R22 ;  /* 0x0000001600197213 */ /* 0x010fe40000000000 */
[----:B0-----:R-:W-:Y:S02]  /*2730*/  IABS R20, R13 ;  /* 0x0000000d00147213 */ /* 0x001fe40000000000 */
[----:B------:R-:W0:Y:S08]  /*2740*/  I2F.RP R24, R25 ;  /* 0x0000001900187306 */ /* 0x000e300000209400 */
[----:B------:R-:W4:Y:S08]  /*2750*/  I2F.RP R27, R20 ;  /* 0x00000014001b7306 */ /* 0x000f300000209400 */
[----:B0-----:R-:W0:Y:S08]  /*2760*/  MUFU.RCP R24, R24 ;  /* 0x0000001800187308 */ /* 0x001e300000001000 */
[----:B----4-:R-:W-:Y:S01]  /*2770*/  MUFU.RCP R27, R27 ;  /* 0x0000001b001b7308 */ /* 0x010fe20000001000 */
[----:B0-----:R-:W-:-:S07]  /*2780*/  IADD3 R15, PT, PT, R24, 0xffffffe, RZ ;  /* 0x0ffffffe180f7810 */ /* 0x001fce0007ffe0ff */
[----:B------:R-:W0:Y:S02]  /*2790*/  F2I.FTZ.U32.TRUNC.NTZ R15, R15 ;  /* 0x0000000f000f7305 */ /* 0x000e24000021f000 */
[----:B0-----:R-:W-:-:S04]  /*27a0*/  IMAD.MOV R14, RZ, RZ, -R15 ;  /* 0x000000ffff0e7224 */ /* 0x001fc800078e0a0f */
[----:B------:R-:W-:Y:S01]  /*27b0*/  IMAD R29, R14, R25, RZ ;  /* 0x000000190e1d7224 */ /* 0x000fe200078e02ff */
[----:B------:R-:W-:-:S05]  /*27c0*/  MOV R14, RZ ;  /* 0x000000ff000e7202 */ /* 0x000fca0000000f00 */
[----:B------:R-:W-:Y:S01]  /*27d0*/  IMAD.HI.U32 R29, R15, R29, R14 ;  /* 0x0000001d0f1d7227 */ /* 0x000fe200078e000e */
[----:B------:R-:W-:Y:S02]  /*27e0*/  IABS R14, R21 ;  /* 0x00000015000e7213 */ /* 0x000fe40000000000 */
[----:B------:R-:W-:Y:S02]  /*27f0*/  IADD3 R15, PT, PT, R27, 0xffffffe, RZ ;  /* 0x0ffffffe1b0f7810 */ /* 0x000fe40007ffe0ff */
[----:B------:R-:W-:Y:S01]  /*2800*/  LOP3.LUT R21, R21, R22, RZ, 0x3c, !PT ;  /* 0x0000001615157212 */ /* 0x000fe200078e3cff */
[----:B------:R-:W-:-:S03]  /*2810*/  IMAD.HI.U32 R24, R29, R14, RZ ;  /* 0x0000000e1d187227 */ /* 0x000fc600078e00ff */
[----:B------:R-:W0:Y:S01]  /*2820*/  F2I.FTZ.U32.TRUNC.NTZ R15, R15 ;  /* 0x0000000f000f7305 */ /* 0x000e22000021f000 */
[----:B------:R-:W-:Y:S01]  /*2830*/  IMAD.MOV R26, RZ, RZ, -R24 ;  /* 0x000000ffff1a7224 */ /* 0x000fe200078e0a18 */
[----:B------:R-:W-:-:S03]  /*2840*/  ISETP.GE.AND P2, PT, R21, RZ, PT ;  /* 0x000000ff1500720c */ /* 0x000fc60003f46270 */
[----:B------:R-:W-:-:S05]  /*2850*/  IMAD R14, R25, R26, R14 ;  /* 0x0000001a190e7224 */ /* 0x000fca00078e020e */
[----:B------:R-:W-:Y:S02]  /*2860*/  ISETP.GT.U32.AND P5, PT, R25, R14, PT ;  /* 0x0000000e1900720c */ /* 0x000fe40003fa4070 */
[----:B0-----:R-:W-:-:S05]  /*2870*/  IADD3 R27, PT, PT, RZ, -R15, RZ ;  /* 0x8000000fff1b7210 */ /* 0x001fca0007ffe0ff */
[----:B------:R-:W-:-:S06]  /*2880*/  IMAD R27, R27, R20, RZ ;  /* 0x000000141b1b7224 */ /* 0x000fcc00078e02ff */
[-C--:B------:R-:W-:Y:S02]  /*2890*/  @!P5 IADD3 R14, PT, PT, R14, -R25.reuse, RZ ;  /* 0x800000190e0ed210 */ /* 0x080fe40007ffe0ff */
[----:B------:R-:W-:Y:S02]  /*28a0*/  @!P5 IADD3 R24, PT, PT, R24, 0x1, RZ ;  /* 0x000000011818d810 */ /* 0x000fe40007ffe0ff */
[----:B------:R-:W-:Y:S01]  /*28b0*/  ISETP.GE.U32.AND P4, PT, R14, R25, PT ;  /* 0x000000190e00720c */ /* 0x000fe20003f86070 */
[----:B------:R-:W-:Y:S01]  /*28c0*/  IMAD.MOV.U32 R14, RZ, RZ, RZ ;  /* 0x000000ffff0e7224 */ /* 0x000fe200078e00ff */
[----:B------:R-:W-:-:S03]  /*28d0*/  ISETP.NE.AND P5, PT, R13, RZ, PT ;  /* 0x000000ff0d00720c */ /* 0x000fc60003fa5270 */
[----:B------:R-:W-:Y:S01]  /*28e0*/  IMAD.HI.U32 R27, R15, R27, R14 ;  /* 0x0000001b0f1b7227 */ /* 0x000fe200078e000e */
[----:B------:R-:W-:-:S05]  /*28f0*/  IABS R14, R6 ;  /* 0x00000006000e7213 */ /* 0x000fca0000000000 */
[----:B------:R-:W-:-:S04]  /*2900*/  IMAD.HI.U32 R15, R27, R14, RZ ;  /* 0x0000000e1b0f7227 */ /* 0x000fc800078e00ff */
[----:B------:R-:W-:Y:S01]  /*2910*/  @P4 VIADD R24, R24, 0x1 ;  /* 0x0000000118184836 */ /* 0x000fe20000000000 */
[----:B------:R-:W-:-:S04]  /*2920*/  IADD3 R25, PT, PT, -R15, RZ, RZ ;  /* 0x000000ff0f197210 */ /* 0x000fc80007ffe1ff */
[----:B------:R-:W-:Y:S01]  /*2930*/  @!P2 IADD3 R24, PT, PT, -R24, RZ, RZ ;  /* 0x000000ff1818a210 */ /* 0x000fe20007ffe1ff */
[----:B------:R-:W-:Y:S01]  /*2940*/  IMAD R25, R20, R25, R14 ;  /* 0x0000001914197224 */ /* 0x000fe200078e020e */
[----:B------:R-:W-:-:S04]  /*2950*/  LOP3.LUT R14, R6, R13, RZ, 0x3c, !PT ;  /* 0x0000000d060e7212 */ /* 0x000fc800078e3cff */
[----:B------:R-:W-:Y:S02]  /*2960*/  ISETP.GT.U32.AND P6, PT, R20, R25, PT ;  /* 0x000000191400720c */ /* 0x000fe40003fc4070 */
[----:B------:R-:W-:-:S11]  /*2970*/  ISETP.GE.AND P3, PT, R14, RZ, PT ;  /* 0x000000ff0e00720c */ /* 0x000fd60003f66270 */
[-C--:B------:R-:W-:Y:S01]  /*2980*/  @!P6 IADD3 R25, PT, PT, R25, -R20.reuse, RZ ;  /* 0x800000141919e210 */ /* 0x080fe20007ffe0ff */
[----:B------:R-:W-:Y:S01]  /*2990*/  @!P6 VIADD R15, R15, 0x1 ;  /* 0x000000010f0fe836 */ /* 0x000fe20000000000 */
[----:B------:R-:W-:Y:S02]  /*29a0*/  ISETP.NE.AND P6, PT, R22, RZ, PT ;  /* 0x000000ff1600720c */ /* 0x000fe40003fc5270 */
[----:B------:R-:W-:Y:S02]  /*29b0*/  ISETP.GE.U32.AND P1, PT, R25, R20, PT ;  /* 0x000000141900720c */ /* 0x000fe40003f26070 */
[----:B------:R-:W4:Y:S09]  /*29c0*/  LDG.E.U8.CONSTANT R20, desc[UR12][R8.64+0x10] ;  /* 0x0000100c08147981 */ /* 0x000f32000c1e9100 */
[----:B------:R-:W-:-:S02]  /*29d0*/  @!P6 LOP3.LUT R24, RZ, R22, RZ, 0x33, !PT ;  /* 0x00000016ff18e212 */ /* 0x000fc400078e33ff */
[----:B------:R-:W-:-:S04]  /*29e0*/  @P1 IADD3 R15, PT, PT, R15, 0x1, RZ ;  /* 0x000000010f0f1810 */ /* 0x000fc80007ffe0ff */
        /* <DEDUP_REMOVED lines=13> */
.L_x_122:
[----:B------:R-:W-:Y:S05]  /*2ac0*/  BSYNC.RECONVERGENT B0 ;  /* 0x0000000000007941 */ /* 0x000fea0003800200 */
.L_x_121:
[----:B------:R-:W-:Y:S04]  /*2ad0*/  BSSY.RECONVERGENT B0, `(.L_x_123) ;  /* 0x000003e000007945 */ /* 0x000fe80003800200 */
[----:B------:R-:W-:Y:S05]  /*2ae0*/  @P0 BRA `(.L_x_124) ;  /* 0x0000000000f00947 */ /* 0x000fea0003800000 */
[----:B----4-:R-:W-:Y:S01]  /*2af0*/  IABS R25, R22 ;  /* 0x0000001600197213 */ /* 0x010fe20000000000 */
[----:B------:R-:W4:Y:S01]  /*2b00*/  LDG.E.U8.CONSTANT R8, desc[UR12][R8.64+0x18] ;  /* 0x0000180c08087981 */ /* 0x000f22000c1e9100 */
[----:B------:R-:W-:Y:S02]  /*2b10*/  IABS R24, R13 ;  /* 0x0000000d00187213 */ /* 0x000fe40000000000 */
[----:B------:R-:W5:Y:S08]  /*2b20*/  I2F.RP R26, R25 ;  /* 0x00000019001a7306 */ /* 0x000f700000209400 */
[----:B------:R-:W0:Y:S08]  /*2b30*/  I2F.RP R14, R24 ;  /* 0x00000018000e7306 */ /* 0x000e300000209400 */
[----:B-----5:R-:W5:Y:S08]  /*2b40*/  MUFU.RCP R26, R26 ;  /* 0x0000001a001a7308 */ /* 0x020f700000001000 */
[----:B0-----:R-:W0:Y:S01]  /*2b50*/  MUFU.RCP R14, R14 ;  /* 0x0000000e000e7308 */ /* 0x001e220000001000 */
[----:B-----5:R-:W-:Y:S01]  /*2b60*/  VIADD R15, R26, 0xffffffe ;  /* 0x0ffffffe1a0f7836 */ /* 0x020fe20000000000 */
[----:B------:R-:W-:-:S02]  /*2b70*/  IABS R26, R23 ;  /* 0x00000017001a7213 */ /* 0x000fc40000000000 */
[----:B------:R-:W-:-:S04]  /*2b80*/  LOP3.LUT R23, R23, R22, RZ, 0x3c, !PT ;  /* 0x0000001617177212 */ /* 0x000fc800078e3cff */
[----:B------:R-:W5:Y:S01]  /*2b90*/  F2I.FTZ.U32.TRUNC.NTZ R15, R15 ;  /* 0x0000000f000f7305 */ /* 0x000f62000021f000 */
[----:B------:R-:W-:Y:S02]  /*2ba0*/  ISETP.GE.AND P2, PT, R23, RZ, PT ;  /* 0x000000ff1700720c */ /* 0x000fe40003f46270 */
[----:B0-----:R-:W-:Y:S01]  /*2bb0*/  IADD3 R20, PT, PT, R14, 0xffffffe, RZ ;  /* 0x0ffffffe0e147810 */ /* 0x001fe20007ffe0ff */
[----:B------:R-:W-:-:S04]  /*2bc0*/  IMAD.MOV.U32 R14, RZ, RZ, RZ ;  /* 0x000000ffff0e7224 */ /* 0x000fc800078e00ff */
[----:B------:R0:W1:Y:S01]  /*2bd0*/  F2I.FTZ.U32.TRUNC.NTZ R21, R20 ;  /* 0x0000001400157305 */ /* 0x000062000021f000 */
[----:B-----5:R-:W-:Y:S01]  /*2be0*/  IADD3 R28, PT, PT, RZ, -R15, RZ ;  /* 0x8000000fff1c7210 */ /* 0x020fe20007ffe0ff */
[----:B0-----:R-:W-:-:S04]  /*2bf0*/  HFMA2 R20, -RZ, RZ, 0, 0 ;  /* 0x00000000ff147431 */ /* 0x001fc800000001ff */
[----:B------:R-:W-:-:S04]  /*2c00*/  IMAD R27, R28, R25, RZ ;  /* 0x000000191c1b7224 */ /* 0x000fc800078e02ff */
[----:B------:R-:W-:Y:S01]  /*2c10*/  IMAD.HI.U32 R27, R15, R27, R14 ;  /* 0x0000001b0f1b7227 */ /* 0x000fe200078e000e */
[----:B-1----:R-:W-:-:S05]  /*2c20*/  IADD3 R15, PT, PT, RZ, -R21, RZ ;  /* 0x80000015ff0f7210 */ /* 0x002fca0007ffe0ff */
[----:B------:R-:W-:Y:S01]  /*2c30*/  IMAD.HI.U32 R14, R27, R26, RZ ;  /* 0x0000001a1b0e7227 */ /* 0x000fe200078e00ff */
[----:B------:R-:W-:-:S03]  /*2c40*/  MOV R27, R15 ;  /* 0x0000000f001b7202 */ /* 0x000fc60000000f00 */
[----:B------:R-:W-:Y:S02]  /*2c50*/  IMAD.MOV R15, RZ, RZ, -R14 ;  /* 0x000000ffff0f7224 */ /* 0x000fe400078e0a0e */
        /* <DEDUP_REMOVED lines=13> */
[-C--:B------:R-:W-:Y:S01]  /*2d30*/  @!P5 IADD3 R15, PT, PT, R15, -R24.reuse, RZ ;  /* 0x800000180f0fd210 */ /* 0x080fe20007ffe0ff */
[----:B------:R-:W-:Y:S01]  /*2d40*/  @!P5 VIADD R27, R27, 0x1 ;  /* 0x000000011b1bd836 */ /* 0x000fe20000000000 */
[----:B------:R-:W-:Y:S02]  /*2d50*/  ISETP.NE.AND P5, PT, R22, RZ, PT ;  /* 0x000000ff1600720c */ /* 0x000fe40003fa5270 */
[----:B------:R-:W-:Y:S02]  /*2d60*/  ISETP.GE.U32.AND P3, PT, R15, R24, PT ;  /* 0x000000180f00720c */ /* 0x000fe40003f66070 */
[----:B------:R-:W-:Y:S02]  /*2d70*/  LOP3.LUT R15, R6, R13, RZ, 0x3c, !PT ;  /* 0x0000000d060f7212 */ /* 0x000fe400078e3cff */
[----:B------:R-:W-:Y:S02]  /*2d80*/  @P0 IADD3 R14, PT, PT, R14, 0x1, RZ ;  /* 0x000000010e0e0810 */ /* 0x000fe40007ffe0ff */
[----:B------:R-:W-:-:S02]  /*2d90*/  ISETP.GE.AND P1, PT, R15, RZ, PT ;  /* 0x000000ff0f00720c */ /* 0x000fc40003f26270 */
[----:B------:R-:W-:-:S03]  /*2da0*/  @!P2 IADD3 R14, PT, PT, -R14, RZ, RZ ;  /* 0x000000ff0e0ea210 */ /* 0x000fc60007ffe1ff */
[----:B------:R-:W-:Y:S02]  /*2db0*/  @!P5 LOP3.LUT R14, RZ, R22, RZ, 0x33, !PT ;  /* 0x00000016ff0ed212 */ /* 0x000fe400078e33ff */
[----:B------:R-:W-:-:S05]  /*2dc0*/  @P3 IADD3 R27, PT, PT, R27, 0x1, RZ ;  /* 0x000000011b1b3810 */ /* 0x000fca0007ffe0ff */
        /* <DEDUP_REMOVED lines=14> */
.L_x_124:
[----:B------:R-:W-:Y:S05]  /*2eb0*/  BSYNC.RECONVERGENT B0 ;  /* 0x0000000000007941 */ /* 0x000fea0003800200 */
.L_x_123:
[C---:B------:R-:W-:Y:S01]  /*2ec0*/  ISETP.GE.U32.AND P0, PT, R11.reuse, 0x20, PT ;  /* 0x000000200b00780c */ /* 0x040fe20003f06070 */
[----:B------:R-:W-:-:S05]  /*2ed0*/  VIADD R8, R11, 0x20 ;  /* 0x000000200b087836 */ /* 0x000fca0000000000 */
[----:B------:R-:W-:-:S07]  /*2ee0*/  MOV R11, R8 ;  /* 0x00000008000b7202 */ /* 0x000fce0000000f00 */
[----:B------:R-:W-:Y:S05]  /*2ef0*/  @!P0 BRA `(.L_x_125) ;  /* 0xffffffec00b48947 */ /* 0x000fea000383ffff */
.L_x_109:
[----:B------:R-:W-:Y:S05]  /*2f00*/  BSYNC.RECONVERGENT B1 ;  /* 0x0000000000017941 */ /* 0x000fea0003800200 */
.L_x_108:
[----:B------:R-:W5:Y:S08]  /*2f10*/  S2UR UR7, SR_CgaCtaId ;  /* 0x00000000000779c3 */ /* 0x000f700000008800 */
[----:B------:R-:W-:Y:S01]  /*2f20*/  BAR.SYNC.DEFER_BLOCKING 0x0 ;  /* 0x0000000000007b1d */ /* 0x000fe20000010000 */
[----:B------:R-:W-:-:S05]  /*2f30*/  UIADD3 UR4, UPT, UPT, UR4, 0x40, URZ ;  /* 0x0000004004047890 */ /* 0x000fca000fffe0ff */
[----:B------:R-:W-:Y:S02]  /*2f40*/  UMOV UR6, 0x400 ;  /* 0x0000040000067882 */ /* 0x000fe40000000000 */
[----:B-----5:R-:W-:Y:S01]  /*2f50*/  ULEA UR6, UR7, UR6, 0x18 ;  /* 0x0000000607067291 */ /* 0x020fe2000f8ec0ff */
[----:B0-2-4-:R-:W0:Y:S04]  /*2f60*/  LDS.64 R20, [R16] ;  /* 0x0000000010147984 */ /* 0x015e280000000a00 */
[----:B------:R-:W-:Y:S04]  /*2f70*/  LDS.64 R12, [R16+0x8] ;  /* 0x00000800100c7984 */ /* 0x000fe80000000a00 */
[----:B------:R-:W2:Y:S04]  /*2f80*/  LDS.64 R22, [UR6] ;  /* 0x00000006ff167984 */ /* 0x000ea80008000a00 */
[----:B------:R-:W4:Y:S04]  /*2f90*/  LDS.64 R14, [UR6+0x8] ;  /* 0x00000806ff0e7984 */ /* 0x000f280008000a00 */
[----:B-1----:R-:W1:Y:S04]  /*2fa0*/  LDS.64 R8, [R16+0x10] ;  /* 0x0000100010087984 */ /* 0x002e680000000a00 */
[----:B------:R-:W5:Y:S01]  /*2fb0*/  LDS.64 R10, [UR6+0x10] ;  /* 0x00001006ff0a7984 */ /* 0x000f620008000a00 */
[----:B0-----:R-:W-:-:S02]  /*2fc0*/  HADD2.F32 R25, -RZ, R20.H0_H0 ;  /* 0x20000014ff197230 */ /* 0x001fc40000004100 */
[----:B------:R-:W-:Y:S02]  /*2fd0*/  HADD2.F32 R20, -RZ, R20.H1_H1 ;  /* 0x30000014ff147230 */ /* 0x000fe40000004100 */
[--C-:B--2---:R-:W-:Y:S02]  /*2fe0*/  HADD2.F32 R24, -RZ, R22.reuse.H0_H0 ;  /* 0x20000016ff187230 */ /* 0x104fe40000004100 */
[----:B------:R-:W-:Y:S02]  /*2ff0*/  HADD2.F32 R27, -RZ, R22.H1_H1 ;  /* 0x30000016ff1b7230 */ /* 0x000fe40000004100 */
[----:B------:R-:W-:Y:S02]  /*3000*/  HADD2.F32 R22, -RZ, R21.H0_H0 ;  /* 0x20000015ff167230 */ /* 0x000fe40000004100 */
[----:B------:R-:W-:Y:S01]  /*3010*/  FFMA R24, R24, R25, R19 ;  /* 0x0000001918187223 */ /* 0x000fe20000000013 */
[----:B------:R-:W-:Y:S02]  /*3020*/  HADD2.F32 R19, -RZ, R23.H0_H0 ;  /* 0x20000017ff137230 */ /* 0x000fe40000004100 */
[----:B------:R-:W-:-:S02]  /*3030*/  HADD2.F32 R21, -RZ, R21.H1_H1 ;  /* 0x30000015ff157230 */ /* 0x000fc40000004100 */
[----:B------:R-:W-:Y:S01]  /*3040*/  FFMA R20, R27, R20, R24 ;  /* 0x000000141b147223 */ /* 0x000fe20000000018 */
[----:B------:R-:W-:Y:S02]  /*3050*/  HADD2.F32 R24, -RZ, R23.H1_H1 ;  /* 0x30000017ff187230 */ /* 0x000fe40000004100 */
[--C-:B------:R-:W-:Y:S02]  /*3060*/  HADD2.F32 R25, -RZ, R12.reuse.H0_H0 ;  /* 0x2000000cff197230 */ /* 0x100fe40000004100 */
[----:B------:R-:W-:Y:S01]  /*3070*/  FFMA R19, R19, R22, R20 ;  /* 0x0000001613137223 */ /* 0x000fe20000000014 */
[----:B------:R-:W-:Y:S01]  /*3080*/  HADD2.F32 R12, -RZ, R12.H1_H1 ;  /* 0x3000000cff0c7230 */ /* 0x000fe20000004100 */
[----:B------:R-:W0:Y:S02]  /*3090*/  LDS.64 R22, [UR6+0x18] ;  /* 0x00001806ff167984 */ /* 0x000e240008000a00 */
[----:B------:R-:W-:Y:S01]  /*30a0*/  FFMA R19, R24, R21, R19 ;  /* 0x0000001518137223 */ /* 0x000fe20000000013 */
[--C-:B----4-:R-:W-:Y:S01]  /*30b0*/  HADD2.F32 R24, -RZ, R14.reuse.H0_H0 ;  /* 0x2000000eff187230 */ /* 0x110fe20000004100 */
[----:B------:R-:W2:Y:S01]  /*30c0*/  LDS.64 R20, [R16+0x18] ;  /* 0x0000180010147984 */ /* 0x000ea20000000a00 */
[----:B------:R-:W-:-:S03]  /*30d0*/  HADD2.F32 R14, -RZ, R14.H1_H1 ;  /* 0x3000000eff0e7230 */ /* 0x000fc60000004100 */
[----:B------:R-:W-:Y:S01]  /*30e0*/  FFMA R19, R24, R25, R19 ;  /* 0x0000001918137223 */ /* 0x000fe20000000013 */
[----:B------:R-:W-:Y:S02]  /*30f0*/  HADD2.F32 R24, -RZ, R13.H0_H0 ;  /* 0x2000000dff187230 */ /* 0x000fe40000004100 */
[--C-:B------:R-:W-:Y:S02]  /*3100*/  HADD2.F32 R25, -RZ, R15.reuse.H0_H0 ;  /* 0x2000000fff197230 */ /* 0x100fe40000004100 */
[----:B------:R-:W-:Y:S01]  /*3110*/  FFMA R12, R14, R12, R19 ;  /* 0x0000000c0e0c7223 */ /* 0x000fe20000000013 */
[----:B------:R-:W-:Y:S02]  /*3120*/  HADD2.F32 R15, -RZ, R15.H1_H1 ;  /* 0x3000000fff0f7230 */ /* 0x000fe40000004100 */
[----:B------:R-:W-:Y:S02]  /*3130*/  HADD2.F32 R13, -RZ, R13.H1_H1 ;  /* 0x3000000dff0d7230 */ /* 0x000fe40000004100 */
[----:B------:R-:W-:Y:S01]  /*3140*/  FFMA R12, R25, R24, R12 ;  /* 0x00000018190c7223 */ /* 0x000fe2000000000c */
[----:B-1----:R-:W-:-:S02]  /*3150*/  HADD2.F32 R25, -RZ, R8.H0_H0 ;  /* 0x20000008ff197230 */ /* 0x002fc40000004100 */
[----:B-----5:R-:W-:Y:S02]  /*3160*/  HADD2.F32 R24, -RZ, R10.H0_H0 ;  /* 0x2000000aff187230 */ /* 0x020fe40000004100 */
[----:B------:R-:W-:Y:S01]  /*3170*/  FFMA R19, R15, R13, R12 ;  /* 0x0000000d0f137223 */ /* 0x000fe2000000000c */
[----:B------:R-:W-:Y:S01]  /*3180*/  HADD2.F32 R8, -RZ, R8.H1_H1 ;  /* 0x30000008ff087230 */ /* 0x000fe20000004100 */
[----:B------:R-:W1:Y:S01]  /*3190*/  LDS.64 R12, [R16+0x20] ;  /* 0x00002000100c7984 */ /* 0x000e620000000a00 */
[----:B------:R-:W-:Y:S02]  /*31a0*/  HADD2.F32 R10, -RZ, R10.H1_H1 ;  /* 0x3000000aff0a7230 */ /* 0x000fe40000004100 */
[----:B------:R-:W-:Y:S01]  /*31b0*/  FFMA R19, R24, R25, R19 ;  /* 0x0000001918137223 */ /* 0x000fe20000000013 */
[----:B------:R-:W-:Y:S01]  /*31c0*/  HADD2.F32 R24, -RZ, R9.H0_H0 ;  /* 0x20000009ff187230 */ /* 0x000fe20000004100 */
[----:B------:R-:W4:Y:S01]  /*31d0*/  LDS.64 R14, [UR6+0x20] ;  /* 0x00002006ff0e7984 */ /* 0x000f220008000a00 */
[----:B------:R-:W-:-:S02]  /*31e0*/  HADD2.F32 R25, -RZ, R11.H0_H0 ;  /* 0x2000000bff197230 */ /* 0x000fc40000004100 */
[----:B------:R-:W-:Y:S01]  /*31f0*/  FFMA R8, R10, R8, R19 ;  /* 0x000000080a087223 */ /* 0x000fe20000000013 */
[----:B------:R-:W-:Y:S02]  /*3200*/  HADD2.F32 R11, -RZ, R11.H1_H1 ;  /* 0x3000000bff0b7230 */ /* 0x000fe40000004100 */
[----:B------:R-:W-:Y:S02]  /*3210*/  HADD2.F32 R9, -RZ, R9.H1_H1 ;  /* 0x30000009ff097230 */ /* 0x000fe40000004100 */
[----:B------:R-:W-:-:S04]  /*3220*/  FFMA R8, R25, R24, R8 ;  /* 0x0000001819087223 */ /* 0x000fc80000000008 */
[----:B------:R-:W-:Y:S02]  /*3230*/  FFMA R19, R11, R9, R8 ;  /* 0x000000090b137223 */ /* 0x000fe40000000008 */
[----:B------:R-:W5:Y:S01]  /*3240*/  LDS.64 R8, [R16+0x28] ;  /* 0x0000280010087984 */ /* 0x000f620000000a00 */
[----:B0-----:R-:W-:-:S03]  /*3250*/  HADD2.F32 R24, -RZ, R22.H0_H0 ;  /* 0x20000016ff187230 */ /* 0x001fc60000004100 */
[----:B------:R-:W0:Y:S01]  /*3260*/  LDS.64 R10, [UR6+0x28] ;  /* 0x00002806ff0a7984 */ /* 0x000e220008000a00 */
[----:B------:R-:W-:Y:S02]  /*3270*/  HADD2.F32 R22, -RZ, R22.H1_H1 ;  /* 0x30000016ff167230 */ /* 0x000fe40000004100 */
[--C-:B--2---:R-:W-:Y:S02]  /*3280*/  HADD2.F32 R25, -RZ, R20.reuse.H0_H0 ;  /* 0x20000014ff197230 */ /* 0x104fe40000004100 */
        /* <DEDUP_REMOVED lines=8> */
[----:B------:R-:W2:Y:S01]  /*3310*/  LDS.64 R22, [UR6+0x30] ;  /* 0x00003006ff167984 */ /* 0x000ea20008000a00 */
[----:B-1----:R-:W-:-:S02]  /*3320*/  HADD2.F32 R25, -RZ, R12.H0_H0 ;  /* 0x2000000cff197230 */ /* 0x002fc40000004100 */
[----:B------:R-:W-:Y:S01]  /*3330*/  FFMA R19, R20, R21, R19 ;  /* 0x0000001514137223 */ /* 0x000fe20000000013 */
[----:B------:R-:W-:Y:S01]  /*3340*/  HADD2.F32 R12, -RZ, R12.H1_H1 ;  /* 0x3000000cff0c7230 */ /* 0x000fe20000004100 */
[----:B------:R-:W1:Y:S01]  /*3350*/  LDS.64 R20, [R16+0x30] ;  /* 0x0000300010147984 */ /* 0x000e620000000a00 */
[--C-:B----4-:R-:W-:Y:S02]  /*3360*/  HADD2.F32 R24, -RZ, R14.reuse.H0_H0 ;  /* 0x2000000eff187230 */ /* 0x110fe40000004100 */
        /* <DEDUP_REMOVED lines=8> */
[----:B-----5:R-:W-:-:S02]  /*33f0*/  HADD2.F32 R25, -RZ, R8.H0_H0 ;  /* 0x20000008ff197230 */ /* 0x020fc40000004100 */
[----:B0-----:R-:W-:Y:S02]  /*3400*/  HADD2.F32 R24, -RZ, R10.H0_H0 ;  /* 0x2000000aff187230 */ /* 0x001fe40000004100 */
[----:B------:R-:W-:Y:S01]  /*3410*/  FFMA R19, R15, R13, R12 ;  /* 0x0000000d0f137223 */ /* 0x000fe2000000000c */
[----:B------:R-:W-:Y:S01]  /*3420*/  HADD2.F32 R8, -RZ, R8.H1_H1 ;  /* 0x30000008ff087230 */ /* 0x000fe20000004100 */
[----:B------:R-:W0:Y:S01]  /*3430*/  LDS.64 R12, [R16+0x38] ;  /* 0x00003800100c7984 */ /* 0x000e220000000a00 */
        /* <DEDUP_REMOVED lines=9> */
[----:B------:R-:W-:Y:S01]  /*34d0*/  FFMA R19, R11, R9, R8 ;  /* 0x000000090b137223 */ /* 0x000fe20000000008 */
[--C-:B--2---:R-:W-:Y:S01]  /*34e0*/  HADD2.F32 R24, -RZ, R22.reuse.H0_H0 ;  /* 0x20000016ff187230 */ /* 0x104fe20000004100 */
[----:B------:R-:W2:Y:S01]  /*34f0*/  LDS.64 R8, [R16+0x40] ;  /* 0x0000400010087984 */ /* 0x000ea20000000a00 */
[----:B------:R-:W-:Y:S02]  /*3500*/  HADD2.F32 R22, -RZ, R22.H1_H1 ;  /* 0x30000016ff167230 */ /* 0x000fe40000004100 */
[----:B------:R-:W-:Y:S01]  /*3510*/  HADD2.F32 R26, -RZ, R23.H1_H1 ;  /* 0x30000017ff1a7230 */ /* 0x000fe20000004100 */
[----:B------:R-:W5:Y:S01]  /*3520*/  LDS.64 R10, [UR6+0x40] ;  /* 0x00004006ff0a7984 */ /* 0x000f620008000a00 */
[--C-:B-1----:R-:W-:Y:S02]  /*3530*/  HADD2.F32 R25, -RZ, R20.reuse.H0_H0 ;  /* 0x20000014ff197230 */ /* 0x102fe40000004100 */
[----:B------:R-:W-:Y:S02]  /*3540*/  HADD2.F32 R20, -RZ, R20.H1_H1 ;  /* 0x30000014ff147230 */ /* 0x000fe40000004100 */
[----:B------:R-:W-:-:S02]  /*3550*/  HADD2.F32 R27, -RZ, R21.H1_H1 ;  /* 0x30000015ff1b7230 */ /* 0x000fc40000004100 */
[----:B------:R-:W-:Y:S01]  /*3560*/  FFMA R19, R24, R25, R19 ;  /* 0x0000001918137223 */ /* 0x000fe20000000013 */
[----:B------:R-:W-:Y:S02]  /*3570*/  HADD2.F32 R25, -RZ, R21.H0_H0 ;  /* 0x20000015ff197230 */ /* 0x000fe40000004100 */
[----:B------:R-:W-:Y:S02]  /*3580*/  HADD2.F32 R24, -RZ, R23.H0_H0 ;  /* 0x20000017ff187230 */ /* 0x000fe40000004100 */
[----:B------:R-:W-:Y:S02]  /*3590*/  FFMA R19, R22, R20, R19 ;  /* 0x0000001416137223 */ /* 0x000fe40000000013 */
[----:B------:R-:W1:Y:S02]  /*35a0*/  LDS.64 R20, [R16+0x48] ;  /* 0x0000480010147984 */ /* 0x000e640000000a00 */
[----:B------:R-:W-:Y:S02]  /*35b0*/  FFMA R19, R24, R25, R19 ;  /* 0x0000001918137223 */ /* 0x000fe40000000013 */
[----:B------:R-:W3:Y:S02]  /*35c0*/  LDS.64 R22, [UR6+0x48] ;  /* 0x00004806ff167984 */ /* 0x000ee40008000a00 */
[----:B------:R-:W-:Y:S01]  /*35d0*/  FFMA R19, R26, R27, R19 ;  /* 0x0000001b1a137223 */ /* 0x000fe20000000013 */
[----:B0-----:R-:W-:-:S02]  /*35e0*/  HADD2.F32 R25, -RZ, R12.H0_H0 ;  /* 0x2000000cff197230 */ /* 0x001fc40000004100 */
[----:B------:R-:W-:Y:S02]  /*35f0*/  HADD2.F32 R12, -RZ, R12.H1_H1 ;  /* 0x3000000cff0c7230 */ /* 0x000fe40000004100 */
[--C-:B----4-:R-:W-:Y:S02]  /*3600*/  HADD2.F32 R24, -RZ, R14.reuse.H0_H0 ;  /* 0x2000000eff187230 */ /* 0x110fe40000004100 */
[----:B------:R-:W-:Y:S02]  /*3610*/  HADD2.F32 R14, -RZ, R14.H1_H1 ;  /* 0x3000000eff0e7230 */ /* 0x000fe40000004100 */
[--C-:B------:R-:W-:Y:S02]  /*3620*/  HADD2.F32 R26, -RZ, R13.reuse.H1_H1 ;  /* 0x3000000dff1a7230 */ /* 0x100fe40000004100 */
[----:B------:R-:W-:Y:S01]  /*3630*/  FFMA R19, R24, R25, R19 ;  /* 0x0000001918137223 */ /* 0x000fe20000000013 */
[----:B------:R-:W-:Y:S02]  /*3640*/  HADD2.F32 R24, -RZ, R13.H0_H0 ;  /* 0x2000000dff187230 */ /* 0x000fe40000004100 */
[----:B------:R-:W-:-:S02]  /*3650*/  HADD2.F32 R25, -RZ, R15.H0_H0 ;  /* 0x2000000fff197230 */ /* 0x000fc40000004100 */
[----:B------:R-:W-:Y:S01]  /*3660*/  FFMA R12, R14, R12, R19 ;  /* 0x0000000c0e0c7223 */ /* 0x000fe20000000013 */
[----:B------:R-:W-:Y:S02]  /*3670*/  HADD2.F32 R19, -RZ, R15.H1_H1 ;  /* 0x3000000fff137230 */ /* 0x000fe40000004100 */
[----:B------:R-:W0:Y:S01]  /*3680*/  LDS.64 R14, [UR6+0x50] ;  /* 0x00005006ff0e7984 */ /* 0x000e220008000a00 */
[----:B------:R-:W-:Y:S01]  /*3690*/  FFMA R24, R25, R24, R12 ;  /* 0x0000001819187223 */ /* 0x000fe2000000000c */
[----:B--2---:R-:W-:Y:S02]  /*36a0*/  HADD2.F32 R25, -RZ, R8.H0_H0 ;  /* 0x20000008ff197230 */ /* 0x004fe40000004100 */
[----:B------:R-:W2:Y:S01]  /*36b0*/  LDS.64 R12, [R16+0x50] ;  /* 0x00005000100c7984 */ /* 0x000ea20000000a00 */
[----:B------:R-:W-:Y:S01]  /*36c0*/  FFMA R19, R19, R26, R24 ;  /* 0x0000001a13137223 */ /* 0x000fe20000000018 */
[----:B-----5:R-:W-:Y:S02]  /*36d0*/  HADD2.F32 R24, -RZ, R10.H0_H0 ;  /* 0x2000000aff187230 */ /* 0x020fe40000004100 */
[----:B------:R-:W-:-:S02]  /*36e0*/  HADD2.F32 R8, -RZ, R8.H1_H1 ;  /* 0x30000008ff087230 */ /* 0x000fc40000004100 */
[----:B------:R-:W-:Y:S02]  /*36f0*/  HADD2.F32 R10, -RZ, R10.H1_H1 ;  /* 0x3000000aff0a7230 */ /* 0x000fe40000004100 */
[----:B------:R-:W-:Y:S01]  /*3700*/  FFMA R19, R24, R25, R19 ;  /* 0x0000001918137223 */ /* 0x000fe20000000013 */
[----:B------:R-:W-:Y:S02]  /*3710*/  HADD2.F32 R24, -RZ, R9.H0_H0 ;  /* 0x20000009ff187230 */ /* 0x000fe40000004100 */
[--C-:B------:R-:W-:Y:S02]  /*3720*/  HADD2.F32 R25, -RZ, R11.reuse.H0_H0 ;  /* 0x2000000bff197230 */ /* 0x100fe40000004100 */
[----:B------:R-:W-:Y:S01]  /*3730*/  FFMA R8, R10, R8, R19 ;  /* 0x000000080a087223 */ /* 0x000fe20000000013 */
[----:B------:R-:W-:Y:S02]  /*3740*/  HADD2.F32 R11, -RZ, R11.H1_H1 ;  /* 0x3000000bff0b7230 */ /* 0x000fe40000004100 */
[----:B------:R-:W-:-:S02]  /*3750*/  HADD2.F32 R10, -RZ, R9.H1_H1 ;  /* 0x30000009ff0a7230 */ /* 0x000fc40000004100 */
[----:B------:R-:W-:Y:S01]  /*3760*/  FFMA R24, R25, R24, R8 ;  /* 0x0000001819187223 */ /* 0x000fe20000000008 */
[----:B-1----:R-:W-:Y:S01]  /*3770*/  HADD2.F32 R25, -RZ, R20.H0_H0 ;  /* 0x20000014ff197230 */ /* 0x002fe20000004100 */
[----:B------:R-:W1:Y:S01]  /*3780*/  LDS.64 R8, [R16+0x58] ;  /* 0x0000580010087984 */ /* 0x000e620000000a00 */
[----:B---3--:R-:W-:Y:S02]  /*3790*/  HADD2.F32 R19, -RZ, R22.H0_H0 ;  /* 0x20000016ff137230 */ /* 0x008fe40000004100 */
[----:B------:R-:W-:Y:S01]  /*37a0*/  FFMA R24, R11, R10, R24 ;  /* 0x0000000a0b187223 */ /* 0x000fe20000000018 */
[----:B------:R-:W-:Y:S01]  /*37b0*/  HADD2.F32 R20, -RZ, R20.H1_H1 ;  /* 0x30000014ff147230 */ /* 0x000fe20000004100 */
[----:B------:R-:W3:Y:S01]  /*37c0*/  LDS.64 R10, [UR6+0x58] ;  /* 0x00005806ff0a7984 */ /* 0x000ee20008000a00 */
[----:B------:R-:W-:Y:S02]  /*37d0*/  HADD2.F32 R22, -RZ, R22.H1_H1 ;  /* 0x30000016ff167230 */ /* 0x000fe40000004100 */
[----:B------:R-:W-:Y:S01]  /*37e0*/  FFMA R19, R19, R25, R24 ;  /* 0x0000001913137223 */ /* 0x000fe20000000018 */
[----:B------:R-:W-:-:S02]  /*37f0*/  HADD2.F32 R25, -RZ, R21.H0_H0 ;  /* 0x20000015ff197230 */ /* 0x000fc40000004100 */
[--C-:B------:R-:W-:Y:S02]  /*3800*/  HADD2.F32 R24, -RZ, R23.reuse.H0_H0 ;  /* 0x20000017ff187230 */ /* 0x100fe40000004100 */
[----:B------:R-:W-:Y:S01]  /*3810*/  FFMA R19, R22, R20, R19 ;  /* 0x0000001416137223 */ /* 0x000fe20000000013 */
[----:B------:R-:W-:Y:S02]  /*3820*/  HADD2.F32 R20, -RZ, R23.H1_H1 ;  /* 0x30000017ff147230 */ /* 0x000fe40000004100 */
[----:B------:R-:W-:Y:S02]  /*3830*/  HADD2.F32 R21, -RZ, R21.H1_H1 ;  /* 0x30000015ff157230 */ /* 0x000fe40000004100 */
[----:B------:R-:W-:Y:S01]  /*3840*/  FFMA R19, R24, R25, R19 ;  /* 0x0000001918137223 */ /* 0x000fe20000000013 */
[----:B------:R-:W-:Y:S03]  /*3850*/  LDS.64 R22, [UR6+0x60] ;  /* 0x00006006ff167984 */ /* 0x000fe60008000a00 */
[----:B------:R-:W-:Y:S01]  /*3860*/  FFMA R19, R20, R21, R19 ;  /* 0x0000001514137223 */ /* 0x000fe20000000013 */
[--C-:B0-----:R-:W-:Y:S01]  /*3870*/  HADD2.F32 R24, -RZ, R14.reuse.H0_H0 ;  /* 0x2000000eff187230 */ /* 0x101fe20000004100 */
[----:B------:R-:W0:Y:S01]  /*3880*/  LDS.64 R20, [R16+0x60] ;  /* 0x0000600010147984 */ /* 0x000e220000000a00 */
[----:B------:R-:W-:-:S02]  /*3890*/  HADD2.F32 R14, -RZ, R14.H1_H1 ;  /* 0x3000000eff0e7230 */ /* 0x000fc40000004100 */
        /* <DEDUP_REMOVED lines=10> */
[--C-:B-1----:R-:W-:Y:S01]  /*3940*/  HADD2.F32 R25, -RZ, R8.reuse.H0_H0 ;  /* 0x20000008ff197230 */ /* 0x102fe20000004100 */
[----:B------:R-:W1:Y:S01]  /*3950*/  LDS.64 R12, [R16+0x68] ;  /* 0x00006800100c7984 */ /* 0x000e620000000a00 */
[----:B------:R-:W-:Y:S02]  /*3960*/  HADD2.F32 R8, -RZ, R8.H1_H1 ;  /* 0x30000008ff087230 */ /* 0x000fe40000004100 */
[--C-:B---3--:R-:W-:Y:S01]  /*3970*/  HADD2.F32 R24, -RZ, R10.reuse.H0_H0 ;  /* 0x2000000aff187230 */ /* 0x108fe20000004100 */
[----:B------:R-:W2:Y:S01]  /*3980*/  LDS.64 R14, [UR6+0x68] ;  /* 0x00006806ff0e7984 */ /* 0x000ea20008000a00 */
[----:B------:R-:W-:Y:S02]  /*3990*/  HADD2.F32 R10, -RZ, R10.H1_H1 ;  /* 0x3000000aff0a7230 */ /* 0x000fe40000004100 */
[--C-:B------:R-:W-:Y:S02]  /*39a0*/  HADD2.F32 R26, -RZ, R9.reuse.H1_H1 ;  /* 0x30000009ff1a7230 */ /* 0x100fe40000004100 */
[----:B------:R-:W-:Y:S01]  /*39b0*/  FFMA R19, R24, R25, R19 ;  /* 0x0000001918137223 */ /* 0x000fe20000000013 */
[----:B------:R-:W-:-:S02]  /*39c0*/  HADD2.F32 R24, -RZ, R9.H0_H0 ;  /* 0x20000009ff187230 */ /* 0x000fc40000004100 */
[--C-:B------:R-:W-:Y:S02]  /*39d0*/  HADD2.F32 R25, -RZ, R11.reuse.H0_H0 ;  /* 0x2000000bff197230 */ /* 0x100fe40000004100 */
[----:B------:R-:W-:Y:S01]  /*39e0*/  FFMA R8, R10, R8, R19 ;  /* 0x000000080a087223 */ /* 0x000fe20000000013 */
[----:B------:R-:W-:Y:S02]  /*39f0*/  HADD2.F32 R19, -RZ, R11.H1_H1 ;  /* 0x3000000bff137230 */ /* 0x000fe40000004100 */
[----:B------:R-:W3:Y:S01]  /*3a00*/  LDS.64 R10, [UR6+0x70] ;  /* 0x00007006ff0a7984 */ /* 0x000ee20008000a00 */
[----:B------:R-:W-:Y:S01]  /*3a10*/  FFMA R24, R25, R24, R8 ;  /* 0x0000001819187223 */ /* 0x000fe20000000008 */
[----:B0-----:R-:W-:Y:S02]  /*3a20*/  HADD2.F32 R25, -RZ, R20.H0_H0 ;  /* 0x20000014ff197230 */ /* 0x001fe40000004100 */
[----:B------:R-:W0:Y:S01]  /*3a30*/  LDS.64 R8, [R16+0x70] ;  /* 0x0000700010087984 */ /* 0x000e220000000a00 */
[----:B------:R-:W-:Y:S01]  /*3a40*/  FFMA R19, R19, R26, R24 ;  /* 0x0000001a13137223 */ /* 0x000fe20000000018 */
[----:B------:R-:W-:-:S02]  /*3a50*/  HADD2.F32 R24, -RZ, R22.H0_H0 ;  /* 0x20000016ff187230 */ /* 0x000fc40000004100 */
[----:B------:R-:W-:Y:S02]  /*3a60*/  HADD2.F32 R20, -RZ, R20.H1_H1 ;  /* 0x30000014ff147230 */ /* 0x000fe40000004100 */
[----:B------:R-:W-:Y:S02]  /*3a70*/  HADD2.F32 R22, -RZ, R22.H1_H1 ;  /* 0x30000016ff167230 */ /* 0x000fe40000004100 */
[----:B------:R-:W-:Y:S01]  /*3a80*/  FFMA R19, R24, R25, R19 ;  /* 0x0000001918137223 */ /* 0x000fe20000000013 */
[----:B------:R-:W-:Y:S02]  /*3a90*/  HADD2.F32 R25, -RZ, R21.H0_H0 ;  /* 0x20000015ff197230 */ /* 0x000fe40000004100 */
[--C-:B------:R-:W-:Y:S02]  /*3aa0*/  HADD2.F32 R24, -RZ, R23.reuse.H0_H0 ;  /* 0x20000017ff187230 */ /* 0x100fe40000004100 */
[----:B------:R-:W-:Y:S01]  /*3ab0*/  FFMA R19, R22, R20, R19 ;  /* 0x0000001416137223 */ /* 0x000fe20000000013 */
[----:B------:R-:W-:-:S02]  /*3ac0*/  HADD2.F32 R26, -RZ, R23.H1_H1 ;  /* 0x30000017ff1a7230 */ /* 0x000fc40000004100 */
[----:B------:R-:W-:Y:S01]  /*3ad0*/  HADD2.F32 R27, -RZ, R21.H1_H1 ;  /* 0x30000015ff1b7230 */ /* 0x000fe20000004100 */
[----:B------:R-:W-:Y:S01]  /*3ae0*/  LDS.64 R22, [UR6+0x78] ;  /* 0x00007806ff167984 */ /* 0x000fe20008000a00 */
[----:B------:R-:W-:Y:S01]  /*3af0*/  FFMA R19, R24, R25, R19 ;  /* 0x0000001918137223 */ /* 0x000fe20000000013 */
[----:B------:R-:W4:Y:S02]  /*3b00*/  LDCU UR6, c[0x0][0x3c8] ;  /* 0x00007900ff0677ac */ /* 0x000f240008000800 */
[----:B------:R-:W5:Y:S01]  /*3b10*/  LDS.64 R20, [R16+0x78] ;  /* 0x0000780010147984 */ /* 0x000f620000000a00 */
[----:B------:R-:W-:Y:S01]  /*3b20*/  FFMA R19, R26, R27, R19 ;  /* 0x0000001b1a137223 */ /* 0x000fe20000000013 */
[--C-:B-1----:R-:W-:Y:S02]  /*3b30*/  HADD2.F32 R25, -RZ, R12.reuse.H0_H0 ;  /* 0x2000000cff197230 */ /* 0x102fe40000004100 */
[----:B------:R-:W-:Y:S02]  /*3b40*/  HADD2.F32 R12, -RZ, R12.H1_H1 ;  /* 0x3000000cff0c7230 */ /* 0x000fe40000004100 */
[----:B--2---:R-:W-:-:S02]  /*3b50*/  HADD2.F32 R24, -RZ, R14.H0_H0 ;  /* 0x2000000eff187230 */ /* 0x004fc40000004100 */
[----:B------:R-:W-:-:S03]  /*3b60*/  HADD2.F32 R14, -RZ, R14.H1_H1 ;  /* 0x3000000eff0e7230 */ /* 0x000fc60000004100 */
[----:B------:R-:W-:Y:S01]  /*3b70*/  FFMA R19, R24, R25, R19 ;  /* 0x0000001918137223 */ /* 0x000fe20000000013 */
[----:B------:R-:W-:Y:S02]  /*3b80*/  HADD2.F32 R24, -RZ, R13.H0_H0 ;  /* 0x2000000dff187230 */ /* 0x000fe40000004100 */
[--C-:B------:R-:W-:Y:S02]  /*3b90*/  HADD2.F32 R25, -RZ, R15.reuse.H0_H0 ;  /* 0x2000000fff197230 */ /* 0x100fe40000004100 */
[----:B------:R-:W-:Y:S01]  /*3ba0*/  FFMA R12, R14, R12, R19 ;  /* 0x0000000c0e0c7223 */ /* 0x000fe20000000013 */
[----:B------:R-:W-:Y:S01]  /*3bb0*/  HADD2.F32 R15, -RZ, R15.H1_H1 ;  /* 0x3000000fff0f7230 */ /* 0x000fe20000004100 */
[----:B----4-:R-:W-:Y:S01]  /*3bc0*/  UISETP.GE.AND UP0, UPT, UR4, UR6, UPT ;  /* 0x000000060400728c */ /* 0x010fe2000bf06270 */
[----:B------:R-:W-:Y:S02]  /*3bd0*/  HADD2.F32 R13, -RZ, R13.H1_H1 ;  /* 0x3000000dff0d7230 */ /* 0x000fe40000004100 */
[----:B------:R-:W-:Y:S01]  /*3be0*/  FFMA R12, R25, R24, R12 ;  /* 0x00000018190c7223 */ /* 0x000fe2000000000c */
[----:B---3--:R-:W-:-:S02]  /*3bf0*/  HADD2.F32 R19, -RZ, R10.H0_H0 ;  /* 0x2000000aff137230 */ /* 0x008fc40000004100 */
[--C-:B0-----:R-:W-:Y:S02]  /*3c00*/  HADD2.F32 R14, -RZ, R8.reuse.H0_H0 ;  /* 0x20000008ff0e7230 */ /* 0x101fe40000004100 */
        /* <DEDUP_REMOVED lines=9> */
[----:B------:R-:W-:-:S04]  /*3ca0*/  FFMA R8, R15, R10, R8 ;  /* 0x0000000a0f087223 */ /* 0x000fc80000000008 */
[----:B------:R-:W-:Y:S01]  /*3cb0*/  FFMA R8, R11, R9, R8 ;  /* 0x000000090b087223 */ /* 0x000fe20000000008 */
[----:B-----5:R-:W-:Y:S02]  /*3cc0*/  HADD2.F32 R10, -RZ, R20.H0_H0 ;  /* 0x20000014ff0a7230 */ /* 0x020fe40000004100 */
[----:B------:R-:W-:Y:S02]  /*3cd0*/  HADD2.F32 R9, -RZ, R22.H0_H0 ;  /* 0x20000016ff097230 */ /* 0x000fe40000004100 */
[----:B------:R-:W-:Y:S02]  /*3ce0*/  HADD2.F32 R20, -RZ, R20.H1_H1 ;  /* 0x30000014ff147230 */ /* 0x000fe40000004100 */
[----:B------:R-:W-:Y:S02]  /*3cf0*/  HADD2.F32 R11, -RZ, R22.H1_H1 ;  /* 0x30000016ff0b7230 */ /* 0x000fe40000004100 */
[----:B------:R-:W-:Y:S01]  /*3d00*/  FFMA R8, R9, R10, R8 ;  /* 0x0000000a09087223 */ /* 0x000fe20000000008 */
[----:B------:R-:W-:-:S02]  /*3d10*/  HADD2.F32 R10, -RZ, R21.H0_H0 ;  /* 0x20000015ff0a7230 */ /* 0x000fc40000004100 */
        /* <DEDUP_REMOVED lines=8> */
.L_x_96:
        /* <DEDUP_REMOVED lines=21> */
.L_x_127:
        /* <DEDUP_REMOVED lines=9> */
.L_x_215:


//--------------------- .text._Z25blockwise_fp8_gemm_kernelIfEvPKT_PK13__nv_fp8_e4m3PKfPS0_iiiiii --------------------------
	.section	.text._Z25blockwise_fp8_gemm_kernelIfEvPKT_PK13__nv_fp8_e4m3PKfPS0_iiiiii,"ax",@progbits
	.align	128
        .global         _Z25blockwise_fp8_gemm_kernelIfEvPKT_PK13__nv_fp8_e4m3PKfPS0_iiiiii
        .type           _Z25blockwise_fp8_gemm_kernelIfEvPKT_PK13__nv_fp8_e4m3PKfPS0_iiiiii,@function
        .size           _Z25blockwise_fp8_gemm_kernelIfEvPKT_PK13__nv_fp8_e4m3PKfPS0_iiiiii,(.L_x_216 - _Z25blockwise_fp8_gemm_kernelIfEvPKT_PK13__nv_fp8_e4m3PKfPS0_iiiiii)
        .other          _Z25blockwise_fp8_gemm_kernelIfEvPKT_PK13__nv_fp8_e4m3PKfPS0_iiiiii,@"STO_CUDA_ENTRY STV_DEFAULT"
_Z25blockwise_fp8_gemm_kernelIfEvPKT_PK13__nv_fp8_e4m3PKfPS0_iiiiii:
.text._Z25blockwise_fp8_gemm_kernelIfEvPKT_PK13__nv_fp8_e4m3PKfPS0_iiiiii:
[----:B------:R-:W-:Y:S01]  /*0000*/  LDC R1, c[0x0][0x37c] ;  /* 0x0000df00ff017b82 */ /* 0x000fe20000000800 */
[----:B------:R-:W0:Y:S01]  /*0010*/  S2R R0, SR_TID.X ;  /* 0x0000000000007919 */ /* 0x000e220000002100 */
[----:B------:R-:W1:Y:S01]  /*0020*/  LDCU UR4, c[0x0][0x3a8] ;  /* 0x00007500ff0477ac */ /* 0x000e620008000800 */
[----:B------:R-:W-:Y:S01]  /*0030*/  HFMA2 R27, -RZ, RZ, 0, 0 ;  /* 0x00000000ff1b7431 */ /* 0x000fe200000001ff */
[----:B------:R-:W-:Y:S01]  /*0040*/  CS2R R64, SRZ ;  /* 0x0000000000407805 */ /* 0x000fe2000001ff00 */
[----:B------:R-:W2:Y:S01]  /*0050*/  S2R R3, SR_CTAID.Y ;  /* 0x0000000000037919 */ /* 0x000ea20000002600 */
[----:B------:R-:W-:Y:S02]  /*0060*/  CS2R R10, SRZ ;  /* 0x00000000000a7805 */ /* 0x000fe4000001ff00 */
[----:B------:R-:W-:Y:S02]  /*0070*/  CS2R R14, SRZ ;  /* 0x00000000000e7805 */ /* 0x000fe4000001ff00 */
[----:B------:R-:W-:Y:S01]  /*0080*/  CS2R R48, SRZ ;  /* 0x0000000000307805 */ /* 0x000fe2000001ff00 */
[----:B------:R-:W3:Y:S01]  /*0090*/  S2R R2, SR_CTAID.X ;  /* 0x0000000000027919 */ /* 0x000ee20000002500 */
[----:B------:R-:W-:-:S02]  /*00a0*/  CS2R R12, SRZ ;  /* 0x00000000000c7805 */ /* 0x000fc4000001ff00 */
[----:B------:R-:W-:Y:S02]  /*00b0*/  CS2R R8, SRZ ;  /* 0x0000000000087805 */ /* 0x000fe4000001ff00 */
[----:B------:R-:W-:Y:S02]  /*00c0*/  CS2R R50, SRZ ;  /* 0x0000000000327805 */ /* 0x000fe4000001ff00 */
[----:B------:R-:W-:Y:S01]  /*00d0*/  MOV R31, RZ ;  /* 0x000000ff001f7202 */ /* 0x000fe20000000f00 */
[----:B------:R-:W4:Y:S01]  /*00e0*/  LDCU.64 UR8, c[0x0][0x358] ;  /* 0x00006b00ff0877ac */ /* 0x000f220008000a00 */
[----:B-1----:R-:W-:Y:S01]  /*00f0*/  UISETP.GE.AND UP0, UPT, UR4, 0x1, UPT ;  /* 0x000000010400788c */ /* 0x002fe2000bf06270 */
[----:B0-----:R-:W-:-:S08]  /*0100*/  SHF.L.U32 R4, R0, 0x2, RZ ;  /* 0x0000000200047819 */ /* 0x001fd000000006ff */
[----:B------:R-:W-:Y:S05]  /*0110*/  BRA.U !UP0, `(.L_x_128) ;  /* 0x0000004d08e07547 */ /* 0x000fea000b800000 */
[----:B------:R-:W0:Y:S01]  /*0120*/  S2R R16, SR_CgaCtaId ;  /* 0x0000000000107919 */ /* 0x000e220000008800 */
[----:B------:R-:W-:Y:S01]  /*0130*/  MOV R5, 0x400 ;  /* 0x0000040000057802 */ /* 0x000fe20000000f00 */
[----:B------:R-:W-:Y:S01]  /*0140*/  UMOV UR4, URZ ;  /* 0x000000ff00047c82 */ /* 0x000fe20008000000 */
[C---:B------:R-:W-:Y:S02]  /*0150*/  IADD3 R60, PT, PT, R0.reuse, 0x100, RZ ;  /* 0x00000100003c7810 */ /* 0x040fe40007ffe0ff */
[----:B------:R-:W-:Y:S02]  /*0160*/  IADD3 R58, PT, PT, R0, 0x200, RZ ;  /* 0x00000200003a7810 */ /* 0x000fe40007ffe0ff */
[----:B------:R-:W-:Y:S02]  /*0170*/  SHF.R.U32.HI R7, RZ, 0x5, R0 ;  /* 0x00000005ff077819 */ /* 0x000fe40000011600 */
[----:B------:R-:W-:Y:S02]  /*0180*/  SHF.R.U32.HI R17, RZ, 0x5, R60 ;  /* 0x00000005ff117819 */ /* 0x000fe4000001163c */
[----:B------:R-:W-:-:S02]  /*0190*/  SHF.R.U32.HI R19, RZ, 0x5, R58 ;  /* 0x00000005ff137819 */ /* 0x000fc4000001163a */
[----:B------:R-:W-:Y:S02]  /*01a0*/  LOP3.LUT R4, R4, 0x7c, RZ, 0xc0, !PT ;  /* 0x0000007c04047812 */ /* 0x000fe400078ec0ff */
[----:B------:R-:W-:Y:S02]  /*01b0*/  MOV R64, RZ ;  /* 0x000000ff00407202 */ /* 0x000fe40000000f00 */
[----:B0-----:R-:W-:Y:S02]  /*01c0*/  LEA R6, R16, R5, 0x18 ;  /* 0x0000000510067211 */ /* 0x001fe400078ec0ff */
[----:B------:R-:W-:-:S03]  /*01d0*/  IADD3 R5, PT, PT, R5, 0x2100, RZ ;  /* 0x0000210005057810 */ /* 0x000fc60007ffe0ff */
[--C-:B------:R-:W-:Y:S01]  /*01e0*/  IMAD R7, R7, 0x84, R6.reuse ;  /* 0x0000008407077824 */ /* 0x100fe200078e0206 */
[----:B------:R-:W-:Y:S01]  /*01f0*/  LEA R5, R16, R5, 0x18 ;  /* 0x0000000510057211 */ /* 0x000fe200078ec0ff */
[--C-:B------:R-:W-:Y:S02]  /*0200*/  IMAD R17, R17, 0x84, R6.reuse ;  /* 0x0000008411117824 */ /* 0x100fe400078e0206 */
[----:B------:R-:W-:Y:S01]  /*0210*/  IMAD R19, R19, 0x84, R6 ;  /* 0x0000008413137824 */ /* 0x000fe200078e0206 */
[----:B------:R-:W-:Y:S02]  /*0220*/  IADD3 R61, PT, PT, R7, R4, RZ ;  /* 0x00000004073d7210 */ /* 0x000fe40007ffe0ff */
[C---:B------:R-:W-:Y:S02]  /*0230*/  IADD3 R59, PT, PT, R4.reuse, R17, RZ ;  /* 0x00000011043b7210 */ /* 0x040fe40007ffe0ff */
[C---:B------:R-:W-:Y:S02]  /*0240*/  IADD3 R57, PT, PT, R4.reuse, R19, RZ ;  /* 0x0000001304397210 */ /* 0x040fe40007ffe0ff */
[----:B------:R-:W-:-:S07]  /*0250*/  IADD3 R56, PT, PT, R4, R5, RZ ;  /* 0x0000000504387210 */ /* 0x000fce0007ffe0ff */
.L_x_154:
[----:B------:R-:W-:Y:S01]  /*0260*/  SHF.R.U32.HI R4, RZ, 0x8, R0 ;  /* 0x00000008ff047819 */ /* 0x000fe20000011600 */
[----:B------:R-:W-:Y:S01]  /*0270*/  BSSY.RECONVERGENT B0, `(.L_x_129) ;  /* 0x0000035000007945 */ /* 0x000fe20003800200 */
[----:B------:R-:W-:Y:S02]  /*0280*/  LOP3.LUT R6, R0, 0x1f, RZ, 0xc0, !PT ;  /* 0x0000001f00067812 */ /* 0x000fe400078ec0ff */
[----:B------:R-:W-:Y:S02]  /*0290*/  IADD3 R4, PT, PT, -R4, RZ, RZ ;  /* 0x000000ff04047210 */ /* 0x000fe40007ffe1ff */
[----:B------:R-:W-:Y:S02]  /*02a0*/  MOV R22, R0 ;  /* 0x0000000000167202 */ /* 0x000fe40000000f00 */
[----:B------:R-:W-:-:S04]  /*02b0*/  LOP3.LUT R21, R4, 0x3, RZ, 0xc0, !PT ;  /* 0x0000000304157812 */ /* 0x000fc800078ec0ff */
[----:B------:R-:W-:-:S13]  /*02c0*/  ISETP.NE.AND P2, PT, R21, RZ, PT ;  /* 0x000000ff1500720c */ /* 0x000fda0003f45270 */
[----:B------:R-:W-:Y:S05]  /*02d0*/  @!P2 BRA `(.L_x_130) ;  /* 0x0000000000b8a947 */ /* 0x000fea0003800000 */
[----:B------:R-:W0:Y:S01]  /*02e0*/  LDC R18, c[0x0][0x3a8] ;  /* 0x0000ea00ff127b82 */ /* 0x000e220000000800 */
[----:B------:R-:W-:Y:S01]  /*02f0*/  SHF.R.U32.HI R4, RZ, 0x5, R0 ;  /* 0x00000005ff047819 */ /* 0x000fe20000011600 */
[----:B------:R-:W-:Y:S01]  /*0300*/  BSSY.RECONVERGENT B1, `(.L_x_131) ;  /* 0x000000c000017945 */ /* 0x000fe20003800200 */
[----:B------:R-:W-:Y:S02]  /*0310*/  IADD3 R17, PT, PT, R6, UR4, RZ ;  /* 0x0000000406117c10 */ /* 0x000fe4000fffe0ff */
[----:B--2---:R-:W-:Y:S01]  /*0320*/  LEA R7, R3, R4, 0x6 ;  /* 0x0000000403077211 */ /* 0x004fe200078e30ff */
[----:B------:R-:W-:Y:S02]  /*0330*/  HFMA2 R4, -RZ, RZ, 0, 0 ;  /* 0x00000000ff047431 */ /* 0x000fe400000001ff */
[----:B------:R-:W1:Y:S01]  /*0340*/  LDC R16, c[0x0][0x3a0] ;  /* 0x0000e800ff107b82 */ /* 0x000e620000000800 */
[----:B0-----:R-:W-:-:S04]  /*0350*/  ISETP.GE.AND P0, PT, R17, R18, PT ;  /* 0x000000121100720c */ /* 0x001fc80003f06270 */
[----:B-1----:R-:W-:-:S13]  /*0360*/  ISETP.GE.OR P1, PT, R7, R16, P0 ;  /* 0x000000100700720c */ /* 0x002fda0000726670 */
[----:B------:R-:W-:Y:S05]  /*0370*/  @P1 BRA `(.L_x_132) ;  /* 0x0000000000101947 */ /* 0x000fea0003800000 */
[----:B------:R-:W0:Y:S01]  /*0380*/  LDC.64 R4, c[0x0][0x380] ;  /* 0x0000e000ff047b82 */ /* 0x000e220000000a00 */
[----:B------:R-:W-:-:S04]  /*0390*/  IMAD R7, R7, R18, R17 ;  /* 0x0000001207077224 */ /* 0x000fc800078e0211 */
[----:B0-----:R-:W-:-:S06]  /*03a0*/  IMAD.WIDE.U32 R4, R7, 0x4, R4 ;  /* 0x0000000407047825 */ /* 0x001fcc00078e0004 */
[----:B----4-:R0:W5:Y:S02]  /*03b0*/  LDG.E.CONSTANT R4, desc[UR8][R4.64] ;  /* 0x0000000804047981 */ /* 0x010164000c1e9900 */
.L_x_132:
[----:B----4-:R-:W-:Y:S05]  /*03c0*/  BSYNC.RECONVERGENT B1 ;  /* 0x0000000000017941 */ /* 0x010fea0003800200 */
.L_x_131:
[----:B-----5:R1:W-:Y:S01]  /*03d0*/  STS [R61], R4 ;  /* 0x000000043d007388 */ /* 0x0203e20000000800 */
[----:B------:R-:W-:Y:S02]  /*03e0*/  ISETP.NE.AND P1, PT, R21, 0x1, PT ;  /* 0x000000011500780c */ /* 0x000fe40003f25270 */
[----:B------:R-:W-:-:S11]  /*03f0*/  MOV R22, R60 ;  /* 0x0000003c00167202 */ /* 0x000fd60000000f00 */
[----:B-1----:R-:W-:Y:S05]  /*0400*/  @!P1 BRA `(.L_x_130) ;  /* 0x00000000006c9947 */ /* 0x002fea0003800000 */
[----:B------:R-:W-:Y:S01]  /*0410*/  SHF.R.U32.HI R4, RZ, 0x5, R60 ;  /* 0x00000005ff047819 */ /* 0x000fe2000001163c */
[----:B------:R-:W-:Y:S03]  /*0420*/  BSSY.RECONVERGENT B1, `(.L_x_133) ;  /* 0x0000009000017945 */ /* 0x000fe60003800200 */
[----:B------:R-:W-:Y:S01]  /*0430*/  LEA R7, R3, R4, 0x6 ;  /* 0x0000000403077211 */ /* 0x000fe200078e30ff */
[----:B------:R-:W-:-:S03]  /*0440*/  HFMA2 R4, -RZ, RZ, 0, 0 ;  /* 0x00000000ff047431 */ /* 0x000fc600000001ff */
[----:B------:R-:W-:-:S13]  /*0450*/  ISETP.GE.OR P0, PT, R7, R16, P0 ;  /* 0x000000100700720c */ /* 0x000fda0000706670 */
[----:B------:R-:W-:Y:S05]  /*0460*/  @P0 BRA `(.L_x_134) ;  /* 0x0000000000100947 */ /* 0x000fea0003800000 */
[----:B0-----:R-:W0:Y:S01]  /*0470*/  LDC.64 R4, c[0x0][0x380] ;  /* 0x0000e000ff047b82 */ /* 0x001e220000000a00 */
[----:B------:R-:W-:-:S04]  /*0480*/  IMAD R7, R7, R18, R17 ;  /* 0x0000001207077224 */ /* 0x000fc800078e0211 */
[----:B0-----:R-:W-:-:S06]  /*0490*/  IMAD.WIDE.U32 R4, R7, 0x4, R4 ;  /* 0x0000000407047825 */ /* 0x001fcc00078e0004 */
[----:B------:R1:W5:Y:S02]  /*04a0*/  LDG.E.CONSTANT R4, desc[UR8][R4.64] ;  /* 0x0000000804047981 */ /* 0x000364000c1e9900 */
.L_x_134:
[----:B------:R-:W-:Y:S05]  /*04b0*/  BSYNC.RECONVERGENT B1 ;  /* 0x0000000000017941 */ /* 0x000fea0003800200 */
.L_x_133:
[----:B-----5:R2:W-:Y:S01]  /*04c0*/  STS [R59], R4 ;  /* 0x000000043b007388 */ /* 0x0205e20000000800 */
[----:B------:R-:W-:Y:S02]  /*04d0*/  ISETP.NE.AND P0, PT, R21, 0x2, PT ;  /* 0x000000021500780c */ /* 0x000fe40003f05270 */
[----:B------:R-:W-:-:S11]  /*04e0*/  MOV R22, R58 ;  /* 0x0000003a00167202 */ /* 0x000fd60000000f00 */
[----:B--2---:R-:W-:Y:S05]  /*04f0*/  @!P0 BRA `(.L_x_130) ;  /* 0x0000000000308947 */ /* 0x004fea0003800000 */
[----:B------:R-:W-:Y:S02]  /*0500*/  SHF.R.U32.HI R4, RZ, 0x5, R58 ;  /* 0x00000005ff047819 */ /* 0x000fe4000001163a */
[----:B------:R-:W-:Y:S02]  /*0510*/  ISETP.GE.AND P0, PT, R17, R18, PT ;  /* 0x000000121100720c */ /* 0x000fe40003f06270 */
[----:B------:R-:W-:Y:S02]  /*0520*/  LEA R7, R3, R4, 0x6 ;  /* 0x0000000403077211 */ /* 0x000fe400078e30ff */
[----:B------:R-:W-:Y:S02]  /*0530*/  IADD3 R22, PT, PT, R0, 0x300, RZ ;  /* 0x0000030000167810 */ /* 0x000fe40007ffe0ff */
[----:B------:R-:W-:-:S13]  /*0540*/  ISETP.LT.AND P0, PT, R7, R16, !P0 ;  /* 0x000000100700720c */ /* 0x000fda0004701270 */
[----:B------:R2:W-:Y:S01]  /*0550*/  @!P0 STS [R57], RZ ;  /* 0x000000ff39008388 */ /* 0x0005e20000000800 */
[----:B------:R-:W-:Y:S05]  /*0560*/  @!P0 BRA `(.L_x_130) ;  /* 0x0000000000148947 */ /* 0x000fea0003800000 */
[----:B01----:R-:W0:Y:S01]  /*0570*/  LDC.64 R4, c[0x0][0x380] ;  /* 0x0000e000ff047b82 */ /* 0x003e220000000a00 */
[----:B------:R-:W-:-:S04]  /*0580*/  IMAD R7, R7, R18, R17 ;  /* 0x0000001207077224 */ /* 0x000fc800078e0211 */
[----:B0-----:R-:W-:-:S06]  /*0590*/  IMAD.WIDE.U32 R4, R7, 0x4, R4 ;  /* 0x0000000407047825 */ /* 0x001fcc00078e0004 */
[----:B------:R-:W4:Y:S04]  /*05a0*/  LDG.E.CONSTANT R4, desc[UR8][R4.64] ;  /* 0x0000000804047981 */ /* 0x000f28000c1e9900 */
[----:B----4-:R0:W-:Y:S02]  /*05b0*/  STS [R57], R4 ;  /* 0x0000000439007388 */ /* 0x0101e40000000800 */
.L_x_130:
[----:B----4-:R-:W-:Y:S05]  /*05c0*/  BSYNC.RECONVERGENT B0 ;  /* 0x0000000000007941 */ /* 0x010fea0003800200 */
.L_x_129:
[----:B------:R-:W4:Y:S01]  /*05d0*/  S2UR UR6, SR_CgaCtaId ;  /* 0x00000000000679c3 */ /* 0x000f220000008800 */
[----:B------:R-:W5:Y:S01]  /*05e0*/  LDCU UR7, c[0x0][0x3a8] ;  /* 0x00007500ff0777ac */ /* 0x000f620008000800 */
[C---:B0-----:R-:W-:Y:S01]  /*05f0*/  IADD3 R4, PT, PT, R22.reuse, 0x300, RZ ;  /* 0x0000030016047810 */ /* 0x041fe20007ffe0ff */
[----:B------:R-:W-:Y:S01]  /*0600*/  BSSY.RECONVERGENT B0, `(.L_x_135) ;  /* 0x0000043000007945 */ /* 0x000fe20003800200 */
[C---:B-1----:R-:W-:Y:S01]  /*0610*/  IADD3 R5, PT, PT, R22.reuse, 0x200, RZ ;  /* 0x0000020016057810 */ /* 0x042fe20007ffe0ff */
[----:B------:R-:W-:Y:S01]  /*0620*/  UMOV UR5, 0x400 ;  /* 0x0000040000057882 */ /* 0x000fe20000000000 */
[----:B------:R-:W-:Y:S01]  /*0630*/  IADD3 R7, PT, PT, R22, 0x100, RZ ;  /* 0x0000010016077810 */ /* 0x000fe20007ffe0ff */
[----:B------:R-:W0:Y:S01]  /*0640*/  LDCU UR10, c[0x0][0x3a0] ;  /* 0x00007400ff0a77ac */ /* 0x000e220008000800 */
[----:B------:R-:W-:Y:S02]  /*0650*/  SHF.R.U32.HI R34, RZ, 0x5, R22 ;  /* 0x00000005ff227819 */ /* 0x000fe40000011616 */
[----:B------:R-:W-:-:S02]  /*0660*/  SHF.R.U32.HI R4, RZ, 0x5, R4 ;  /* 0x00000005ff047819 */ /* 0x000fc40000011604 */
[----:B------:R-:W-:Y:S02]  /*0670*/  SHF.R.U32.HI R26, RZ, 0x5, R5 ;  /* 0x00000005ff1a7819 */ /* 0x000fe40000011605 */
[----:B------:R-:W-:Y:S02]  /*0680*/  SHF.R.U32.HI R28, RZ, 0x5, R7 ;  /* 0x00000005ff1c7819 */ /* 0x000fe40000011607 */
[----:B------:R-:W-:Y:S02]  /*0690*/  IADD3 R20, PT, PT, R6, UR4, RZ ;  /* 0x0000000406147c10 */ /* 0x000fe4000fffe0ff */
[C---:B--2---:R-:W-:Y:S02]  /*06a0*/  LEA R35, R3.reuse, R34, 0x6 ;  /* 0x0000002203237211 */ /* 0x044fe400078e30ff */
[C---:B------:R-:W-:Y:S02]  /*06b0*/  LEA R33, R3.reuse, R4, 0x6 ;  /* 0x0000000403217211 */ /* 0x040fe400078e30ff */
[----:B------:R-:W-:Y:S01]  /*06c0*/  LEA R29, R3, R26, 0x6 ;  /* 0x0000001a031d7211 */ /* 0x000fe200078e30ff */
[--C-:B-----5:R-:W-:Y:S01]  /*06d0*/  IMAD R30, R35, UR7, R20.reuse ;  /* 0x00000007231e7c24 */ /* 0x120fe2000f8e0214 */
[----:B----4-:R-:W-:Y:S01]  /*06e0*/  ULEA UR5, UR6, UR5, 0x18 ;  /* 0x0000000506057291 */ /* 0x010fe2000f8ec0ff */
[----:B------:R-:W-:Y:S01]  /*06f0*/  LEA R25, R3, R28, 0x6 ;  /* 0x0000001c03197211 */ /* 0x000fe200078e30ff */
[--C-:B------:R-:W-:Y:S01]  /*0700*/  IMAD R36, R33, UR7, R20.reuse ;  /* 0x0000000721247c24 */ /* 0x100fe2000f8e0214 */
[----:B------:R-:W-:Y:S01]  /*0710*/  ISETP.GE.AND P0, PT, R20, UR7, PT ;  /* 0x0000000714007c0c */ /* 0x000fe2000bf06270 */
[----:B------:R-:W-:-:S02]  /*0720*/  IMAD R37, R29, UR7, R20 ;  /* 0x000000071d257c24 */ /* 0x000fc4000f8e0214 */
[----:B------:R-:W-:Y:S01]  /*0730*/  LEA R5, R6, UR5, 0x2 ;  /* 0x0000000506057c11 */ /* 0x000fe2000f8e10ff */
[----:B------:R-:W-:-:S04]  /*0740*/  IMAD R32, R25, UR7, R20 ;  /* 0x0000000719207c24 */ /* 0x000fc8000f8e0214 */
[--C-:B------:R-:W-:Y:S02]  /*0750*/  IMAD R24, R4, 0x84, R5.reuse ;  /* 0x0000008404187824 */ /* 0x100fe400078e0205 */
[--C-:B------:R-:W-:Y:S02]  /*0760*/  IMAD R26, R26, 0x84, R5.reuse ;  /* 0x000000841a1a7824 */ /* 0x100fe400078e0205 */
[--C-:B------:R-:W-:Y:S02]  /*0770*/  IMAD R28, R28, 0x84, R5.reuse ;  /* 0x000000841c1c7824 */ /* 0x100fe400078e0205 */
[----:B0-----:R-:W-:-:S07]  /*0780*/  IMAD R34, R34, 0x84, R5 ;  /* 0x0000008422227824 */ /* 0x001fce00078e0205 */
.L_x_136:
[----:B------:R-:W0:Y:S01]  /*0790*/  LDC R23, c[0x0][0x3a8] ;  /* 0x0000ea00ff177b82 */ /* 0x000e220000000800 */
[----:B------:R-:W-:-:S13]  /*07a0*/  ISETP.GE.OR P3, PT, R35, UR10, P0 ;  /* 0x0000000a23007c0c */ /* 0x000fda0008766670 */
[----:B------:R-:W1:Y:S01]  /*07b0*/  @!P3 LDC.64 R18, c[0x0][0x380] ;  /* 0x0000e000ff12bb82 */ /* 0x000e620000000a00 */
[----:B0-----:R-:W-:-:S04]  /*07c0*/  ISETP.GE.AND P1, PT, R20, R23, PT ;  /* 0x000000171400720c */ /* 0x001fc80003f26270 */
[----:B------:R-:W-:Y:S02]  /*07d0*/  ISETP.LT.AND P4, PT, R25, UR10, !P1 ;  /* 0x0000000a19007c0c */ /* 0x000fe4000cf81270 */
[----:B------:R-:W-:Y:S02]  /*07e0*/  ISETP.LT.AND P5, PT, R29, UR10, !P1 ;  /* 0x0000000a1d007c0c */ /* 0x000fe4000cfa1270 */
[----:B------:R-:W-:Y:S01]  /*07f0*/  ISETP.LT.AND P6, PT, R33, UR10, !P1 ;  /* 0x0000000a21007c0c */ /* 0x000fe2000cfc1270 */
[----:B-1----:R-:W-:-:S08]  /*0800*/  @!P3 IMAD.WIDE.U32 R18, R30, 0x4, R18 ;  /* 0x000000041e12b825 */ /* 0x002fd000078e0012 */
[----:B------:R-:W0:Y:S01]  /*0810*/  @P4 LDC.64 R16, c[0x0][0x380] ;  /* 0x0000e000ff104b82 */ /* 0x000e220000000a00 */
[----:B------:R-:W2:Y:S07]  /*0820*/  @!P3 LDG.E.CONSTANT R19, desc[UR8][R18.64] ;  /* 0x000000081213b981 */ /* 0x000eae000c1e9900 */
[----:B------:R-:W1:Y:S08]  /*0830*/  @P5 LDC.64 R4, c[0x0][0x380] ;  /* 0x0000e000ff045b82 */ /* 0x000e700000000a00 */
[----:B------:R-:W4:Y:S01]  /*0840*/  @P6 LDC.64 R6, c[0x0][0x380] ;  /* 0x0000e000ff066b82 */ /* 0x000f220000000a00 */
[----:B0-----:R-:W-:-:S06]  /*0850*/  @P4 IMAD.WIDE.U32 R16, R32, 0x4, R16 ;  /* 0x0000000420104825 */ /* 0x001fcc00078e0010 */
[----:B------:R0:W5:Y:S01]  /*0860*/  @P4 LDG.E.CONSTANT R17, desc[UR8][R16.64] ;  /* 0x0000000810114981 */ /* 0x000162000c1e9900 */
[----:B-1----:R-:W-:-:S06]  /*0870*/  @P5 IMAD.WIDE.U32 R4, R37, 0x4, R4 ;  /* 0x0000000425045825 */ /* 0x002fcc00078e0004 */
[----:B------:R-:W3:Y:S01]  /*0880*/  @P5 LDG.E.CONSTANT R5, desc[UR8][R4.64] ;  /* 0x0000000804055981 */ /* 0x000ee2000c1e9900 */
[----:B----4-:R-:W-:-:S06]  /*0890*/  @P6 IMAD.WIDE.U32 R6, R36, 0x4, R6 ;  /* 0x0000000424066825 */ /* 0x010fcc00078e0006 */
[----:B------:R-:W4:Y:S01]  /*08a0*/  @P6 LDG.E.CONSTANT R7, desc[UR8][R6.64] ;  /* 0x0000000806076981 */ /* 0x000f22000c1e9900 */
[----:B0-----:R-:W-:Y:S02]  /*08b0*/  IADD3 R16, PT, PT, R22, 0x400, RZ ;  /* 0x0000040016107810 */ /* 0x001fe40007ffe0ff */
[----:B------:R-:W-:Y:S02]  /*08c0*/  IADD3 R35, PT, PT, R35, 0x20, RZ ;  /* 0x0000002023237810 */ /* 0x000fe40007ffe0ff */
[----:B------:R-:W-:Y:S02]  /*08d0*/  IADD3 R33, PT, PT, R33, 0x20, RZ ;  /* 0x0000002021217810 */ /* 0x000fe40007ffe0ff */
[----:B------:R-:W-:Y:S02]  /*08e0*/  IADD3 R29, PT, PT, R29, 0x20, RZ ;  /* 0x000000201d1d7810 */ /* 0x000fe40007ffe0ff */
[----:B------:R-:W-:Y:S02]  /*08f0*/  IADD3 R25, PT, PT, R25, 0x20, RZ ;  /* 0x0000002019197810 */ /* 0x000fe40007ffe0ff */
[----:B------:R-:W-:-:S02]  /*0900*/  LEA R30, R23, R30, 0x5 ;  /* 0x0000001e171e7211 */ /* 0x000fc400078e28ff */
[C---:B------:R-:W-:Y:S02]  /*0910*/  LEA R32, R23.reuse, R32, 0x5 ;  /* 0x0000002017207211 */ /* 0x040fe400078e28ff */
[C---:B------:R-:W-:Y:S02]  /*0920*/  LEA R37, R23.reuse, R37, 0x5 ;  /* 0x0000002517257211 */ /* 0x040fe400078e28ff */
[----:B------:R-:W-:Y:S01]  /*0930*/  LEA R36, R23, R36, 0x5 ;  /* 0x0000002417247211 */ /* 0x000fe200078e28ff */
[----:B--2---:R-:W-:Y:S04]  /*0940*/  @!P3 STS [R34], R19 ;  /* 0x000000132200b388 */ /* 0x004fe80000000800 */
[----:B------:R0:W-:Y:S01]  /*0950*/  @P3 STS [R34], RZ ;  /* 0x000000ff22003388 */ /* 0x0001e20000000800 */
[----:B------:R-:W-:-:S03]  /*0960*/  ISETP.GE.U32.AND P3, PT, R22, 0x400, PT ;  /* 0x000004001600780c */ /* 0x000fc60003f66070 */
[----:B------:R-:W-:Y:S01]  /*0970*/  @!P4 STS [R28], RZ ;  /* 0x000000ff1c00c388 */ /* 0x000fe20000000800 */
[----:B------:R-:W-:Y:S02]  /*0980*/  MOV R22, R16 ;  /* 0x0000001000167202 */ /* 0x000fe40000000f00 */
[----:B0-----:R-:W-:Y:S01]  /*0990*/  IADD3 R34, PT, PT, R34, 0x1080, RZ ;  /* 0x0000108022227810 */ /* 0x001fe20007ffe0ff */
[----:B-----5:R0:W-:Y:S04]  /*09a0*/  @P4 STS [R28], R17 ;  /* 0x000000111c004388 */ /* 0x0201e80000000800 */
[----:B------:R-:W-:Y:S04]  /*09b0*/  @!P5 STS [R26], RZ ;  /* 0x000000ff1a00d388 */ /* 0x000fe80000000800 */
[----:B---3--:R1:W-:Y:S01]  /*09c0*/  @P5 STS [R26], R5 ;  /* 0x000000051a005388 */ /* 0x0083e20000000800 */
[----:B0-----:R-:W-:-:S03]  /*09d0*/  IADD3 R28, PT, PT, R28, 0x1080, RZ ;  /* 0x000010801c1c7810 */ /* 0x001fc60007ffe0ff */
[----:B------:R-:W-:Y:S04]  /*09e0*/  @!P6 STS [R24], RZ ;  /* 0x000000ff1800e388 */ /* 0x000fe80000000800 */
[----:B----4-:R0:W-:Y:S01]  /*09f0*/  @P6 STS [R24], R7 ;  /* 0x0000000718006388 */ /* 0x0101e20000000800 */
[----:B-1----:R-:W-:Y:S02]  /*0a00*/  IADD3 R26, PT, PT, R26, 0x1080, RZ ;  /* 0x000010801a1a7810 */ /* 0x002fe40007ffe0ff */
[----:B0-----:R-:W-:Y:S01]  /*0a10*/  IADD3 R24, PT, PT, R24, 0x1080, RZ ;  /* 0x0000108018187810 */ /* 0x001fe20007ffe0ff */
[----:B------:R-:W-:Y:S06]  /*0a20*/  @!P3 BRA `(.L_x_136) ;  /* 0xfffffffc0058b947 */ /* 0x000fec000383ffff */
[----:B------:R-:W-:Y:S05]  /*0a30*/  BSYNC.RECONVERGENT B0 ;  /* 0x0000000000007941 */ /* 0x000fea0003800200 */
.L_x_135:
[----:B------:R-:W0:Y:S01]  /*0a40*/  LDCU UR10, c[0x0][0x3a8] ;  /* 0x00007500ff0a77ac */ /* 0x000e220008000800 */
[----:B------:R-:W-:Y:S01]  /*0a50*/  BSSY.RECONVERGENT B0, `(.L_x_137) ;  /* 0x00000e6000007945 */ /* 0x000fe20003800200 */
[----:B------:R-:W-:Y:S01]  /*0a60*/  MOV R4, R0 ;  /* 0x0000000000047202 */ /* 0x000fe20000000f00 */
[----:B------:R-:W1:Y:S01]  /*0a70*/  LDCU UR11, c[0x0][0x3b4] ;  /* 0x00007680ff0b77ac */ /* 0x000e620008000800 */
[----:B------:R-:W2:Y:S01]  /*0a80*/  LDCU.64 UR12, c[0x0][0x388] ;  /* 0x00007100ff0c77ac */ /* 0x000ea20008000a00 */
[----:B------:R-:W-:Y:S05]  /*0a90*/  @!P2 BRA `(.L_x_138) ;  /* 0x0000000c0084a947 */ /* 0x000fea0003800000 */
[----:B------:R-:W3:Y:S01]  /*0aa0*/  LDC R16, c[0x0][0x3a4] ;  /* 0x0000e900ff107b82 */ /* 0x000ee20000000800 */
[----:B------:R-:W-:Y:S01]  /*0ab0*/  SHF.R.U32.HI R17, RZ, 0x5, R0 ;  /* 0x00000005ff117819 */ /* 0x000fe20000011600 */
[----:B------:R-:W-:Y:S01]  /*0ac0*/  BSSY.RECONVERGENT B1, `(.L_x_139) ;  /* 0x0000046000017945 */ /* 0x000fe20003800200 */
[----:B------:R-:W-:Y:S02]  /*0ad0*/  HFMA2 R18, -RZ, RZ, 0, 0 ;  /* 0x00000000ff127431 */ /* 0x000fe400000001ff */
[----:B------:R-:W-:Y:S01]  /*0ae0*/  LEA R25, R2, R17, 0x6 ;  /* 0x0000001102197211 */ /* 0x000fe200078e30ff */
[----:B------:R-:W-:-:S03]  /*0af0*/  IMAD R17, R17, 0x84, R56 ;  /* 0x0000008411117824 */ /* 0x000fc600078e0238 */
[----:B---3--:R-:W-:-:S13]  /*0b00*/  ISETP.GE.OR P2, PT, R25, R16, P0 ;  /* 0x000000101900720c */ /* 0x008fda0000746670 */
[----:B------:R-:W-:Y:S05]  /*0b10*/  @P2 BRA `(.L_x_140) ;  /* 0x0000000400002947 */ /* 0x000fea0003800000 */
[----:B------:R-:W3:Y:S01]  /*0b20*/  LDC R19, c[0x0][0x3b0] ;  /* 0x0000ec00ff137b82 */ /* 0x000ee20000000800 */
[----:B------:R-:W4:Y:S01]  /*0b30*/  LDCU.64 UR6, c[0x0][0x388] ;  /* 0x00007100ff0677ac */ /* 0x000f220008000a00 */
[----:B------:R-:W5:Y:S06]  /*0b40*/  LDCU UR5, c[0x0][0x3b4] ;  /* 0x00007680ff0577ac */ /* 0x000f6c0008000800 */
[----:B------:R-:W0:Y:S01]  /*0b50*/  LDC R18, c[0x0][0x3ac] ;  /* 0x0000eb00ff127b82 */ /* 0x000e220000000800 */
[----:B---3--:R-:W-:-:S04]  /*0b60*/  IABS R22, R19 ;  /* 0x0000001300167213 */ /* 0x008fc80000000000 */
[----:B------:R-:W3:Y:S01]  /*0b70*/  I2F.RP R28, R22 ;  /* 0x00000016001c7306 */ /* 0x000ee20000209400 */
[----:B0-----:R-:W-:-:S07]  /*0b80*/  IABS R24, R18 ;  /* 0x0000001200187213 */ /* 0x001fce0000000000 */
[----:B------:R-:W0:Y:S08]  /*0b90*/  I2F.RP R26, R24 ;  /* 0x00000018001a7306 */ /* 0x000e300000209400 */
[----:B---3--:R-:W3:Y:S08]  /*0ba0*/  MUFU.RCP R28, R28 ;  /* 0x0000001c001c7308 */ /* 0x008ef00000001000 */
[----:B0-----:R-:W0:Y:S01]  /*0bb0*/  MUFU.RCP R26, R26 ;  /* 0x0000001a001a7308 */ /* 0x001e220000001000 */
[----:B---3--:R-:W-:-:S02]  /*0bc0*/  IADD3 R4, PT, PT, R28, 0xffffffe, RZ ;  /* 0x0ffffffe1c047810 */ /* 0x008fc40007ffe0ff */
[----:B------:R-:W-:-:S05]  /*0bd0*/  IABS R28, R20 ;  /* 0x00000014001c7213 */ /* 0x000fca0000000000 */
[----:B------:R3:W1:Y:S01]  /*0be0*/  F2I.FTZ.U32.TRUNC.NTZ R5, R4 ;  /* 0x0000000400057305 */ /* 0x000662000021f000 */
[----:B0-----:R-:W-:-:S07]  /*0bf0*/  IADD3 R6, PT, PT, R26, 0xffffffe, RZ ;  /* 0x0ffffffe1a067810 */ /* 0x001fce0007ffe0ff */
[----:B------:R0:W2:Y:S01]  /*0c00*/  F2I.FTZ.U32.TRUNC.NTZ R7, R6 ;  /* 0x0000000600077305 */ /* 0x0000a2000021f000 */
[----:B---3--:R-:W-:Y:S02]  /*0c10*/  MOV R4, RZ ;  /* 0x000000ff00047202 */ /* 0x008fe40000000f00 */
[----:B-1----:R-:W-:Y:S02]  /*0c20*/  IADD3 R33, PT, PT, RZ, -R5, RZ ;  /* 0x80000005ff217210 */ /* 0x002fe40007ffe0ff */
[----:B0-----:R-:W-:-:S03]  /*0c30*/  MOV R6, RZ ;  /* 0x000000ff00067202 */ /* 0x001fc60000000f00 */
[----:B------:R-:W-:Y:S01]  /*0c40*/  IMAD R33, R33, R22, RZ ;  /* 0x0000001621217224 */ /* 0x000fe200078e02ff */
[----:B--2---:R-:W-:-:S03]  /*0c50*/  IADD3 R29, PT, PT, RZ, -R7, RZ ;  /* 0x80000007ff1d7210 */ /* 0x004fc60007ffe0ff */
[----:B------:R-:W-:Y:S01]  /*0c60*/  IMAD.HI.U32 R4, R5, R33, R4 ;  /* 0x0000002105047227 */ /* 0x000fe200078e0004 */
[----:B------:R-:W-:Y:S02]  /*0c70*/  MOV R33, R28 ;  /* 0x0000001c00217202 */ /* 0x000fe40000000f00 */
[----:B------:R-:W-:Y:S01]  /*0c80*/  IABS R5, R25 ;  /* 0x0000001900057213 */ /* 0x000fe20000000000 */
[----:B------:R-:W-:-:S04]  /*0c90*/  IMAD R29, R29, R24, RZ ;  /* 0x000000181d1d7224 */ /* 0x000fc800078e02ff */
[----:B------:R-:W-:-:S04]  /*0ca0*/  IMAD.HI.U32 R6, R7, R29, R6 ;  /* 0x0000001d07067227 */ /* 0x000fc800078e0006 */
[----:B------:R-:W-:-:S04]  /*0cb0*/  IMAD.HI.U32 R7, R4, R33, RZ ;  /* 0x0000002104077227 */ /* 0x000fc800078e00ff */
[----:B------:R-:W-:Y:S01]  /*0cc0*/  IMAD.HI.U32 R6, R6, R5, RZ ;  /* 0x0000000506067227 */ /* 0x000fe200078e00ff */
[----:B------:R-:W-:-:S04]  /*0cd0*/  IADD3 R29, PT, PT, -R7, RZ, RZ ;  /* 0x000000ff071d7210 */ /* 0x000fc80007ffe1ff */
[----:B------:R-:W-:Y:S01]  /*0ce0*/  IADD3 R4, PT, PT, -R6, RZ, RZ ;  /* 0x000000ff06047210 */ /* 0x000fe20007ffe1ff */
[----:B------:R-:W-:-:S04]  /*0cf0*/  IMAD R29, R22, R29, R33 ;  /* 0x0000001d161d7224 */ /* 0x000fc800078e0221 */
[----:B------:R-:W-:Y:S01]  /*0d00*/  IMAD R5, R24, R4, R5 ;  /* 0x0000000418057224 */ /* 0x000fe200078e0205 */
[----:B------:R-:W-:Y:S02]  /*0d10*/  ISETP.GT.U32.AND P3, PT, R22, R29, PT ;  /* 0x0000001d1600720c */ /* 0x000fe40003f64070 */
[C---:B------:R-:W-:Y:S01]  /*0d20*/  LOP3.LUT R4, R25.reuse, R18, RZ, 0x3c, !PT ;  /* 0x0000001219047212 */ /* 0x040fe200078e3cff */
[----:B------:R-:W-:Y:S01]  /*0d30*/  IMAD R25, R25, R23, R20 ;  /* 0x0000001719197224 */ /* 0x000fe200078e0214 */
[----:B------:R-:W-:-:S09]  /*0d40*/  ISETP.GT.U32.AND P5, PT, R24, R5, PT ;  /* 0x000000051800720c */ /* 0x000fd20003fa4070 */
[-C--:B------:R-:W-:Y:S02]  /*0d50*/  @!P3 IADD3 R29, PT, PT, R29, -R22.reuse, RZ ;  /* 0x800000161d1db210 */ /* 0x080fe40007ffe0ff */
[----:B------:R-:W-:Y:S02]  /*0d60*/  @!P3 IADD3 R7, PT, PT, R7, 0x1, RZ ;  /* 0x000000010707b810 */ /* 0x000fe40007ffe0ff */
[----:B------:R-:W-:Y:S02]  /*0d70*/  ISETP.GE.U32.AND P6, PT, R29, R22, PT ;  /* 0x000000161d00720c */ /* 0x000fe40003fc6070 */
[-C--:B------:R-:W-:Y:S02]  /*0d80*/  @!P5 IADD3 R5, PT, PT, R5, -R24.reuse, RZ ;  /* 0x800000180505d210 */ /* 0x080fe40007ffe0ff */
[----:B------:R-:W-:Y:S02]  /*0d90*/  LOP3.LUT R22, R20, R19, RZ, 0x3c, !PT ;  /* 0x0000001314167212 */ /* 0x000fe400078e3cff */
[----:B------:R-:W-:-:S02]  /*0da0*/  ISETP.GE.U32.AND P4, PT, R5, R24, PT ;  /* 0x000000180500720c */ /* 0x000fc40003f86070 */
[----:B------:R-:W-:Y:S02]  /*0db0*/  ISETP.GE.AND P3, PT, R4, RZ, PT ;  /* 0x000000ff0400720c */ /* 0x000fe40003f66270 */
[----:B------:R-:W0:Y:S01]  /*0dc0*/  LDC.64 R4, c[0x0][0x390] ;  /* 0x0000e400ff047b82 */ /* 0x000e220000000a00 */
[----:B------:R-:W-:Y:S02]  /*0dd0*/  ISETP.GE.AND P2, PT, R22, RZ, PT ;  /* 0x000000ff1600720c */ /* 0x000fe40003f46270 */
[----:B------:R-:W-:Y:S02]  /*0de0*/  @!P5 IADD3 R6, PT, PT, R6, 0x1, RZ ;  /* 0x000000010606d810 */ /* 0x000fe40007ffe0ff */
[----:B------:R-:W-:Y:S02]  /*0df0*/  @P6 IADD3 R7, PT, PT, R7, 0x1, RZ ;  /* 0x0000000107076810 */ /* 0x000fe40007ffe0ff */
[----:B------:R-:W-:Y:S02]  /*0e00*/  ISETP.NE.AND P6, PT, R19, RZ, PT ;  /* 0x000000ff1300720c */ /* 0x000fe40003fc5270 */
[----:B------:R-:W-:-:S02]  /*0e10*/  ISETP.NE.AND P5, PT, R18, RZ, PT ;  /* 0x000000ff1200720c */ /* 0x000fc40003fa5270 */
[----:B------:R-:W-:Y:S02]  /*0e20*/  @P4 IADD3 R6, PT, PT, R6, 0x1, RZ ;  /* 0x0000000106064810 */ /* 0x000fe40007ffe0ff */
[----:B------:R-:W-:Y:S02]  /*0e30*/  MOV R22, R7 ;  /* 0x0000000700167202 */ /* 0x000fe40000000f00 */
[----:B------:R-:W-:Y:S02]  /*0e40*/  MOV R29, R6 ;  /* 0x00000006001d7202 */ /* 0x000fe40000000f00 */
[----:B----4-:R-:W-:Y:S02]  /*0e50*/  IADD3 R6, P4, PT, R25, UR6, RZ ;  /* 0x0000000619067c10 */ /* 0x010fe4000ff9e0ff */
[----:B------:R-:W-:Y:S02]  /*0e60*/  @!P2 IADD3 R22, PT, PT, -R22, RZ, RZ ;  /* 0x000000ff1616a210 */ /* 0x000fe40007ffe1ff */
[----:B------:R-:W-:-:S02]  /*0e70*/  @!P3 IADD3 R29, PT, PT, -R29, RZ, RZ ;  /* 0x000000ff1d1db210 */ /* 0x000fc40007ffe1ff */
[----:B------:R-:W-:Y:S02]  /*0e80*/  IADD3.X R7, PT, PT, RZ, UR7, RZ, P4, !PT ;  /* 0x00000007ff077c10 */ /* 0x000fe4000a7fe4ff */
[----:B------:R-:W-:Y:S02]  /*0e90*/  @!P6 LOP3.LUT R22, RZ, R19, RZ, 0x33, !PT ;  /* 0x00000013ff16e212 */ /* 0x000fe400078e33ff */
[----:B------:R-:W-:Y:S01]  /*0ea0*/  @!P5 LOP3.LUT R29, RZ, R18, RZ, 0x33, !PT ;  /* 0x00000012ff1dd212 */ /* 0x000fe200078e33ff */
[----:B------:R-:W2:Y:S04]  /*0eb0*/  LDG.E.U8.CONSTANT R6, desc[UR8][R6.64] ;  /* 0x0000000806067981 */ /* 0x000ea8000c1e9100 */
[----:B-----5:R-:W-:-:S04]  /*0ec0*/  IMAD R19, R29, UR5, R22 ;  /* 0x000000051d137c24 */ /* 0x020fc8000f8e0216 */
[----:B0-----:R-:W-:-:S06]  /*0ed0*/  IMAD.WIDE R4, R19, 0x4, R4 ;  /* 0x0000000413047825 */ /* 0x001fcc00078e0204 */
[----:B------:R2:W3:Y:S02]  /*0ee0*/  LDG.E.CONSTANT R4, desc[UR8][R4.64] ;  /* 0x0000000804047981 */ /* 0x0004e4000c1e9900 */
[----:B--2---:R-:W-:-:S05]  /*0ef0*/  F2FP.F16.E4M3.UNPACK_B R5, R6 ;  /* 0x00000006ff05723e */ /* 0x004fca00020006ff */
[----:B------:R-:W-:-:S05]  /*0f00*/  HADD2.F32 R19, -RZ, R5.H0_H0 ;  /* 0x20000005ff137230 */ /* 0x000fca0000004100 */
[----:B---3--:R-:W-:-:S07]  /*0f10*/  FMUL R18, R4, R19 ;  /* 0x0000001304127220 */ /* 0x008fce0000400000 */
.L_x_140:
[----:B012---:R-:W-:Y:S05]  /*0f20*/  BSYNC.RECONVERGENT B1 ;  /* 0x0000000000017941 */ /* 0x007fea0003800200 */
.L_x_139:
[----:B------:R3:W-:Y:S01]  /*0f30*/  STS [R17], R18 ;  /* 0x0000001211007388 */ /* 0x0007e20000000800 */
[----:B------:R-:W-:Y:S02]  /*0f40*/  ISETP.NE.AND P2, PT, R21, 0x1, PT ;  /* 0x000000011500780c */ /* 0x000fe40003f45270 */
[----:B------:R-:W-:-:S11]  /*0f50*/  MOV R4, R60 ;  /* 0x0000003c00047202 */ /* 0x000fd60000000f00 */
[----:B---3--:R-:W-:Y:S05]  /*0f60*/  @!P2 BRA `(.L_x_138) ;  /* 0x000000080050a947 */ /* 0x008fea0003800000 */
[----:B------:R-:W-:Y:S01]  /*0f70*/  SHF.R.U32.HI R17, RZ, 0x5, R60 ;  /* 0x00000005ff117819 */ /* 0x000fe2000001163c */
[----:B------:R-:W-:Y:S01]  /*0f80*/  BSSY.RECONVERGENT B1, `(.L_x_141) ;  /* 0x0000045000017945 */ /* 0x000fe20003800200 */
[----:B------:R-:W-:Y:S02]  /*0f90*/  HFMA2 R18, -RZ, RZ, 0, 0 ;  /* 0x00000000ff127431 */ /* 0x000fe400000001ff */
[----:B------:R-:W-:Y:S01]  /*0fa0*/  LEA R25, R2, R17, 0x6 ;  /* 0x0000001102197211 */ /* 0x000fe200078e30ff */
[----:B------:R-:W-:-:S03]  /*0fb0*/  IMAD R17, R17, 0x84, R56 ;  /* 0x0000008411117824 */ /* 0x000fc600078e0238 */
[----:B------:R-:W-:-:S13]  /*0fc0*/  ISETP.GE.OR P2, PT, R25, R16, P0 ;  /* 0x000000101900720c */ /* 0x000fda0000746670 */
[----:B------:R-:W-:Y:S05]  /*0fd0*/  @P2 BRA `(.L_x_142) ;  /* 0x0000000000fc2947 */ /* 0x000fea0003800000 */
[----:B------:R-:W0:Y:S01]  /*0fe0*/  LDC R19, c[0x0][0x3b0] ;  /* 0x0000ec00ff137b82 */ /* 0x000e220000000800 */
[----:B------:R-:W1:Y:S01]  /*0ff0*/  LDCU.64 UR6, c[0x0][0x388] ;  /* 0x00007100ff0677ac */ /* 0x000e620008000a00 */
[----:B------:R-:W2:Y:S06]  /*1000*/  LDCU UR5, c[0x0][0x3b4] ;  /* 0x00007680ff0577ac */ /* 0x000eac0008000800 */
[----:B------:R-:W3:Y:S01]  /*1010*/  LDC R18, c[0x0][0x3ac] ;  /* 0x0000eb00ff127b82 */ /* 0x000ee20000000800 */
[----:B0-----:R-:W-:-:S04]  /*1020*/  IABS R22, R19 ;  /* 0x0000001300167213 */ /* 0x001fc80000000000 */
[----:B------:R-:W0:Y:S01]  /*1030*/  I2F.RP R28, R22 ;  /* 0x00000016001c7306 */ /* 0x000e220000209400 */
[----:B---3--:R-:W-:-:S07]  /*1040*/  IABS R24, R18 ;  /* 0x0000001200187213 */ /* 0x008fce0000000000 */
[----:B------:R-:W3:Y:S08]  /*1050*/  I2F.RP R26, R24 ;  /* 0x00000018001a7306 */ /* 0x000ef00000209400 */
[----:B0-----:R-:W0:Y:S08]  /*1060*/  MUFU.RCP R28, R28 ;  /* 0x0000001c001c7308 */ /* 0x001e300000001000 */
[----:B---3--:R-:W3:Y:S01]  /*1070*/  MUFU.RCP R26, R26 ;  /* 0x0000001a001a7308 */ /* 0x008ee20000001000 */
[----:B0-----:R-:W-:-:S07]  /*1080*/  IADD3 R4, PT, PT, R28, 0xffffffe, RZ ;  /* 0x0ffffffe1c047810 */ /* 0x001fce0007ffe0ff */
[----:B------:R0:W4:Y:S01]  /*1090*/  F2I.FTZ.U32.TRUNC.NTZ R5, R4 ;  /* 0x0000000400057305 */ /* 0x000122000021f000 */
[----:B---3--:R-:W-:Y:S02]  /*10a0*/  IADD3 R6, PT, PT, R26, 0xffffffe, RZ ;  /* 0x0ffffffe1a067810 */ /* 0x008fe40007ffe0ff */
[----:B------:R-:W-:-:S05]  /*10b0*/  IABS R26, R20 ;  /* 0x00000014001a7213 */ /* 0x000fca0000000000 */
[----:B------:R3:W5:Y:S01]  /*10c0*/  F2I.FTZ.U32.TRUNC.NTZ R7, R6 ;  /* 0x0000000600077305 */ /* 0x000762000021f000 */
[----:B0-----:R-:W-:Y:S02]  /*10d0*/  MOV R4, RZ ;  /* 0x000000ff00047202 */ /* 0x001fe40000000f00 */
[----:B----4-:R-:W-:Y:S02]  /*10e0*/  IADD3 R33, PT, PT, RZ, -R5, RZ ;  /* 0x80000005ff217210 */ /* 0x010fe40007ffe0ff */
[----:B---3--:R-:W-:-:S03]  /*10f0*/  MOV R6, RZ ;  /* 0x000000ff00067202 */ /* 0x008fc60000000f00 */
[----:B------:R-:W-:Y:S01]  /*1100*/  IMAD R33, R33, R22, RZ ;  /* 0x0000001621217224 */ /* 0x000fe200078e02ff */
[----:B-----5:R-:W-:-:S03]  /*1110*/  IADD3 R29, PT, PT, RZ, -R7, RZ ;  /* 0x80000007ff1d7210 */ /* 0x020fc60007ffe0ff */
[----:B------:R-:W-:Y:S01]  /*1120*/  IMAD.HI.U32 R33, R5, R33, R4 ;  /* 0x0000002105217227 */ /* 0x000fe200078e0004 */
[----:B------:R-:W-:-:S03]  /*1130*/  IABS R5, R25 ;  /* 0x0000001900057213 */ /* 0x000fc60000000000 */
[----:B------:R-:W-:Y:S02]  /*1140*/  IMAD R29, R29, R24, RZ ;  /* 0x000000181d1d7224 */ /* 0x000fe400078e02ff */
[----:B------:R-:W-:-:S04]  /*1150*/  IMAD.HI.U32 R33, R33, R26, RZ ;  /* 0x0000001a21217227 */ /* 0x000fc800078e00ff */
[----:B------:R-:W-:Y:S01]  /*1160*/  IMAD.HI.U32 R6, R7, R29, R6 ;  /* 0x0000001d07067227 */ /* 0x000fe200078e0006 */
[----:B------:R-:W-:-:S05]  /*1170*/  IADD3 R7, PT, PT, -R33, RZ, RZ ;  /* 0x000000ff21077210 */ /* 0x000fca0007ffe1ff */
[----:B------:R-:W-:-:S04]  /*1180*/  IMAD.HI.U32 R6, R6, R5, RZ ;  /* 0x0000000506067227 */ /* 0x000fc800078e00ff */
[----:B------:R-:W-:Y:S01]  /*1190*/  IMAD R7, R22, R7, R26 ;  /* 0x0000000716077224 */ /* 0x000fe200078e021a */
[----:B------:R-:W-:-:S04]  /*11a0*/  IADD3 R4, PT, PT, -R6, RZ, RZ ;  /* 0x000000ff06047210 */ /* 0x000fc80007ffe1ff */
[----:B------:R-:W-:Y:S01]  /*11b0*/  ISETP.GT.U32.AND P4, PT, R22, R7, PT ;  /* 0x000000071600720c */ /* 0x000fe20003f84070 */
[----:B------:R-:W-:Y:S01]  /*11c0*/  IMAD R5, R24, R4, R5 ;  /* 0x0000000418057224 */ /* 0x000fe200078e0205 */
[----:B------:R-:W-:-:S04]  /*11d0*/  LOP3.LUT R4, R25, R18, RZ, 0x3c, !PT ;  /* 0x0000001219047212 */ /* 0x000fc800078e3cff */
[----:B------:R-:W-:-:S07]  /*11e0*/  ISETP.GT.U32.AND P5, PT, R24, R5, PT ;  /* 0x000000051800720c */ /* 0x000fce0003fa4070 */
        /* <DEDUP_REMOVED lines=8> */
[----:B------:R-:W-:Y:S01]  /*1270*/  ISETP.GE.AND P3, PT, R7, RZ, PT ;  /* 0x000000ff0700720c */ /* 0x000fe20003f66270 */
[----:B------:R-:W-:Y:S01]  /*1280*/  IMAD R7, R25, R23, R20 ;  /* 0x0000001719077224 */ /* 0x000fe200078e0214 */
[----:B------:R-:W-:Y:S02]  /*1290*/  @!P5 IADD3 R6, PT, PT, R6, 0x1, RZ ;  /* 0x000000010606d810 */ /* 0x000fe40007ffe0ff */
[----:B------:R-:W-:Y:S02]  /*12a0*/  @P6 IADD3 R33, PT, PT, R33, 0x1, RZ ;  /* 0x0000000121216810 */ /* 0x000fe40007ffe0ff */
[----:B------:R-:W-:Y:S02]  /*12b0*/  ISETP.NE.AND P6, PT, R19, RZ, PT ;  /* 0x000000ff1300720c */ /* 0x000fe40003fc5270 */
[----:B------:R-:W-:-:S02]  /*12c0*/  ISETP.NE.AND P5, PT, R18, RZ, PT ;  /* 0x000000ff1200720c */ /* 0x000fc40003fa5270 */
[----:B------:R-:W-:Y:S02]  /*12d0*/  @P2 IADD3 R6, PT, PT, R6, 0x1, RZ ;  /* 0x0000000106062810 */ /* 0x000fe40007ffe0ff */
[----:B------:R-:W-:Y:S02]  /*12e0*/  MOV R22, R33 ;  /* 0x0000002100167202 */ /* 0x000fe40000000f00 */
[----:B------:R-:W-:Y:S02]  /*12f0*/  MOV R25, R6 ;  /* 0x0000000600197202 */ /* 0x000fe40000000f00 */
[----:B-1----:R-:W-:Y:S02]  /*1300*/  IADD3 R6, P2, PT, R7, UR6, RZ ;  /* 0x0000000607067c10 */ /* 0x002fe4000ff5e0ff */
[----:B------:R-:W-:Y:S02]  /*1310*/  @!P3 IADD3 R22, PT, PT, -R22, RZ, RZ ;  /* 0x000000ff1616b210 */ /* 0x000fe40007ffe1ff */
[----:B------:R-:W-:-:S02]  /*1320*/  @!P4 IADD3 R25, PT, PT, -R25, RZ, RZ ;  /* 0x000000ff1919c210 */ /* 0x000fc40007ffe1ff */
[----:B------:R-:W-:Y:S02]  /*1330*/  IADD3.X R7, PT, PT, RZ, UR7, RZ, P2, !PT ;  /* 0x00000007ff077c10 */ /* 0x000fe400097fe4ff */
[----:B------:R-:W-:Y:S02]  /*1340*/  @!P6 LOP3.LUT R22, RZ, R19, RZ, 0x33, !PT ;  /* 0x00000013ff16e212 */ /* 0x000fe400078e33ff */
[----:B------:R-:W-:Y:S01]  /*1350*/  @!P5 LOP3.LUT R25, RZ, R18, RZ, 0x33, !PT ;  /* 0x00000012ff19d212 */ /* 0x000fe200078e33ff */
[----:B------:R-:W3:Y:S04]  /*1360*/  LDG.E.U8.CONSTANT R6, desc[UR8][R6.64] ;  /* 0x0000000806067981 */ /* 0x000ee8000c1e9100 */
[----:B--2---:R-:W-:-:S04]  /*1370*/  IMAD R19, R25, UR5, R22 ;  /* 0x0000000519137c24 */ /* 0x004fc8000f8e0216 */
[----:B0-----:R-:W-:-:S06]  /*1380*/  IMAD.WIDE R4, R19, 0x4, R4 ;  /* 0x0000000413047825 */ /* 0x001fcc00078e0204 */
[----:B------:R3:W2:Y:S02]  /*1390*/  LDG.E.CONSTANT R4, desc[UR8][R4.64] ;  /* 0x0000000804047981 */ /* 0x0006a4000c1e9900 */
[----:B---3--:R-:W-:-:S05]  /*13a0*/  F2FP.F16.E4M3.UNPACK_B R5, R6 ;  /* 0x00000006ff05723e */ /* 0x008fca00020006ff */
[----:B------:R-:W-:-:S05]  /*13b0*/  HADD2.F32 R19, -RZ, R5.H0_H0 ;  /* 0x20000005ff137230 */ /* 0x000fca0000004100 */
[----:B--2---:R-:W-:-:S07]  /*13c0*/  FMUL R18, R4, R19 ;  /* 0x0000001304127220 */ /* 0x004fce0000400000 */
.L_x_142:
[----:B------:R-:W-:Y:S05]  /*13d0*/  BSYNC.RECONVERGENT B1 ;  /* 0x0000000000017941 */ /* 0x000fea0003800200 */
.L_x_141:
[----:B------:R3:W-:Y:S01]  /*13e0*/  STS [R17], R18 ;  /* 0x0000001211007388 */ /* 0x0007e20000000800 */
[----:B------:R-:W-:Y:S02]  /*13f0*/  ISETP.NE.AND P2, PT, R21, 0x2, PT ;  /* 0x000000021500780c */ /* 0x000fe40003f45270 */
[----:B------:R-:W-:-:S11]  /*1400*/  MOV R4, R58 ;  /* 0x0000003a00047202 */ /* 0x000fd60000000f00 */
[----:B---3--:R-:W-:Y:S05]  /*1410*/  @!P2 BRA `(.L_x_138) ;  /* 0x000000040024a947 */ /* 0x008fea0003800000 */
[----:B------:R-:W-:Y:S02]  /*1420*/  SHF.R.U32.HI R5, RZ, 0x5, R58 ;  /* 0x00000005ff057819 */ /* 0x000fe4000001163a */
[----:B------:R-:W-:Y:S02]  /*1430*/  IADD3 R17, PT, PT, R0, 0x300, RZ ;  /* 0x0000030000117810 */ /* 0x000fe40007ffe0ff */
[----:B------:R-:W-:-:S04]  /*1440*/  LEA R21, R2, R5, 0x6 ;  /* 0x0000000502157211 */ /* 0x000fc800078e30ff */
[----:B------:R-:W-:Y:S01]  /*1450*/  ISETP.LT.AND P2, PT, R21, R16, !P1 ;  /* 0x000000101500720c */ /* 0x000fe20004f41270 */
[----:B------:R-:W-:-:S12]  /*1460*/  IMAD R16, R5, 0x84, R56 ;  /* 0x0000008405107824 */ /* 0x000fd800078e0238 */
[----:B------:R3:W-:Y:S01]  /*1470*/  @!P2 STS [R16], RZ ;  /* 0x000000ff1000a388 */ /* 0x0007e20000000800 */
[----:B------:R-:W-:Y:S01]  /*1480*/  @!P2 MOV R4, R17 ;  /* 0x000000110004a202 */ /* 0x000fe20000000f00 */
[----:B------:R-:W-:Y:S06]  /*1490*/  @!P2 BRA `(.L_x_138) ;  /* 0x000000040004a947 */ /* 0x000fec0003800000 */
[----:B------:R-:W0:Y:S01]  /*14a0*/  LDC R19, c[0x0][0x3b0] ;  /* 0x0000ec00ff137b82 */ /* 0x000e220000000800 */
[----:B------:R-:W1:Y:S01]  /*14b0*/  LDCU.64 UR6, c[0x0][0x388] ;  /* 0x00007100ff0677ac */ /* 0x000e620008000a00 */
[----:B------:R-:W2:Y:S06]  /*14c0*/  LDCU UR5, c[0x0][0x3b4] ;  /* 0x00007680ff0577ac */ /* 0x000eac0008000800 */
[----:B------:R-:W4:Y:S01]  /*14d0*/  LDC R18, c[0x0][0x3ac] ;  /* 0x0000eb00ff127b82 */ /* 0x000f220000000800 */
[----:B0-----:R-:W-:-:S04]  /*14e0*/  IABS R22, R19 ;  /* 0x0000001300167213 */ /* 0x001fc80000000000 */
[----:B------:R-:W0:Y:S01]  /*14f0*/  I2F.RP R26, R22 ;  /* 0x00000016001a7306 */ /* 0x000e220000209400 */
[----:B----4-:R-:W-:-:S07]  /*1500*/  IABS R24, R18 ;  /* 0x0000001200187213 */ /* 0x010fce0000000000 */
[----:B------:R-:W4:Y:S08]  /*1510*/  I2F.RP R25, R24 ;  /* 0x0000001800197306 */ /* 0x000f300000209400 */
[----:B0-----:R-:W0:Y:S08]  /*1520*/  MUFU.RCP R26, R26 ;  /* 0x0000001a001a7308 */ /* 0x001e300000001000 */
[----:B----4-:R-:W4:Y:S01]  /*1530*/  MUFU.RCP R25, R25 ;  /* 0x0000001900197308 */ /* 0x010f220000001000 */
[----:B0-----:R-:W-:-:S02]  /*1540*/  IADD3 R4, PT, PT, R26, 0xffffffe, RZ ;  /* 0x0ffffffe1a047810 */ /* 0x001fc40007ffe0ff */
[----:B------:R-:W-:-:S05]  /*1550*/  IABS R26, R20 ;  /* 0x00000014001a7213 */ /* 0x000fca0000000000 */
[----:B------:R0:W5:Y:S01]  /*1560*/  F2I.FTZ.U32.TRUNC.NTZ R5, R4 ;  /* 0x0000000400057305 */ /* 0x000162000021f000 */
[----:B----4-:R-:W-:-:S07]  /*1570*/  IADD3 R6, PT, PT, R25, 0xffffffe, RZ ;  /* 0x0ffffffe19067810 */ /* 0x010fce0007ffe0ff */
[----:B------:R4:W3:Y:S01]  /*1580*/  F2I.FTZ.U32.TRUNC.NTZ R7, R6 ;  /* 0x0000000600077305 */ /* 0x0008e2000021f000 */
[----:B0-----:R-:W-:Y:S01]  /*1590*/  HFMA2 R4, -RZ, RZ, 0, 0 ;  /* 0x00000000ff047431 */ /* 0x001fe200000001ff */
[----:B-----5:R-:W-:Y:S02]  /*15a0*/  IADD3 R29, PT, PT, RZ, -R5, RZ ;  /* 0x80000005ff1d7210 */ /* 0x020fe40007ffe0ff */
[----:B----4-:R-:W-:-:S03]  /*15b0*/  MOV R6, RZ ;  /* 0x000000ff00067202 */ /* 0x010fc60000000f00 */
[----:B------:R-:W-:Y:S01]  /*15c0*/  IMAD R29, R29, R22, RZ ;  /* 0x000000161d1d7224 */ /* 0x000fe200078e02ff */
[----:B---3--:R-:W-:-:S03]  /*15d0*/  IADD3 R33, PT, PT, RZ, -R7, RZ ;  /* 0x80000007ff217210 */ /* 0x008fc60007ffe0ff */
        /* <DEDUP_REMOVED lines=39> */
[----:B------:R-:W2:Y:S01]  /*1850*/  LDG.E.CONSTANT R18, desc[UR8][R18.64] ;  /* 0x0000000812127981 */ /* 0x000ea2000c1e9900 */
[----:B---3--:R-:W-:-:S05]  /*1860*/  F2FP.F16.E4M3.UNPACK_B R4, R6 ;  /* 0x00000006ff04723e */ /* 0x008fca00020006ff */
[----:B------:R-:W-:Y:S01]  /*1870*/  HADD2.F32 R5, -RZ, R4.H0_H0 ;  /* 0x20000004ff057230 */ /* 0x000fe20000004100 */
[----:B------:R-:W-:-:S04]  /*1880*/  MOV R4, R17 ;  /* 0x0000001100047202 */ /* 0x000fc80000000f00 */
[----:B--2---:R-:W-:-:S05]  /*1890*/  FMUL R5, R18, R5 ;  /* 0x0000000512057220 */ /* 0x004fca0000400000 */
[----:B------:R4:W-:Y:S02]  /*18a0*/  STS [R16], R5 ;  /* 0x0000000510007388 */ /* 0x0009e40000000800 */
.L_x_138:
[----:B012---:R-:W-:Y:S05]  /*18b0*/  BSYNC.RECONVERGENT B0 ;  /* 0x0000000000007941 */ /* 0x007fea0003800200 */
.L_x_137:
[----:B------:R-:W-:Y:S01]  /*18c0*/  BSSY.RECONVERGENT B0, `(.L_x_143) ;  /* 0x0000127000007945 */ /* 0x000fe20003800200 */
.L_x_153:
[----:B01--4-:R-:W0:Y:S01]  /*18d0*/  LDC R18, c[0x0][0x3a4] ;  /* 0x0000e900ff127b82 */ /* 0x013e220000000800 */
[----:B----4-:R-:W-:Y:S01]  /*18e0*/  SHF.R.U32.HI R5, RZ, 0x5, R4 ;  /* 0x00000005ff057819 */ /* 0x010fe20000011604 */
[----:B------:R-:W-:Y:S03]  /*18f0*/  BSSY.RECONVERGENT B1, `(.L_x_144) ;  /* 0x0000046000017945 */ /* 0x000fe60003800200 */
[----:B------:R-:W-:-:S04]  /*1900*/  LEA R23, R2, R5, 0x6 ;  /* 0x0000000502177211 */ /* 0x000fc800078e30ff */
[----:B0-----:R-:W-:-:S13]  /*1910*/  ISETP.GE.OR P2, PT, R23, R18, P0 ;  /* 0x000000121700720c */ /* 0x001fda0000746670 */
[----:B--2---:R-:W-:Y:S05]  /*1920*/  @P2 BRA `(.L_x_145) ;  /* 0x0000000400002947 */ /* 0x004fea0003800000 */
[----:B------:R-:W0:Y:S08]  /*1930*/  LDC R19, c[0x0][0x3b0] ;  /* 0x0000ec00ff137b82 */ /* 0x000e300000000800 */
[----:B------:R-:W1:Y:S01]  /*1940*/  LDC R21, c[0x0][0x3ac] ;  /* 0x0000eb00ff157b82 */ /* 0x000e620000000800 */
[----:B0-----:R-:W-:-:S04]  /*1950*/  IABS R22, R19 ;  /* 0x0000001300167213 */ /* 0x001fc80000000000 */
[----:B------:R-:W0:Y:S01]  /*1960*/  I2F.RP R26, R22 ;  /* 0x00000016001a7306 */ /* 0x000e220000209400 */
[----:B-1----:R-:W-:-:S07]  /*1970*/  IABS R24, R21 ;  /* 0x0000001500187213 */ /* 0x002fce0000000000 */
[----:B------:R-:W1:Y:S08]  /*1980*/  I2F.RP R25, R24 ;  /* 0x0000001800197306 */ /* 0x000e700000209400 */
[----:B0-----:R-:W0:Y:S08]  /*1990*/  MUFU.RCP R26, R26 ;  /* 0x0000001a001a7308 */ /* 0x001e300000001000 */
[----:B-1----:R-:W3:Y:S01]  /*19a0*/  MUFU.RCP R25, R25 ;  /* 0x0000001900197308 */ /* 0x002ee20000001000 */
[----:B0-----:R-:W-:-:S02]  /*19b0*/  IADD3 R6, PT, PT, R26, 0xffffffe, RZ ;  /* 0x0ffffffe1a067810 */ /* 0x001fc40007ffe0ff */
[----:B------:R-:W-:-:S05]  /*19c0*/  IABS R26, R20 ;  /* 0x00000014001a7213 */ /* 0x000fca0000000000 */
[----:B------:R0:W1:Y:S01]  /*19d0*/  F2I.FTZ.U32.TRUNC.NTZ R7, R6 ;  /* 0x0000000600077305 */ /* 0x000062000021f000 */
[----:B---3--:R-:W-:-:S07]  /*19e0*/  IADD3 R16, PT, PT, R25, 0xffffffe, RZ ;  /* 0x0ffffffe19107810 */ /* 0x008fce0007ffe0ff */
[----:B------:R2:W3:Y:S01]  /*19f0*/  F2I.FTZ.U32.TRUNC.NTZ R17, R16 ;  /* 0x0000001000117305 */ /* 0x0004e2000021f000 */
[----:B0-----:R-:W-:Y:S01]  /*1a00*/  HFMA2 R6, -RZ, RZ, 0, 0 ;  /* 0x00000000ff067431 */ /* 0x001fe200000001ff */
[----:B-1----:R-:W-:Y:S02]  /*1a10*/  IADD3 R29, PT, PT, RZ, -R7, RZ ;  /* 0x80000007ff1d7210 */ /* 0x002fe40007ffe0ff */
[----:B--2---:R-:W-:-:S03]  /*1a20*/  MOV R16, RZ ;  /* 0x000000ff00107202 */ /* 0x004fc60000000f00 */
        /* <DEDUP_REMOVED lines=17> */
[----:B------:R-:W-:Y:S01]  /*1b40*/  ISETP.GE.U32.AND P6, PT, R17, R22, PT ;  /* 0x000000161100720c */ /* 0x000fe20003fc6070 */
[----:B------:R-:W-:Y:S01]  /*1b50*/  IMAD R17, R23, UR10, R20 ;  /* 0x0000000a17117c24 */ /* 0x000fe2000f8e0214 */
[-C--:B------:R-:W-:Y:S02]  /*1b60*/  @!P5 IADD3 R7, PT, PT, R7, -R24.reuse, RZ ;  /* 0x800000180707d210 */ /* 0x080fe40007ffe0ff */
[----:B------:R-:W-:Y:S02]  /*1b70*/  ISETP.GE.AND P4, PT, R6, RZ, PT ;  /* 0x000000ff0600720c */ /* 0x000fe40003f86270 */
[----:B------:R-:W-:-:S02]  /*1b80*/  ISETP.GE.U32.AND P2, PT, R7, R24, PT ;  /* 0x000000180700720c */ /* 0x000fc40003f46070 */
[----:B------:R-:W-:Y:S02]  /*1b90*/  LOP3.LUT R7, R20, R19, RZ, 0x3c, !PT ;  /* 0x0000001314077212 */ /* 0x000fe400078e3cff */
[----:B------:R-:W-:Y:S02]  /*1ba0*/  @!P5 IADD3 R16, PT, PT, R16, 0x1, RZ ;  /* 0x000000011010d810 */ /* 0x000fe40007ffe0ff */
[----:B------:R-:W-:Y:S02]  /*1bb0*/  ISETP.GE.AND P3, PT, R7, RZ, PT ;  /* 0x000000ff0700720c */ /* 0x000fe40003f66270 */
[----:B------:R-:W0:Y:S01]  /*1bc0*/  LDC.64 R6, c[0x0][0x390] ;  /* 0x0000e400ff067b82 */ /* 0x000e220000000a00 */
[----:B------:R-:W-:Y:S02]  /*1bd0*/  @P6 IADD3 R29, PT, PT, R29, 0x1, RZ ;  /* 0x000000011d1d6810 */ /* 0x000fe40007ffe0ff */
[----:B------:R-:W-:Y:S02]  /*1be0*/  ISETP.NE.AND P6, PT, R19, RZ, PT ;  /* 0x000000ff1300720c */ /* 0x000fe40003fc5270 */
[----:B------:R-:W-:-:S02]  /*1bf0*/  ISETP.NE.AND P5, PT, R21, RZ, PT ;  /* 0x000000ff1500720c */ /* 0x000fc40003fa5270 */
[----:B------:R-:W-:Y:S02]  /*1c00*/  @P2 IADD3 R16, PT, PT, R16, 0x1, RZ ;  /* 0x0000000110102810 */ /* 0x000fe40007ffe0ff */
[----:B------:R-:W-:Y:S02]  /*1c10*/  MOV R22, R29 ;  /* 0x0000001d00167202 */ /* 0x000fe40000000f00 */
[----:B------:R-:W-:Y:S02]  /*1c20*/  MOV R23, R16 ;  /* 0x0000001000177202 */ /* 0x000fe40000000f00 */
[----:B------:R-:W-:Y:S02]  /*1c30*/  IADD3 R16, P2, PT, R17, UR12, RZ ;  /* 0x0000000c11107c10 */ /* 0x000fe4000ff5e0ff */
[----:B------:R-:W-:Y:S02]  /*1c40*/  @!P3 IADD3 R22, PT, PT, -R22, RZ, RZ ;  /* 0x000000ff1616b210 */ /* 0x000fe40007ffe1ff */
[----:B------:R-:W-:-:S02]  /*1c50*/  @!P4 IADD3 R23, PT, PT, -R23, RZ, RZ ;  /* 0x000000ff1717c210 */ /* 0x000fc40007ffe1ff */
[----:B------:R-:W-:Y:S02]  /*1c60*/  IADD3.X R17, PT, PT, RZ, UR13, RZ, P2, !PT ;  /* 0x0000000dff117c10 */ /* 0x000fe400097fe4ff */
[----:B------:R-:W-:Y:S02]  /*1c70*/  @!P6 LOP3.LUT R22, RZ, R19, RZ, 0x33, !PT ;  /* 0x00000013ff16e212 */ /* 0x000fe400078e33ff */
[----:B------:R-:W-:Y:S01]  /*1c80*/  @!P5 LOP3.LUT R23, RZ, R21, RZ, 0x33, !PT ;  /* 0x00000015ff17d212 */ /* 0x000fe200078e33ff */
[----:B------:R-:W2:Y:S04]  /*1c90*/  LDG.E.U8.CONSTANT R16, desc[UR8][R16.64] ;  /* 0x0000000810107981 */ /* 0x000ea8000c1e9100 */
[----:B------:R-:W-:-:S04]  /*1ca0*/  IMAD R19, R23, UR11, R22 ;  /* 0x0000000b17137c24 */ /* 0x000fc8000f8e0216 */
[----:B0-----:R-:W-:-:S06]  /*1cb0*/  IMAD.WIDE R6, R19, 0x4, R6 ;  /* 0x0000000413067825 */ /* 0x001fcc00078e0206 */
[----:B------:R2:W3:Y:S01]  /*1cc0*/  LDG.E.CONSTANT R6, desc[UR8][R6.64] ;  /* 0x0000000806067981 */ /* 0x0004e2000c1e9900 */
[----:B------:R-:W-:Y:S01]  /*1cd0*/  IMAD R22, R5, 0x84, R56 ;  /* 0x0000008405167824 */ /* 0x000fe200078e0238 */
[----:B--2---:R-:W-:-:S05]  /*1ce0*/  F2FP.F16.E4M3.UNPACK_B R7, R16 ;  /* 0x00000010ff07723e */ /* 0x004fca00020006ff */
[----:B------:R-:W-:-:S05]  /*1cf0*/  HADD2.F32 R19, -RZ, R7.H0_H0 ;  /* 0x20000007ff137230 */ /* 0x000fca0000004100 */
[----:B---3--:R-:W-:-:S05]  /*1d00*/  FMUL R19, R6, R19 ;  /* 0x0000001306137220 */ /* 0x008fca0000400000 */
[----:B------:R1:W-:Y:S01]  /*1d10*/  STS [R22], R19 ;  /* 0x0000001316007388 */ /* 0x0003e20000000800 */
[----:B------:R-:W-:Y:S05]  /*1d20*/  BRA `(.L_x_146) ;  /* 0x0000000000087947 */ /* 0x000fea0003800000 */
.L_x_145:
[----:B------:R-:W-:-:S05]  /*1d30*/  IMAD R5, R5, 0x84, R56 ;  /* 0x0000008405057824 */ /* 0x000fca00078e0238 */
[----:B------:R0:W-:Y:S02]  /*1d40*/  STS [R5], RZ ;  /* 0x000000ff05007388 */ /* 0x0001e40000000800 */
.L_x_146:
[----:B------:R-:W-:Y:S05]  /*1d50*/  BSYNC.RECONVERGENT B1 ;  /* 0x0000000000017941 */ /* 0x000fea0003800200 */
.L_x_144:
[C---:B------:R-:W-:Y:S01]  /*1d60*/  IADD3 R25, PT, PT, R4.reuse, 0x100, RZ ;  /* 0x0000010004197810 */ /* 0x040fe20007ffe0ff */
[----:B------:R-:W-:Y:S01]  /*1d70*/  BSSY.RECONVERGENT B1, `(.L_x_147) ;  /* 0x0000052000017945 */ /* 0x000fe20003800200 */
[C---:B------:R-:W-:Y:S02]  /*1d80*/  IADD3 R21, PT, PT, R4.reuse, 0x200, RZ ;  /* 0x0000020004157810 */ /* 0x040fe40007ffe0ff */
[----:B------:R-:W-:Y:S02]  /*1d90*/  SHF.R.U32.HI R25, RZ, 0x5, R25 ;  /* 0x00000005ff197819 */ /* 0x000fe40000011619 */
[----:B0-----:R-:W-:Y:S02]  /*1da0*/  IADD3 R5, PT, PT, R4, 0x300, RZ ;  /* 0x0000030004057810 */ /* 0x001fe40007ffe0ff */
[----:B------:R-:W-:Y:S02]  /*1db0*/  LEA R33, R2, R25, 0x6 ;  /* 0x0000001902217211 */ /* 0x000fe400078e30ff */
[----:B------:R-:W-:-:S02]  /*1dc0*/  SHF.R.U32.HI R21, RZ, 0x5, R21 ;  /* 0x00000005ff157819 */ /* 0x000fc40000011615 */
[-C--:B------:R-:W-:Y:S02]  /*1dd0*/  ISETP.LT.AND P4, PT, R33, R18.reuse, !P1 ;  /* 0x000000122100720c */ /* 0x080fe40004f81270 */
[----:B------:R-:W-:Y:S02]  /*1de0*/  SHF.R.U32.HI R5, RZ, 0x5, R5 ;  /* 0x00000005ff057819 */ /* 0x000fe40000011605 */
[C---:B------:R-:W-:Y:S02]  /*1df0*/  LEA R23, R2.reuse, R21, 0x6 ;  /* 0x0000001502177211 */ /* 0x040fe400078e30ff */
[----:B-1----:R-:W-:Y:S02]  /*1e00*/  LEA R19, R2, R5, 0x6 ;  /* 0x0000000502137211 */ /* 0x002fe400078e30ff */
[-C--:B------:R-:W-:Y:S02]  /*1e10*/  ISETP.LT.AND P3, PT, R23, R18.reuse, !P1 ;  /* 0x000000121700720c */ /* 0x080fe40004f61270 */
[----:B------:R-:W-:-:S03]  /*1e20*/  ISETP.LT.AND P2, PT, R19, R18, !P1 ;  /* 0x000000121300720c */ /* 0x000fc60004f41270 */
[----:B------:R-:W-:-:S05]  /*1e30*/  @!P4 IMAD R6, R25, 0x84, R56 ;  /* 0x000000841906c824 */ /* 0x000fca00078e0238 */
[----:B------:R0:W-:Y:S03]  /*1e40*/  @!P4 STS [R6], RZ ;  /* 0x000000ff0600c388 */ /* 0x0001e60000000800 */
[--C-:B------:R-:W-:Y:S02]  /*1e50*/  @!P3 IMAD R28, R21, 0x84, R56.reuse ;  /* 0x00000084151cb824 */ /* 0x100fe400078e0238 */
[----:B------:R-:W-:Y:S01]  /*1e60*/  @!P2 IMAD R26, R5, 0x84, R56 ;  /* 0x00000084051aa824 */ /* 0x000fe200078e0238 */
[----:B------:R-:W-:Y:S06]  /*1e70*/  @!P4 BRA `(.L_x_148) ;  /* 0x000000040004c947 */ /* 0x000fec0003800000 */
[----:B------:R-:W1:Y:S08]  /*1e80*/  LDC R29, c[0x0][0x3b0] ;  /* 0x0000ec00ff1d7b82 */ /* 0x000e700000000800 */
[----:B------:R-:W2:Y:S01]  /*1e90*/  LDC R18, c[0x0][0x3ac] ;  /* 0x0000eb00ff127b82 */ /* 0x000ea20000000800 */
[----:B-1----:R-:W-:-:S04]  /*1ea0*/  IABS R22, R29 ;  /* 0x0000001d00167213 */ /* 0x002fc80000000000 */
[----:B------:R-:W1:Y:S01]  /*1eb0*/  I2F.RP R32, R22 ;  /* 0x0000001600207306 */ /* 0x000e620000209400 */
[----:B--2---:R-:W-:-:S07]  /*1ec0*/  IABS R24, R18 ;  /* 0x0000001200187213 */ /* 0x004fce0000000000 */
[----:B------:R-:W2:Y:S08]  /*1ed0*/  I2F.RP R30, R24 ;  /* 0x00000018001e7306 */ /* 0x000eb00000209400 */
[----:B-1----:R-:W0:Y:S08]  /*1ee0*/  MUFU.RCP R32, R32 ;  /* 0x0000002000207308 */ /* 0x002e300000001000 */
[----:B--2---:R-:W3:Y:S01]  /*1ef0*/  MUFU.RCP R30, R30 ;  /* 0x0000001e001e7308 */ /* 0x004ee20000001000 */
[----:B0-----:R-:W-:-:S07]  /*1f00*/  IADD3 R6, PT, PT, R32, 0xffffffe, RZ ;  /* 0x0ffffffe20067810 */ /* 0x001fce0007ffe0ff */
[----:B------:R0:W1:Y:S01]  /*1f10*/  F2I.FTZ.U32.TRUNC.NTZ R7, R6 ;  /* 0x0000000600077305 */ /* 0x000062000021f000 */
[----:B---3--:R-:W-:Y:S02]  /*1f20*/  IADD3 R16, PT, PT, R30, 0xffffffe, RZ ;  /* 0x0ffffffe1e107810 */ /* 0x008fe40007ffe0ff */
[----:B------:R-:W-:-:S05]  /*1f30*/  IABS R30, R20 ;  /* 0x00000014001e7213 */ /* 0x000fca0000000000 */
[----:B------:R2:W3:Y:S01]  /*1f40*/  F2I.FTZ.U32.TRUNC.NTZ R17, R16 ;  /* 0x0000001000117305 */ /* 0x0004e2000021f000 */
[----:B0-----:R-:W-:Y:S01]  /*1f50*/  HFMA2 R6, -RZ, RZ, 0, 0 ;  /* 0x00000000ff067431 */ /* 0x001fe200000001ff */
[----:B-1----:R-:W-:Y:S01]  /*1f60*/  IADD3 R35, PT, PT, RZ, -R7, RZ ;  /* 0x80000007ff237210 */ /* 0x002fe20007ffe0ff */
[----:B--2---:R-:W-:-:S04]  /*1f70*/  HFMA2 R16, -RZ, RZ, 0, 0 ;  /* 0x00000000ff107431 */ /* 0x004fc800000001ff */
[----:B------:R-:W-:Y:S01]  /*1f80*/  IMAD R35, R35, R22, RZ ;  /* 0x0000001623237224 */ /* 0x000fe200078e02ff */
[----:B---3--:R-:W-:-:S03]  /*1f90*/  IADD3 R32, PT, PT, RZ, -R17, RZ ;  /* 0x80000011ff207210 */ /* 0x008fc60007ffe0ff */
[----:B------:R-:W-:Y:S01]  /*1fa0*/  IMAD.HI.U32 R35, R7, R35, R6 ;  /* 0x0000002307237227 */ /* 0x000fe200078e0006 */
[----:B------:R-:W-:Y:S02]  /*1fb0*/  IABS R6, R33 ;  /* 0x0000002100067213 */ /* 0x000fe40000000000 */
[----:B------:R-:W-:-:S03]  /*1fc0*/  MOV R7, R32 ;  /* 0x0000002000077202 */ /* 0x000fc60000000f00 */
[----:B------:R-:W-:-:S04]  /*1fd0*/  IMAD.HI.U32 R35, R35, R30, RZ ;  /* 0x0000001e23237227 */ /* 0x000fc800078e00ff */
[----:B------:R-:W-:Y:S01]  /*1fe0*/  IMAD R7, R7, R24, RZ ;  /* 0x0000001807077224 */ /* 0x000fe200078e02ff */
[----:B------:R-:W-:-:S03]  /*1ff0*/  IADD3 R37, PT, PT, -R35, RZ, RZ ;  /* 0x000000ff23257210 */ /* 0x000fc60007ffe1ff */
[----:B------:R-:W-:Y:S01]  /*2000*/  IMAD.HI.U32 R16, R17, R7, R16 ;  /* 0x0000000711107227 */ /* 0x000fe200078e0010 */
[----:B------:R-:W-:-:S03]  /*2010*/  MOV R7, R6 ;  /* 0x0000000600077202 */ /* 0x000fc60000000f00 */
[----:B------:R-:W-:Y:S02]  /*2020*/  IMAD R37, R22, R37, R30 ;  /* 0x0000002516257224 */ /* 0x000fe400078e021e */
[----:B------:R-:W-:-:S03]  /*2030*/  IMAD.HI.U32 R16, R16, R7, RZ ;  /* 0x0000000710107227 */ /* 0x000fc600078e00ff */
[----:B------:R-:W-:Y:S01]  /*2040*/  ISETP.GT.U32.AND P4, PT, R22, R37, PT ;  /* 0x000000251600720c */ /* 0x000fe20003f84070 */
[----:B------:R-:W-:Y:S01]  /*2050*/  IMAD R17, R33, UR10, R20 ;  /* 0x0000000a21117c24 */ /* 0x000fe2000f8e0214 */
[----:B------:R-:W-:-:S05]  /*2060*/  IADD3 R6, PT, PT, -R16, RZ, RZ ;  /* 0x000000ff10067210 */ /* 0x000fca0007ffe1ff */
[----:B------:R-:W-:Y:S01]  /*2070*/  IMAD R7, R24, R6, R7 ;  /* 0x0000000618077224 */ /* 0x000fe200078e0207 */
[----:B------:R-:W-:-:S04]  /*2080*/  LOP3.LUT R6, R20, R29, RZ, 0x3c, !PT ;  /* 0x0000001d14067212 */ /* 0x000fc800078e3cff */
[----:B------:R-:W-:Y:S02]  /*2090*/  ISETP.GT.U32.AND P6, PT, R24, R7, PT ;  /* 0x000000071800720c */ /* 0x000fe40003fc4070 */
[-C--:B------:R-:W-:Y:S02]  /*20a0*/  @!P4 IADD3 R37, PT, PT, R37, -R22.reuse, RZ ;  /* 0x800000162525c210 */ /* 0x080fe40007ffe0ff */
[----:B------:R-:W-:Y:S02]  /*20b0*/  @!P4 IADD3 R35, PT, PT, R35, 0x1, RZ ;  /* 0x000000012323c810 */ /* 0x000fe40007ffe0ff */
[----:B------:R-:W-:-:S07]  /*20c0*/  ISETP.GE.U32.AND P5, PT, R37, R22, PT ;  /* 0x000000162500720c */ /* 0x000fce0003fa6070 */
[-C--:B------:R-:W-:Y:S02]  /*20d0*/  @!P6 IADD3 R7, PT, PT, R7, -R24.reuse, RZ ;  /* 0x800000180707e210 */ /* 0x080fe40007ffe0ff */
[----:B------:R-:W-:Y:S02]  /*20e0*/  @!P6 IADD3 R16, PT, PT, R16, 0x1, RZ ;  /* 0x000000011010e810 */ /* 0x000fe40007ffe0ff */
[----:B------:R-:W-:Y:S02]  /*20f0*/  ISETP.GE.U32.AND P4, PT, R7, R24, PT ;  /* 0x000000180700720c */ /* 0x000fe40003f86070 */
[----:B------:R-:W-:Y:S02]  /*2100*/  @P5 IADD3 R35, PT, PT, R35, 0x1, RZ ;  /* 0x0000000123235810 */ /* 0x000fe40007ffe0ff */
[----:B------:R-:W-:Y:S02]  /*2110*/  ISETP.GE.AND P5, PT, R6, RZ, PT ;  /* 0x000000ff0600720c */ /* 0x000fe40003fa6270 */
[----:B------:R-:W-:-:S02]  /*2120*/  LOP3.LUT R6, R33, R18, RZ, 0x3c, !PT ;  /* 0x0000001221067212 */ /* 0x000fc400078e3cff */
[----:B------:R-:W-:Y:S02]  /*2130*/  MOV R22, R35 ;  /* 0x0000002300167202 */ /* 0x000fe40000000f00 */
[----:B------:R-:W-:Y:S02]  /*2140*/  ISETP.GE.AND P6, PT, R6, RZ, PT ;  /* 0x000000ff0600720c */ /* 0x000fe40003fc6270 */
[----:B------:R-:W0:Y:S01]  /*2150*/  LDC.64 R6, c[0x0][0x390] ;  /* 0x0000e400ff067b82 */ /* 0x000e220000000a00 */
[----:B------:R-:W-:Y:S02]  /*2160*/  @P4 IADD3 R16, PT, PT, R16, 0x1, RZ ;  /* 0x0000000110104810 */ /* 0x000fe40007ffe0ff */
[----:B------:R-:W-:Y:S02]  /*2170*/  ISETP.NE.AND P4, PT, R18, RZ, PT ;  /* 0x000000ff1200720c */ /* 0x000fe40003f85270 */
[----:B------:R-:W-:Y:S02]  /*2180*/  @!P5 IADD3 R22, PT, PT, -R22, RZ, RZ ;  /* 0x000000ff1616d210 */ /* 0x000fe40007ffe1ff */
[----:B------:R-:W-:-:S02]  /*2190*/  ISETP.NE.AND P5, PT, R29, RZ, PT ;  /* 0x000000ff1d00720c */ /* 0x000fc40003fa5270 */
[----:B------:R-:W-:-:S04]  /*21a0*/  MOV R33, R16 ;  /* 0x0000001000217202 */ /* 0x000fc80000000f00 */
[----:B------:R-:W-:Y:S02]  /*21b0*/  @!P6 IADD3 R33, PT, PT, -R33, RZ, RZ ;  /* 0x000000ff2121e210 */ /* 0x000fe40007ffe1ff */
[----:B------:R-:W-:Y:S02]  /*21c0*/  IADD3 R16, P6, PT, R17, UR12, RZ ;  /* 0x0000000c11107c10 */ /* 0x000fe4000ffde0ff */
[----:B------:R-:W-:Y:S02]  /*21d0*/  @!P4 LOP3.LUT R33, RZ, R18, RZ, 0x33, !PT ;  /* 0x00000012ff21c212 */ /* 0x000fe400078e33ff */
[----:B------:R-:W-:Y:S02]  /*21e0*/  IADD3.X R17, PT, PT, RZ, UR13, RZ, P6, !PT ;  /* 0x0000000dff117c10 */ /* 0x000fe4000b7fe4ff */
[----:B------:R-:W-:-:S03]  /*21f0*/  @!P5 LOP3.LUT R22, RZ, R29, RZ, 0x33, !PT ;  /* 0x0000001dff16d212 */ /* 0x000fc600078e33ff */
[----:B------:R-:W2:Y:S02]  /*2200*/  LDG.E.U8.CONSTANT R16, desc[UR8][R16.64] ;  /* 0x0000000810107981 */ /* 0x000ea4000c1e9100 */
[----:B------:R-:W-:-:S04]  /*2210*/  IMAD R29, R33, UR11, R22 ;  /* 0x0000000b211d7c24 */ /* 0x000fc8000f8e0216 */
[----:B0-----:R-:W-:-:S06]  /*2220*/  IMAD.WIDE R6, R29, 0x4, R6 ;  /* 0x000000041d067825 */ /* 0x001fcc00078e0206 */
[----:B------:R2:W3:Y:S01]  /*2230*/  LDG.E.CONSTANT R6, desc[UR8][R6.64] ;  /* 0x0000000806067981 */ /* 0x0004e2000c1e9900 */
[----:B------:R-:W-:Y:S01]  /*2240*/  IMAD R18, R25, 0x84, R56 ;  /* 0x0000008419127824 */ /* 0x000fe200078e0238 */
[----:B--2---:R-:W-:-:S05]  /*2250*/  F2FP.F16.E4M3.UNPACK_B R7, R16 ;  /* 0x00000010ff07723e */ /* 0x004fca00020006ff */
[----:B------:R-:W-:-:S05]  /*2260*/  HADD2.F32 R29, -RZ, R7.H0_H0 ;  /* 0x20000007ff1d7230 */ /* 0x000fca0000004100 */
[----:B---3--:R-:W-:-:S05]  /*2270*/  FMUL R29, R6, R29 ;  /* 0x0000001d061d7220 */ /* 0x008fca0000400000 */
[----:B------:R1:W-:Y:S02]  /*2280*/  STS [R18], R29 ;  /* 0x0000001d12007388 */ /* 0x0003e40000000800 */
.L_x_148:
[----:B------:R-:W-:Y:S05]  /*2290*/  BSYNC.RECONVERGENT B1 ;  /* 0x0000000000017941 */ /* 0x000fea0003800200 */
.L_x_147:
[----:B------:R2:W-:Y:S01]  /*22a0*/  @!P3 STS [R28], RZ ;  /* 0x000000ff1c00b388 */ /* 0x0005e20000000800 */
[----:B------:R-:W-:Y:S04]  /*22b0*/  BSSY.RECONVERGENT B1, `(.L_x_149) ;  /* 0x0000041000017945 */ /* 0x000fe80003800200 */
[----:B------:R-:W-:Y:S05]  /*22c0*/  @!P3 BRA `(.L_x_150) ;  /* 0x0000000000fcb947 */ /* 0x000fea0003800000 */
[----:B------:R-:W4:Y:S08]  /*22d0*/  LDC R25, c[0x0][0x3b0] ;  /* 0x0000ec00ff197b82 */ /* 0x000f300000000800 */
[----:B-1----:R-:W1:Y:S01]  /*22e0*/  LDC R18, c[0x0][0x3ac] ;  /* 0x0000eb00ff127b82 */ /* 0x002e620000000800 */
[----:B----4-:R-:W-:-:S04]  /*22f0*/  IABS R22, R25 ;  /* 0x0000001900167213 */ /* 0x010fc80000000000 */
[----:B------:R-:W4:Y:S01]  /*2300*/  I2F.RP R29, R22 ;  /* 0x00000016001d7306 */ /* 0x000f220000209400 */
[----:B-1----:R-:W-:-:S07]  /*2310*/  IABS R24, R18 ;  /* 0x0000001200187213 */ /* 0x002fce0000000000 */
[----:B--2---:R-:W1:Y:S08]  /*2320*/  I2F.RP R28, R24 ;  /* 0x00000018001c7306 */ /* 0x004e700000209400 */
[----:B----4-:R-:W0:Y:S08]  /*2330*/  MUFU.RCP R29, R29 ;  /* 0x0000001d001d7308 */ /* 0x010e300000001000 */
[----:B-1----:R-:W3:Y:S01]  /*2340*/  MUFU.RCP R28, R28 ;  /* 0x0000001c001c7308 */ /* 0x002ee20000001000 */
[----:B0-----:R-:W-:-:S07]  /*2350*/  IADD3 R6, PT, PT, R29, 0xffffffe, RZ ;  /* 0x0ffffffe1d067810 */ /* 0x001fce0007ffe0ff */
[----:B------:R0:W1:Y:S01]  /*2360*/  F2I.FTZ.U32.TRUNC.NTZ R7, R6 ;  /* 0x0000000600077305 */ /* 0x000062000021f000 */
[----:B---3--:R-:W-:Y:S02]  /*2370*/  IADD3 R16, PT, PT, R28, 0xffffffe, RZ ;  /* 0x0ffffffe1c107810 */ /* 0x008fe40007ffe0ff */
[----:B------:R-:W-:-:S05]  /*2380*/  IABS R28, R20 ;  /* 0x00000014001c7213 */ /* 0x000fca0000000000 */
        /* <DEDUP_REMOVED lines=24> */
[----:B------:R-:W-:Y:S02]  /*2510*/  @!P3 IADD3 R16, PT, PT, R16, 0x1, RZ ;  /* 0x000000011010b810 */ /* 0x000fe40007ffe0ff */
[----:B------:R-:W-:-:S02]  /*2520*/  ISETP.GE.U32.AND P6, PT, R7, R24, PT ;  /* 0x000000180700720c */ /* 0x000fc40003fc6070 */
[----:B------:R-:W-:Y:S02]  /*2530*/  LOP3.LUT R7, R20, R25, RZ, 0x3c, !PT ;  /* 0x0000001914077212 */ /* 0x000fe400078e3cff */
[----:B------:R-:W-:Y:S02]  /*2540*/  ISETP.NE.AND P3, PT, R25, RZ, PT ;  /* 0x000000ff1900720c */ /* 0x000fe40003f65270 */
[----:B------:R-:W-:Y:S02]  /*2550*/  ISETP.GE.AND P5, PT, R7, RZ, PT ;  /* 0x000000ff0700720c */ /* 0x000fe40003fa6270 */
[----:B------:R-:W-:Y:S02]  /*2560*/  @P4 IADD3 R33, PT, PT, R33, 0x1, RZ ;  /* 0x0000000121214810 */ /* 0x000fe40007ffe0ff */
[----:B------:R-:W-:Y:S02]  /*2570*/  ISETP.GE.AND P4, PT, R6, RZ, PT ;  /* 0x000000ff0600720c */ /* 0x000fe40003f86270 */
[----:B------:R-:W0:Y:S01]  /*2580*/  LDC.64 R6, c[0x0][0x390] ;  /* 0x0000e400ff067b82 */ /* 0x000e220000000a00 */
[----:B------:R-:W-:-:S02]  /*2590*/  @P6 IADD3 R16, PT, PT, R16, 0x1, RZ ;  /* 0x0000000110106810 */ /* 0x000fc40007ffe0ff */
[----:B------:R-:W-:Y:S02]  /*25a0*/  ISETP.NE.AND P6, PT, R18, RZ, PT ;  /* 0x000000ff1200720c */ /* 0x000fe40003fc5270 */
[----:B------:R-:W-:Y:S02]  /*25b0*/  MOV R22, R33 ;  /* 0x0000002100167202 */ /* 0x000fe40000000f00 */
[----:B------:R-:W-:Y:S02]  /*25c0*/  MOV R23, R16 ;  /* 0x0000001000177202 */ /* 0x000fe40000000f00 */
[----:B------:R-:W-:Y:S02]  /*25d0*/  @!P5 IADD3 R22, PT, PT, -R22, RZ, RZ ;  /* 0x000000ff1616d210 */ /* 0x000fe40007ffe1ff */
[----:B------:R-:W-:Y:S02]  /*25e0*/  IADD3 R16, P5, PT, R17, UR12, RZ ;  /* 0x0000000c11107c10 */ /* 0x000fe4000ffbe0ff */
        /* <DEDUP_REMOVED lines=13> */
.L_x_150:
[----:B------:R-:W-:Y:S05]  /*26c0*/  BSYNC.RECONVERGENT B1 ;  /* 0x0000000000017941 */ /* 0x000fea0003800200 */
.L_x_149:
[----:B------:R0:W-:Y:S01]  /*26d0*/  @!P2 STS [R26], RZ ;  /* 0x000000ff1a00a388 */ /* 0x0001e20000000800 */
[----:B------:R-:W-:Y:S04]  /*26e0*/  BSSY.RECONVERGENT B1, `(.L_x_151) ;  /* 0x0000041000017945 */ /* 0x000fe80003800200 */
[----:B------:R-:W-:Y:S05]  /*26f0*/  @!P2 BRA `(.L_x_152) ;  /* 0x0000000000fca947 */ /* 0x000fea0003800000 */
[----:B------:R-:W5:Y:S08]  /*2700*/  LDC R21, c[0x0][0x3b0] ;  /* 0x0000ec00ff157b82 */ /* 0x000f700000000800 */
[----:B-1--4-:R-:W1:Y:S01]  /*2710*/  LDC R18, c[0x0][0x3ac] ;  /* 0x0000eb00ff127b82 */ /* 0x012e620000000800 */
[----:B-----5:R-:W-:-:S04]  /*2720*/  IABS R22, R21 ;  /* 0x0000001500167213 */ /* 0x020fc80000000000 */
[----:B------:R-:W4:Y:S01]  /*2730*/  I2F.RP R25, R22 ;  /* 0x0000001600197306 */ /* 0x000f220000209400 */
[----:B-1----:R-:W-:-:S07]  /*2740*/  IABS R23, R18 ;  /* 0x0000001200177213 */ /* 0x002fce0000000000 */
[----:B------:R-:W1:Y:S08]  /*2750*/  I2F.RP R24, R23 ;  /* 0x0000001700187306 */ /* 0x000e700000209400 */
[----:B----4-:R-:W0:Y:S08]  /*2760*/  MUFU.RCP R25, R25 ;  /* 0x0000001900197308 */ /* 0x010e300000001000 */
[----:B-1----:R-:W3:Y:S01]  /*2770*/  MUFU.RCP R24, R24 ;  /* 0x0000001800187308 */ /* 0x002ee20000001000 */
[----:B0-----:R-:W-:-:S07]  /*2780*/  IADD3 R6, PT, PT, R25, 0xffffffe, RZ ;  /* 0x0ffffffe19067810 */ /* 0x001fce0007ffe0ff */
[----:B------:R0:W1:Y:S01]  /*2790*/  F2I.FTZ.U32.TRUNC.NTZ R7, R6 ;  /* 0x0000000600077305 */ /* 0x000062000021f000 */
[----:B---3--:R-:W-:Y:S02]  /*27a0*/  IADD3 R16, PT, PT, R24, 0xffffffe, RZ ;  /* 0x0ffffffe18107810 */ /* 0x008fe40007ffe0ff */
[----:B------:R-:W-:-:S05]  /*27b0*/  IABS R24, R20 ;  /* 0x0000001400187213 */ /* 0x000fca0000000000 */
[----:B------:R3:W4:Y:S01]  /*27c0*/  F2I.FTZ.U32.TRUNC.NTZ R17, R16 ;  /* 0x0000001000117305 */ /* 0x000722000021f000 */
[----:B0-----:R-:W-:Y:S01]  /*27d0*/  HFMA2 R6, -RZ, RZ, 0, 0 ;  /* 0x00000000ff067431 */ /* 0x001fe200000001ff */
[----:B-1----:R-:W-:Y:S02]  /*27e0*/  IADD3 R29, PT, PT, RZ, -R7, RZ ;  /* 0x80000007ff1d7210 */ /* 0x002fe40007ffe0ff */
[----:B---3--:R-:W-:-:S03]  /*27f0*/  MOV R16, RZ ;  /* 0x000000ff00107202 */ /* 0x008fc60000000f00 */
        /* <DEDUP_REMOVED lines=26> */
[----:B------:R-:W0:Y:S01]  /*29a0*/  LDC.64 R6, c[0x0][0x390] ;  /* 0x0000e400ff067b82 */ /* 0x000e220000000a00 */
[----:B------:R-:W-:Y:S02]  /*29b0*/  @P6 IADD3 R29, PT, PT, R29, 0x1, RZ ;  /* 0x000000011d1d6810 */ /* 0x000fe40007ffe0ff */
[----:B------:R-:W-:Y:S02]  /*29c0*/  ISETP.NE.AND P6, PT, R21, RZ, PT ;  /* 0x000000ff1500720c */ /* 0x000fe40003fc5270 */
[----:B------:R-:W-:-:S02]  /*29d0*/  @P2 IADD3 R16, PT, PT, R16, 0x1, RZ ;  /* 0x0000000110102810 */ /* 0x000fc40007ffe0ff */
[----:B------:R-:W-:Y:S02]  /*29e0*/  MOV R19, R29 ;  /* 0x0000001d00137202 */ /* 0x000fe40000000f00 */
[----:B------:R-:W-:Y:S02]  /*29f0*/  MOV R22, R16 ;  /* 0x0000001000167202 */ /* 0x000fe40000000f00 */
[----:B------:R-:W-:Y:S02]  /*2a00*/  IADD3 R16, P2, PT, R17, UR12, RZ ;  /* 0x0000000c11107c10 */ /* 0x000fe4000ff5e0ff */
[----:B------:R-:W-:Y:S02]  /*2a10*/  @!P3 IADD3 R19, PT, PT, -R19, RZ, RZ ;  /* 0x000000ff1313b210 */ /* 0x000fe40007ffe1ff */
[----:B------:R-:W-:Y:S02]  /*2a20*/  @!P4 IADD3 R22, PT, PT, -R22, RZ, RZ ;  /* 0x000000ff1616c210 */ /* 0x000fe40007ffe1ff */
[----:B------:R-:W-:-:S02]  /*2a30*/  IADD3.X R17, PT, PT, RZ, UR13, RZ, P2, !PT ;  /* 0x0000000dff117c10 */ /* 0x000fc400097fe4ff */
[----:B------:R-:W-:Y:S02]  /*2a40*/  @!P6 LOP3.LUT R19, RZ, R21, RZ, 0x33, !PT ;  /* 0x00000015ff13e212 */ /* 0x000fe400078e33ff */
[----:B------:R-:W-:Y:S01]  /*2a50*/  @!P5 LOP3.LUT R22, RZ, R18, RZ, 0x33, !PT ;  /* 0x00000012ff16d212 */ /* 0x000fe200078e33ff */
[----:B------:R-:W3:Y:S04]  /*2a60*/  LDG.E.U8.CONSTANT R16, desc[UR8][R16.64] ;  /* 0x0000000810107981 */ /* 0x000ee8000c1e9100 */
[----:B------:R-:W-:-:S04]  /*2a70*/  IMAD R19, R22, UR11, R19 ;  /* 0x0000000b16137c24 */ /* 0x000fc8000f8e0213 */
[----:B0-----:R-:W-:-:S06]  /*2a80*/  IMAD.WIDE R6, R19, 0x4, R6 ;  /* 0x0000000413067825 */ /* 0x001fcc00078e0206 */
[----:B------:R3:W4:Y:S01]  /*2a90*/  LDG.E.CONSTANT R6, desc[UR8][R6.64] ;  /* 0x0000000806067981 */ /* 0x000722000c1e9900 */
[----:B------:R-:W-:Y:S01]  /*2aa0*/  IMAD R18, R5, 0x84, R56 ;  /* 0x0000008405127824 */ /* 0x000fe200078e0238 */
[----:B---3--:R-:W-:-:S05]  /*2ab0*/  F2FP.F16.E4M3.UNPACK_B R7, R16 ;  /* 0x00000010ff07723e */ /* 0x008fca00020006ff */
[----:B------:R-:W-:-:S05]  /*2ac0*/  HADD2.F32 R19, -RZ, R7.H0_H0 ;  /* 0x20000007ff137230 */ /* 0x000fca0000004100 */
[----:B----4-:R-:W-:-:S05]  /*2ad0*/  FMUL R19, R6, R19 ;  /* 0x0000001306137220 */ /* 0x010fca0000400000 */
[----:B------:R0:W-:Y:S02]  /*2ae0*/  STS [R18], R19 ;  /* 0x0000001312007388 */ /* 0x0001e40000000800 */
.L_x_152:
[----:B------:R-:W-:Y:S05]  /*2af0*/  BSYNC.RECONVERGENT B1 ;  /* 0x0000000000017941 */ /* 0x000fea0003800200 */
.L_x_151:
[C---:B------:R-:W-:Y:S02]  /*2b00*/  ISETP.GE.U32.AND P2, PT, R4.reuse, 0x400, PT ;  /* 0x000004000400780c */ /* 0x040fe40003f46070 */
[----:B------:R-:W-:-:S11]  /*2b10*/  IADD3 R4, PT, PT, R4, 0x400, RZ ;  /* 0x0000040004047810 */ /* 0x000fd60007ffe0ff */
[----:B------:R-:W-:Y:S05]  /*2b20*/  @!P2 BRA `(.L_x_153) ;  /* 0xffffffec0068a947 */ /* 0x000fea000383ffff */
[----:B------:R-:W-:Y:S05]  /*2b30*/  BSYNC.RECONVERGENT B0 ;  /* 0x0000000000007941 */ /* 0x000fea0003800200 */
.L_x_143:
[----:B0-----:R-:W0:Y:S01]  /*2b40*/  S2R R6, SR_TID.X ;  /* 0x0000000000067919 */ /* 0x001e220000002100 */
[----:B------:R-:W-:Y:S01]  /*2b50*/  MOV R4, 0x400 ;  /* 0x0000040000047802 */ /* 0x000fe20000000f00 */
[----:B------:R-:W5:Y:S01]  /*2b60*/  LDCU UR5, c[0x0][0x3a8] ;  /* 0x00007500ff0577ac */ /* 0x000f620008000800 */
[----:B---3--:R-:W-:Y:S01]  /*2b70*/  MOV R16, 0x400 ;  /* 0x0000040000107802 */ /* 0x008fe20000000f00 */
[----:B------:R-:W3:Y:S01]  /*2b80*/  S2R R17, SR_CgaCtaId ;  /* 0x0000000000117919 */ /* 0x000ee20000008800 */
[----:B------:R-:W-:Y:S01]  /*2b90*/  IADD3 R4, PT, PT, R4, 0x2100, RZ ;  /* 0x0000210004047810 */ /* 0x000fe20007ffe0ff */
[----:B------:R-:W-:Y:S01]  /*2ba0*/  UIADD3 UR4, UPT, UPT, UR4, 0x20, URZ ;  /* 0x0000002004047890 */ /* 0x000fe2000fffe0ff */
[----:B------:R-:W1:Y:S03]  /*2bb0*/  S2R R5, SR_CgaCtaId ;  /* 0x0000000000057919 */ /* 0x000e660000008800 */
[----:B-----5:R-:W-:Y:S01]  /*2bc0*/  UISETP.GE.AND UP0, UPT, UR4, UR5, UPT ;  /* 0x000000050400728c */ /* 0x020fe2000bf06270 */
[----:B0-----:R-:W-:-:S02]  /*2bd0*/  SHF.L.U32 R7, R6, 0x2, RZ ;  /* 0x0000000206077819 */ /* 0x001fc400000006ff */
[----:B------:R-:W-:Y:S02]  /*2be0*/  SHF.R.U32.HI R6, RZ, 0x2, R6 ;  /* 0x00000002ff067819 */ /* 0x000fe40000011606 */
[----:B---3--:R-:W-:Y:S02]  /*2bf0*/  LEA R17, R17, R16, 0x18 ;  /* 0x0000001011117211 */ /* 0x008fe400078ec0ff */
[----:B------:R-:W-:Y:S02]  /*2c00*/  LOP3.LUT R7, R7, 0x3c, RZ, 0xc0, !PT ;  /* 0x0000003c07077812 */ /* 0x000fe400078ec0ff */
[----:B-1----:R-:W-:Y:S02]  /*2c10*/  LEA R4, R5, R4, 0x18 ;  /* 0x0000000405047211 */ /* 0x002fe400078ec0ff */
[----:B------:R-:W-:-:S03]  /*2c20*/  LOP3.LUT R6, R6, 0xfc, RZ, 0xc0, !PT ;  /* 0x000000fc06067812 */ /* 0x000fc600078ec0ff */
[----:B------:R-:W-:Y:S01]  /*2c30*/  IMAD R63, R7, 0x84, R4 ;  /* 0x00000084073f7824 */ /* 0x000fe200078e0204 */
[----:B------:R-:W-:Y:S01]  /*2c40*/  BAR.SYNC.DEFER_BLOCKING 0x0 ;  /* 0x0000000000007b1d */ /* 0x000fe20000010000 */
[----:B------:R-:W-:-:S05]  /*2c50*/  IMAD R62, R6, 0x84, R17 ;  /* 0x00000084063e7824 */ /* 0x000fca00078e0211 */
[----:B----4-:R-:W-:Y:S04]  /*2c60*/  LDS.128 R16, [R63] ;  /* 0x000000003f107984 */ /* 0x010fe80000000c00 */
[----:B------:R-:W0:Y:S04]  /*2c70*/  LDS.128 R20, [R62+0x80] ;  /* 0x000080003e147984 */ /* 0x000e280000000c00 */
[----:B------:R-:W-:Y:S04]  /*2c80*/  LDS.128 R4, [R63+0x80] ;  /* 0x000080003f047984 */ /* 0x000fe80000000c00 */
[----:B------:R-:W1:Y:S04]  /*2c90*/  LDS.128 R52, [R62] ;  /* 0x000000003e347984 */ /* 0x000e680000000c00 */
[----:B------:R-:W3:Y:S04]  /*2ca0*/  LDS.128 R32, [R63+0x100] ;  /* 0x000100003f207984 */ /* 0x000ee80000000c00 */
[----:B------:R-:W4:Y:S04]  /*2cb0*/  LDS.128 R36, [R63+0x180] ;  /* 0x000180003f247984 */ /* 0x000f280000000c00 */
[----:B------:R-:W5:Y:S04]  /*2cc0*/  LDS.128 R40, [R62+0x100] ;  /* 0x000100003e287984 */ /* 0x000f680000000c00 */
[----:B------:R-:W5:Y:S01]  /*2cd0*/  LDS.128 R44, [R62+0x180] ;  /* 0x000180003e2c7984 */ /* 0x000f620000000c00 */
[----:B0-----:R-:W-:-:S03]  /*2ce0*/  FFMA R20, R16, R21, R27 ;  /* 0x0000001510147223 */ /* 0x001fc6000000001b */
[----:B------:R-:W0:Y:S01]  /*2cf0*/  LDS.128 R24, [R63+0x190] ;  /* 0x000190003f187984 */ /* 0x000e220000000c00 */
[----:B-1----:R-:W-:-:S03]  /*2d00*/  FFMA R4, R52, R5, R31 ;  /* 0x0000000534047223 */ /* 0x002fc6000000001f */
[----:B--2---:R-:W1:Y:S01]  /*2d10*/  LDS.128 R28, [R62+0x190] ;  /* 0x000190003e1c7984 */ /* 0x004e620000000c00 */
[C---:B---3--:R-:W-:Y:S01]  /*2d20*/  FFMA R66, R52.reuse, R34, R51 ;  /* 0x0000002234427223 */ /* 0x048fe20000000033 */
[----:B----4-:R-:W-:Y:S01]  /*2d30*/  FFMA R33, R52, R39, R50 ;  /* 0x0000002734217223 */ /* 0x010fe20000000032 */
[-C--:B------:R-:W-:Y:S01]  /*2d40*/  FFMA R38, R34, R21.reuse, R13 ;  /* 0x0000001522267223 */ /* 0x080fe2000000000d */
[----:B------:R-:W-:Y:S01]  /*2d50*/  FFMA R52, R52, R16, R9 ;  /* 0x0000001034347223 */ /* 0x000fe20000000009 */
[CC--:B------:R-:W-:Y:S01]  /*2d60*/  FFMA R9, R5.reuse, R21.reuse, R48 ;  /* 0x0000001505097223 */ /* 0x0c0fe20000000030 */
[-C--:B-----5:R-:W-:Y:S01]  /*2d70*/  FFMA R13, R5, R42.reuse, R12 ;  /* 0x0000002a050d7223 */ /* 0x0a0fe2000000000c */
[-C--:B------:R-:W-:Y:S01]  /*2d80*/  FFMA R12, R34, R42.reuse, R49 ;  /* 0x0000002a220c7223 */ /* 0x080fe20000000031 */
[C---:B------:R-:W-:Y:S01]  /*2d90*/  FFMA R21, R39.reuse, R21, R8 ;  /* 0x0000001527157223 */ /* 0x040fe20000000008 */
[----:B------:R-:W2:Y:S01]  /*2da0*/  LDS.128 R48, [R63+0x110] ;  /* 0x000110003f307984 */ /* 0x000ea20000000c00 */
[-C--:B------:R-:W-:Y:S01]  /*2db0*/  FFMA R8, R16, R42.reuse, R15 ;  /* 0x0000002a10087223 */ /* 0x080fe2000000000f */
[----:B------:R-:W-:Y:S01]  /*2dc0*/  FFMA R15, R39, R42, R14 ;  /* 0x0000002a270f7223 */ /* 0x000fe2000000000e */
[-C--:B------:R-:W-:Y:S01]  /*2dd0*/  FFMA R34, R34, R47.reuse, R65 ;  /* 0x0000002f22227223 */ /* 0x080fe20000000041 */
[-C--:B------:R-:W-:Y:S01]  /*2de0*/  FFMA R11, R16, R47.reuse, R11 ;  /* 0x0000002f100b7223 */ /* 0x080fe2000000000b */
[----:B------:R-:W-:Y:S01]  /*2df0*/  FFMA R65, R35, R22, R38 ;  /* 0x0000001623417223 */ /* 0x000fe20000000026 */
[----:B------:R-:W-:Y:S01]  /*2e00*/  FFMA R67, R5, R47, R10 ;  /* 0x0000002f05437223 */ /* 0x000fe2000000000a */
[CC--:B------:R-:W-:Y:S01]  /*2e10*/  FFMA R38, R6.reuse, R43.reuse, R13 ;  /* 0x0000002b06267223 */ /* 0x0c0fe2000000000d */
[----:B------:R-:W-:Y:S01]  /*2e20*/  FFMA R69, R35, R43, R12 ;  /* 0x0000002b23457223 */ /* 0x000fe2000000000c */
[----:B------:R-:W-:Y:S01]  /*2e30*/  FFMA R47, R39, R47, R64 ;  /* 0x0000002f272f7223 */ /* 0x000fe20000000040 */
[C---:B------:R-:W-:Y:S01]  /*2e40*/  FFMA R5, R53.reuse, R6, R4 ;  /* 0x0000000635057223 */ /* 0x040fe20000000004 */
[C---:B------:R-:W-:Y:S01]  /*2e50*/  FFMA R39, R53.reuse, R35, R66 ;  /* 0x0000002335277223 */ /* 0x040fe20000000042 */
[----:B------:R-:W-:Y:S01]  /*2e60*/  FFMA R41, R53, R17, R52 ;  /* 0x0000001135297223 */ /* 0x000fe20000000034 */
[-C--:B------:R-:W-:Y:S01]  /*2e70*/  FFMA R16, R6, R22.reuse, R9 ;  /* 0x0000001606107223 */ /* 0x080fe20000000009 */
[----:B------:R-:W-:Y:S01]  /*2e80*/  FFMA R5, R54, R7, R5 ;  /* 0x0000000736057223 */ /* 0x000fe20000000005 */
[C---:B0-----:R-:W-:Y:S01]  /*2e90*/  FFMA R42, R24.reuse, R43, R15 ;  /* 0x0000002b182a7223 */ /* 0x041fe2000000000f */
[C---:B------:R-:W-:Y:S01]  /*2ea0*/  FFMA R4, R24.reuse, R53, R33 ;  /* 0x0000003518047223 */ /* 0x040fe20000000021 */
[----:B------:R-:W0:Y:S01]  /*2eb0*/  LDS.128 R12, [R62+0x110] ;  /* 0x000110003e0c7984 */ /* 0x000e220000000c00 */
[CC--:B------:R-:W-:Y:S01]  /*2ec0*/  FFMA R33, R17.reuse, R22.reuse, R20 ;  /* 0x0000001611217223 */ /* 0x0c0fe20000000014 */
[----:B------:R-:W-:Y:S01]  /*2ed0*/  FFMA R53, R17, R43, R8 ;  /* 0x0000002b11357223 */ /* 0x000fe20000000008 */
[----:B------:R-:W-:-:S02]  /*2ee0*/  FFMA R22, R24, R22, R21 ;  /* 0x0000001618167223 */ /* 0x000fc40000000015 */
[----:B------:R-:W-:Y:S01]  /*2ef0*/  FFMA R33, R18, R23, R33 ;  /* 0x0000001712217223 */ /* 0x000fe20000000021 */
[C---:B-1----:R-:W-:Y:S01]  /*2f00*/  FFMA R17, R28.reuse, R17, R11 ;  /* 0x000000111c117223 */ /* 0x042fe2000000000b */
[C---:B------:R-:W-:Y:S01]  /*2f10*/  FFMA R6, R28.reuse, R6, R67 ;  /* 0x000000061c067223 */ /* 0x040fe20000000043 */
[----:B------:R-:W1:Y:S01]  /*2f20*/  LDS.128 R8, [R63+0x90] ;  /* 0x000090003f087984 */ /* 0x000e620000000c00 */
[----:B------:R-:W-:Y:S01]  /*2f30*/  FFMA R21, R28, R35, R34 ;  /* 0x000000231c157223 */ /* 0x000fe20000000022 */
[----:B------:R-:W-:Y:S01]  /*2f40*/  FFMA R28, R24, R28, R47 ;  /* 0x0000001c181c7223 */ /* 0x000fe2000000002f */
[C---:B------:R-:W-:Y:S01]  /*2f50*/  FFMA R24, R54.reuse, R18, R41 ;  /* 0x0000001236187223 */ /* 0x040fe20000000029 */
[----:B------:R-:W-:Y:S01]  /*2f60*/  FFMA R41, R54, R25, R4 ;  /* 0x0000001936297223 */ /* 0x000fe20000000004 */
[C---:B------:R-:W-:Y:S01]  /*2f70*/  FFMA R35, R7.reuse, R23, R16 ;  /* 0x0000001707237223 */ /* 0x040fe20000000010 */
[-C--:B------:R-:W-:Y:S01]  /*2f80*/  FFMA R43, R7, R29.reuse, R6 ;  /* 0x0000001d072b7223 */ /* 0x080fe20000000006 */
[-C--:B------:R-:W-:Y:S01]  /*2f90*/  FFMA R4, R18, R29.reuse, R17 ;  /* 0x0000001d12047223 */ /* 0x080fe20000000011 */
[----:B------:R-:W-:Y:S01]  /*2fa0*/  FFMA R17, R25, R29, R28 ;  /* 0x0000001d19117223 */ /* 0x000fe2000000001c */
[----:B------:R-:W-:Y:S01]  /*2fb0*/  FFMA R47, R55, R26, R41 ;  /* 0x0000001a372f7223 */ /* 0x000fe20000000029 */
[C---:B--2---:R-:W-:Y:S01]  /*2fc0*/  FFMA R54, R48.reuse, R54, R39 ;  /* 0x0000003630367223 */ /* 0x044fe20000000027 */
[-C--:B------:R-:W-:Y:S01]  /*2fd0*/  FFMA R39, R25, R23.reuse, R22 ;  /* 0x0000001719277223 */ /* 0x080fe20000000016 */
[C---:B------:R-:W-:Y:S01]  /*2fe0*/  FFMA R16, R48.reuse, R23, R65 ;  /* 0x0000001730107223 */ /* 0x040fe20000000041 */
[----:B------:R-:W-:Y:S01]  /*2ff0*/  FFMA R6, R48, R29, R21 ;  /* 0x0000001d30067223 */ /* 0x000fe20000000015 */
[C---:B------:R-:W-:Y:S01]  /*3000*/  FFMA R65, R55.reuse, R49, R54 ;  /* 0x0000003137417223 */ /* 0x040fe20000000036 */
[----:B------:R-:W2:Y:S01]  /*3010*/  LDS.128 R20, [R62+0x90] ;  /* 0x000090003e147984 */ /* 0x000ea20000000c00 */
[----:B------:R-:W-:Y:S01]  /*3020*/  FFMA R28, R26, R30, R17 ;  /* 0x0000001e1a1c7223 */ /* 0x000fe20000000011 */
[C---:B0-----:R-:W-:Y:S01]  /*3030*/  FFMA R18, R12.reuse, R18, R53 ;  /* 0x000000120c127223 */ /* 0x041fe20000000035 */
[----:B------:R-:W-:Y:S01]  /*3040*/  FFMA R7, R12, R7, R38 ;  /* 0x000000070c077223 */ /* 0x000fe20000000026 */
[----:B------:R-:W-:Y:S01]  /*3050*/  FFMA R48, R48, R12, R69 ;  /* 0x0000000c30307223 */ /* 0x000fe20000000045 */
[----:B------:R-:W-:Y:S01]  /*3060*/  FFMA R67, R12, R25, R42 ;  /* 0x000000190c437223 */ /* 0x000fe2000000002a */
[----:B------:R-:W-:Y:S01]  /*3070*/  FFMA R25, R55, R19, R24 ;  /* 0x0000001337197223 */ /* 0x000fe20000000018 */
[-C--:B------:R-:W-:Y:S01]  /*3080*/  FFMA R29, R19, R13.reuse, R18 ;  /* 0x0000000d131d7223 */ /* 0x080fe20000000012 */
[-C--:B------:R-:W-:Y:S01]  /*3090*/  FFMA R69, R49, R13.reuse, R48 ;  /* 0x0000000d31457223 */ /* 0x080fe20000000030 */
[----:B------:R-:W-:Y:S01]  /*30a0*/  FFMA R67, R26, R13, R67 ;  /* 0x0000000d1a437223 */ /* 0x000fe20000000043 */
[C---:B-1----:R-:W-:Y:S01]  /*30b0*/  FFMA R24, R8.reuse, R55, R5 ;  /* 0x0000003708187223 */ /* 0x042fe20000000005 */
[C---:B------:R-:W-:Y:S01]  /*30c0*/  FFMA R34, R8.reuse, R13, R7 ;  /* 0x0000000d08227223 */ /* 0x040fe20000000007 */
[----:B------:R-:W0:Y:S01]  /*30d0*/  LDS.128 R52, [R62+0x10] ;  /* 0x000010003e347984 */ /* 0x000e220000000c00 */
[-C--:B------:R-:W-:Y:S01]  /*30e0*/  FFMA R12, R19, R30.reuse, R4 ;  /* 0x0000001e130c7223 */ /* 0x080fe20000000004 */
[-C--:B------:R-:W-:Y:S01]  /*30f0*/  FFMA R13, R49, R30.reuse, R6 ;  /* 0x0000001e310d7223 */ /* 0x080fe20000000006 */
[----:B------:R-:W-:Y:S01]  /*3100*/  FFMA R30, R8, R30, R43 ;  /* 0x0000001e081e7223 */ /* 0x000fe2000000002b */
[----:B------:R-:W1:Y:S01]  /*3110*/  LDS.128 R4, [R63+0x10] ;  /* 0x000010003f047984 */ /* 0x000e620000000c00 */
[CC--:B------:R-:W-:Y:S01]  /*3120*/  FFMA R43, R9.reuse, R14.reuse, R34 ;  /* 0x0000000e092b7223 */ /* 0x0c0fe20000000022 */
[-C--:B------:R-:W-:Y:S01]  /*3130*/  FFMA R38, R50, R31.reuse, R13 ;  /* 0x0000001f32267223 */ /* 0x080fe2000000000d */
[----:B------:R-:W-:Y:S01]  /*3140*/  FFMA R41, R9, R31, R30 ;  /* 0x0000001f09297223 */ /* 0x000fe2000000001e */
[----:B------:R-:W-:Y:S01]  /*3150*/  FFMA R13, R27, R14, R67 ;  /* 0x0000000e1b0d7223 */ /* 0x000fe20000000043 */
[C---:B--2---:R-:W-:Y:S01]  /*3160*/  FFMA R33, R20.reuse, R19, R33 ;  /* 0x0000001314217223 */ /* 0x044fe20000000021 */
[----:B------:R-:W-:Y:S01]  /*3170*/  FFMA R42, R20, R49, R16 ;  /* 0x00000031142a7223 */ /* 0x000fe20000000010 */
[----:B------:R-:W-:Y:S01]  /*3180*/  FFMA R8, R8, R20, R35 ;  /* 0x0000001408087223 */ /* 0x000fe20000000023 */
[----:B------:R-:W2:Y:S01]  /*3190*/  LDS.128 R16, [R63+0x1a0] ;  /* 0x0001a0003f107984 */ /* 0x000ea20000000c00 */
[----:B------:R-:W-:Y:S01]  /*31a0*/  FFMA R26, R20, R26, R39 ;  /* 0x0000001a141a7223 */ /* 0x000fe20000000027 */
[CC--:B------:R-:W-:Y:S01]  /*31b0*/  FFMA R20, R50.reuse, R21.reuse, R42 ;  /* 0x0000001532147223 */ /* 0x0c0fe2000000002a */
[----:B------:R-:W-:Y:S01]  /*31c0*/  FFMA R35, R9, R21, R8 ;  /* 0x0000001509237223 */ /* 0x000fe20000000008 */
[----:B------:R-:W-:Y:S01]  /*31d0*/  FFMA R8, R50, R14, R69 ;  /* 0x0000000e32087223 */ /* 0x000fe20000000045 */
[----:B------:R-:W-:-:S02]  /*31e0*/  FFMA R39, R27, R31, R28 ;  /* 0x0000001f1b277223 */ /* 0x000fc4000000001c */
[CC--:B------:R-:W-:Y:S01]  /*31f0*/  FFMA R34, R10.reuse, R22.reuse, R35 ;  /* 0x000000160a227223 */ /* 0x0c0fe20000000023 */
[----:B------:R-:W-:Y:S01]  /*3200*/  FFMA R35, R51, R22, R20 ;  /* 0x0000001633237223 */ /* 0x000fe20000000014 */
[----:B------:R-:W-:Y:S01]  /*3210*/  FFMA R20, R10, R15, R43 ;  /* 0x0000000f0a147223 */ /* 0x000fe2000000002b */
[C---:B0-----:R-:W-:Y:S01]  /*3220*/  FFMA R30, R52.reuse, R9, R24 ;  /* 0x00000009341e7223 */ /* 0x041fe20000000018 */
[C---:B------:R-:W-:Y:S01]  /*3230*/  FFMA R50, R52.reuse, R50, R65 ;  /* 0x0000003234327223 */ /* 0x040fe20000000041 */
[C---:B------:R-:W-:Y:S01]  /*3240*/  FFMA R47, R52.reuse, R27, R47 ;  /* 0x0000001b342f7223 */ /* 0x040fe2000000002f */
[-C--:B------:R-:W-:Y:S01]  /*3250*/  FFMA R9, R27, R21.reuse, R26 ;  /* 0x000000151b097223 */ /* 0x080fe2000000001a */
[----:B-1----:R-:W-:Y:S01]  /*3260*/  FFMA R52, R52, R4, R25 ;  /* 0x0000000434347223 */ /* 0x002fe20000000019 */
[C---:B------:R-:W-:Y:S01]  /*3270*/  FFMA R14, R4.reuse, R14, R29 ;  /* 0x0000000e040e7223 */ /* 0x040fe2000000001d */
[----:B------:R-:W0:Y:S01]  /*3280*/  LDS.128 R24, [R62+0x1a0] ;  /* 0x0001a0003e187984 */ /* 0x000e220000000c00 */
[C---:B------:R-:W-:Y:S01]  /*3290*/  FFMA R46, R4.reuse, R21, R33 ;  /* 0x00000015042e7223 */ /* 0x040fe20000000021 */
[----:B------:R-:W-:Y:S01]  /*32a0*/  FFMA R49, R4, R31, R12 ;  /* 0x0000001f04317223 */ /* 0x000fe2000000000c */
[----:B------:R-:W-:Y:S01]  /*32b0*/  FFMA R67, R53, R10, R30 ;  /* 0x0000000a35437223 */ /* 0x000fe2000000001e */
[----:B------:R-:W-:Y:S01]  /*32c0*/  FFMA R21, R5, R15, R14 ;  /* 0x0000000f05157223 */ /* 0x000fe2000000000e */
[----:B------:R-:W1:Y:S01]  /*32d0*/  LDS.128 R28, [R63+0x120] ;  /* 0x000120003f1c7984 */ /* 0x000e620000000c00 */
[C---:B------:R-:W-:Y:S01]  /*32e0*/  FFMA R33, R53.reuse, R51, R50 ;  /* 0x0000003335217223 */ /* 0x040fe20000000032 */
[----:B------:R-:W-:Y:S01]  /*32f0*/  FFMA R65, R53, R5, R52 ;  /* 0x0000000535417223 */ /* 0x000fe20000000034 */
[CC--:B--2---:R-:W-:Y:S01]  /*3300*/  FFMA R4, R16.reuse, R22.reuse, R9 ;  /* 0x0000001610047223 */ /* 0x0c4fe20000000009 */
[-C--:B------:R-:W-:Y:S01]  /*3310*/  FFMA R9, R51, R15.reuse, R8 ;  /* 0x0000000f33097223 */ /* 0x080fe20000000008 */
[C---:B------:R-:W-:Y:S01]  /*3320*/  FFMA R8, R16.reuse, R15, R13 ;  /* 0x0000000f10087223 */ /* 0x040fe2000000000d */
[----:B------:R-:W-:Y:S01]  /*3330*/  FFMA R42, R16, R53, R47 ;  /* 0x00000035102a7223 */ /* 0x000fe2000000002f */
[----:B------:R-:W2:Y:S01]  /*3340*/  LDS.128 R12, [R62+0x120] ;  /* 0x000120003e0c7984 */ /* 0x000ea20000000c00 */
[----:B------:R-:W-:-:S04]  /*3350*/  FFMA R47, R5, R22, R46 ;  /* 0x00000016052f7223 */ /* 0x000fc8000000002e */
[----:B------:R-:W-:Y:S01]  /*3360*/  FFMA R47, R6, R23, R47 ;  /* 0x00000017062f7223 */ /* 0x000fe2000000002f */
[C---:B0-----:R-:W-:Y:S01]  /*3370*/  FFMA R22, R24.reuse, R5, R49 ;  /* 0x0000000518167223 */ /* 0x041fe20000000031 */
[----:B------:R-:W-:Y:S01]  /*3380*/  FFMA R43, R24, R51, R38 ;  /* 0x00000033182b7223 */ /* 0x000fe20000000026 */
[----:B------:R-:W-:Y:S01]  /*3390*/  FFMA R38, R16, R24, R39 ;  /* 0x0000001810267223 */ /* 0x000fe20000000027 */
[----:B------:R-:W0:Y:S01]  /*33a0*/  LDS.128 R48, [R63+0xa0] ;  /* 0x0000a0003f307984 */ /* 0x000e220000000c00 */
[----:B------:R-:W-:Y:S01]  /*33b0*/  FFMA R16, R54, R6, R65 ;  /* 0x0000000636107223 */ /* 0x000fe20000000041 */
[----:B------:R-:W-:Y:S01]  /*33c0*/  FFMA R10, R24, R10, R41 ;  /* 0x0000000a180a7223 */ /* 0x000fe20000000029 */
[C---:B------:R-:W-:Y:S01]  /*33d0*/  FFMA R39, R54.reuse, R11, R67 ;  /* 0x0000000b36277223 */ /* 0x040fe20000000043 */
[----:B------:R-:W-:Y:S01]  /*33e0*/  FFMA R65, R54, R17, R42 ;  /* 0x0000001136417223 */ /* 0x000fe2000000002a */
[----:B-1----:R-:W-:Y:S01]  /*33f0*/  FFMA R54, R28, R54, R33 ;  /* 0x000000361c367223 */ /* 0x002fe20000000021 */
[----:B------:R-:W-:Y:S01]  /*3400*/  FFMA R5, R17, R23, R4 ;  /* 0x0000001711057223 */ /* 0x000fe20000000004 */
[----:B------:R-:W-:Y:S01]  /*3410*/  FFMA R24, R6, R25, R22 ;  /* 0x0000001906187223 */ /* 0x000fe20000000016 */
[CC--:B------:R-:W-:Y:S01]  /*3420*/  FFMA R33, R11.reuse, R23.reuse, R34 ;  /* 0x000000170b217223 */ /* 0x0c0fe20000000022 */
[C---:B------:R-:W-:Y:S01]  /*3430*/  FFMA R4, R28.reuse, R23, R35 ;  /* 0x000000171c047223 */ /* 0x040fe20000000023 */
[-C--:B------:R-:W-:Y:S01]  /*3440*/  FFMA R34, R28, R25.reuse, R43 ;  /* 0x000000191c227223 */ /* 0x080fe2000000002b */
[----:B------:R-:W-:Y:S01]  /*3450*/  FFMA R35, R11, R25, R10 ;  /* 0x000000190b237223 */ /* 0x000fe2000000000a */
[C---:B--2---:R-:W-:Y:S01]  /*3460*/  FFMA R6, R12.reuse, R6, R21 ;  /* 0x000000060c067223 */ /* 0x044fe20000000015 */
[----:B------:R-:W-:Y:S01]  /*3470*/  FFMA R53, R12, R11, R20 ;  /* 0x0000000b0c357223 */ /* 0x000fe20000000014 */
[----:B------:R-:W-:Y:S01]  /*3480*/  FFMA R28, R28, R12, R9 ;  /* 0x0000000c1c1c7223 */ /* 0x000fe20000000009 */
[----:B------:R-:W1:Y:S01]  /*3490*/  LDS.128 R20, [R62+0xa0] ;  /* 0x0000a0003e147984 */ /* 0x000e620000000c00 */
[----:B------:R-:W-:Y:S01]  /*34a0*/  FFMA R43, R12, R17, R8 ;  /* 0x000000110c2b7223 */ /* 0x000fe20000000008 */
[----:B------:R-:W-:Y:S01]  /*34b0*/  FFMA R41, R17, R25, R38 ;  /* 0x0000001911297223 */ /* 0x000fe20000000026 */
[C---:B------:R-:W-:Y:S01]  /*34c0*/  FFMA R25, R55.reuse, R7, R16 ;  /* 0x0000000737197223 */ /* 0x040fe20000000010 */
[----:B------:R-:W2:Y:S01]  /*34d0*/  LDS.128 R8, [R62+0x20] ;  /* 0x000020003e087984 */ /* 0x000ea20000000c00 */
[C---:B------:R-:W-:Y:S01]  /*34e0*/  FFMA R65, R55.reuse, R18, R65 ;  /* 0x0000001237417223 */ /* 0x040fe20000000041 */
[----:B------:R-:W-:Y:S01]  /*34f0*/  FFMA R17, R55, R29, R54 ;  /* 0x0000001d37117223 */ /* 0x000fe20000000036 */
[CC--:B------:R-:W-:Y:S01]  /*3500*/  FFMA R43, R18.reuse, R13.reuse, R43 ;  /* 0x0000000d122b7223 */ /* 0x0c0fe2000000002b */
[-C--:B------:R-:W-:Y:S01]  /*3510*/  FFMA R16, R18, R26.reuse, R41 ;  /* 0x0000001a12107223 */ /* 0x080fe20000000029 */
[-C--:B------:R-:W-:Y:S01]  /*3520*/  FFMA R24, R7, R26.reuse, R24 ;  /* 0x0000001a07187223 */ /* 0x080fe20000000018 */
[C---:B------:R-:W-:Y:S01]  /*3530*/  FFMA R34, R29.reuse, R26, R34 ;  /* 0x0000001a1d227223 */ /* 0x040fe20000000022 */
[----:B------:R-:W-:Y:S01]  /*3540*/  FFMA R67, R29, R13, R28 ;  /* 0x0000000d1d437223 */ /* 0x000fe2000000001c */
[----:B------:R-:W-:Y:S01]  /*3550*/  FFMA R43, R19, R14, R43 ;  /* 0x0000000e132b7223 */ /* 0x000fe2000000002b */
[C---:B0-----:R-:W-:Y:S01]  /*3560*/  FFMA R69, R48.reuse, R55, R39 ;  /* 0x0000003730457223 */ /* 0x041fe20000000027 */
[-C--:B------:R-:W-:Y:S01]  /*3570*/  FFMA R39, R7, R13.reuse, R6 ;  /* 0x0000000d07277223 */ /* 0x080fe20000000006 */
[C---:B------:R-:W-:Y:S01]  /*3580*/  FFMA R6, R48.reuse, R13, R53 ;  /* 0x0000000d30067223 */ /* 0x040fe20000000035 */
[----:B------:R-:W-:Y:S01]  /*3590*/  FFMA R12, R48, R26, R35 ;  /* 0x0000001a300c7223 */ /* 0x000fe20000000023 */
[----:B------:R-:W0:Y:S02]  /*35a0*/  LDS.128 R52, [R63+0x20] ;  /* 0x000020003f347984 */ /* 0x000e240000000c00 */
[CC--:B------:R-:W-:Y:S01]  /*35b0*/  FFMA R35, R49.reuse, R14.reuse, R6 ;  /* 0x0000000e31237223 */ /* 0x0c0fe20000000006 */
[----:B------:R-:W-:Y:S01]  /*35c0*/  FFMA R13, R49, R27, R12 ;  /* 0x0000001b310d7223 */ /* 0x000fe2000000000c */
[----:B------:R-:W-:Y:S01]  /*35d0*/  FFMA R12, R30, R14, R67 ;  /* 0x0000000e1e0c7223 */ /* 0x000fe20000000043 */
[C---:B-1----:R-:W-:Y:S01]  /*35e0*/  FFMA R18, R20.reuse, R18, R5 ;  /* 0x0000001214127223 */ /* 0x042fe20000000005 */
[----:B------:R-:W-:Y:S01]  /*35f0*/  FFMA R47, R20, R7, R47 ;  /* 0x00000007142f7223 */ /* 0x000fe2000000002f */
[----:B------:R-:W-:Y:S01]  /*3600*/  FFMA R48, R48, R20, R33 ;  /* 0x0000001430307223 */ /* 0x000fe20000000021 */
[----:B------:R-:W-:Y:S01]  /*3610*/  FFMA R26, R20, R29, R4 ;  /* 0x0000001d141a7223 */ /* 0x000fe20000000004 */
[C---:B--2---:R-:W-:Y:S01]  /*3620*/  FFMA R28, R8.reuse, R30, R17 ;  /* 0x0000001e081c7223 */ /* 0x044fe20000000011 */
[----:B------:R-:W1:Y:S01]  /*3630*/  LDS.128 R4, [R63+0x1b0] ;  /* 0x0001b0003f047984 */ /* 0x000e620000000c00 */
[C---:B------:R-:W-:Y:S01]  /*3640*/  FFMA R29, R19.reuse, R27, R16 ;  /* 0x0000001b131d7223 */ /* 0x040fe20000000010 */
[----:B------:R-:W-:Y:S01]  /*3650*/  FFMA R33, R19, R21, R18 ;  /* 0x0000001513217223 */ /* 0x000fe20000000012 */
[C---:B------:R-:W-:Y:S01]  /*3660*/  FFMA R65, R8.reuse, R19, R65 ;  /* 0x0000001308417223 */ /* 0x040fe20000000041 */
[----:B------:R-:W-:Y:S01]  /*3670*/  FFMA R41, R49, R21, R48 ;  /* 0x0000001531297223 */ /* 0x000fe20000000030 */
[----:B------:R-:W2:Y:S01]  /*3680*/  LDS.128 R16, [R62+0x1b0] ;  /* 0x0001b0003e107984 */ /* 0x000ea20000000c00 */
[----:B------:R-:W-:Y:S01]  /*3690*/  FFMA R38, R8, R49, R69 ;  /* 0x0000003108267223 */ /* 0x000fe20000000045 */
[C---:B------:R-:W-:Y:S01]  /*36a0*/  FFMA R20, R30.reuse, R27, R34 ;  /* 0x0000001b1e147223 */ /* 0x040fe20000000022 */
[----:B------:R-:W-:-:S02]  /*36b0*/  FFMA R34, R30, R21, R26 ;  /* 0x000000151e227223 */ /* 0x000fc4000000001a */
[----:B------:R-:W-:-:S04]  /*36c0*/  FFMA R69, R9, R50, R38 ;  /* 0x0000003209457223 */ /* 0x000fc80000000026 */
[----:B------:R-:W-:Y:S01]  /*36d0*/  FFMA R69, R10, R51, R69 ;  /* 0x000000330a457223 */ /* 0x000fe20000000045 */
[----:B0-----:R-:W-:Y:S01]  /*36e0*/  FFMA R8, R8, R52, R25 ;  /* 0x0000003408087223 */ /* 0x001fe20000000019 */
[C---:B------:R-:W-:Y:S01]  /*36f0*/  FFMA R49, R52.reuse, R27, R24 ;  /* 0x0000001b34317223 */ /* 0x040fe20000000018 */
[C---:B------:R-:W-:Y:S01]  /*3700*/  FFMA R30, R52.reuse, R21, R47 ;  /* 0x00000015341e7223 */ /* 0x040fe2000000002f */
[----:B------:R-:W0:Y:S01]  /*3710*/  LDS.128 R24, [R63+0x130] ;  /* 0x000130003f187984 */ /* 0x000e220000000c00 */
[----:B------:R-:W-:Y:S01]  /*3720*/  FFMA R14, R52, R14, R39 ;  /* 0x0000000e340e7223 */ /* 0x000fe20000000027 */
[----:B------:R-:W-:Y:S01]  /*3730*/  FFMA R47, R9, R53, R8 ;  /* 0x00000035092f7223 */ /* 0x000fe20000000008 */
[CC--:B------:R-:W-:Y:S01]  /*3740*/  FFMA R8, R50.reuse, R22.reuse, R41 ;  /* 0x0000001632087223 */ /* 0x0c0fe20000000029 */
[-C--:B------:R-:W-:Y:S01]  /*3750*/  FFMA R21, R31, R22.reuse, R34 ;  /* 0x000000161f157223 */ /* 0x080fe20000000022 */
[C---:B------:R-:W-:Y:S01]  /*3760*/  FFMA R41, R53.reuse, R22, R30 ;  /* 0x0000001635297223 */ /* 0x040fe2000000001e */
[-C--:B------:R-:W-:Y:S01]  /*3770*/  FFMA R34, R50, R15.reuse, R35 ;  /* 0x0000000f32227223 */ /* 0x080fe20000000023 */
[----:B------:R-:W-:Y:S01]  /*3780*/  FFMA R35, R53, R15, R14 ;  /* 0x0000000f35237223 */ /* 0x000fe2000000000e */
[----:B------:R-:W-:Y:S01]  /*3790*/  FFMA R39, R9, R31, R28 ;  /* 0x0000001f09277223 */ /* 0x000fe2000000001c */
[----:B------:R-:W-:Y:S01]  /*37a0*/  FFMA R42, R10, R54, R47 ;  /* 0x000000360a2a7223 */ /* 0x000fe2000000002f */
[----:B------:R-:W-:Y:S01]  /*37b0*/  FFMA R41, R54, R23, R41 ;  /* 0x0000001736297223 */ /* 0x000fe20000000029 */
[C---:B-1----:R-:W-:Y:S01]  /*37c0*/  FFMA R22, R4.reuse, R22, R33 ;  /* 0x0000001604167223 */ /* 0x042fe20000000021 */
[-C--:B------:R-:W-:Y:S01]  /*37d0*/  FFMA R33, R31, R15.reuse, R12 ;  /* 0x0000000f1f217223 */ /* 0x080fe2000000000c */
[C---:B------:R-:W-:Y:S01]  /*37e0*/  FFMA R38, R4.reuse, R15, R43 ;  /* 0x0000000f04267223 */ /* 0x040fe2000000002b */
[----:B------:R-:W-:Y:S01]  /*37f0*/  FFMA R28, R4, R9, R65 ;  /* 0x00000009041c7223 */ /* 0x000fe20000000041 */
[C---:B------:R-:W-:Y:S01]  /*3800*/  FFMA R9, R5.reuse, R23, R22 ;  /* 0x0000001705097223 */ /* 0x040fe20000000016 */
[C---:B--2---:R-:W-:Y:S01]  /*3810*/  FFMA R50, R16.reuse, R50, R13 ;  /* 0x0000003210327223 */ /* 0x044fe2000000000d */
[C---:B------:R-:W-:Y:S01]  /*3820*/  FFMA R43, R16.reuse, R53, R49 ;  /* 0x00000035102b7223 */ /* 0x040fe20000000031 */
[----:B------:R-:W1:Y:S01]  /*3830*/  LDS.128 R12, [R62+0x130] ;  /* 0x000130003e0c7984 */ /* 0x000e620000000c00 */
[----:B------:R-:W-:Y:S01]  /*3840*/  FFMA R49, R16, R31, R20 ;  /* 0x0000001f10317223 */ /* 0x000fe20000000014 */
[----:B------:R-:W-:Y:S01]  /*3850*/  FFMA R20, R4, R16, R29 ;  /* 0x0000001004147223 */ /* 0x000fe2000000001d */
[----:B------:R-:W-:Y:S01]  /*3860*/  FFMA R53, R10, R5, R28 ;  /* 0x000000050a357223 */ /* 0x000fe2000000001c */
[-C--:B------:R-:W-:Y:S01]  /*3870*/  FFMA R16, R54, R17.reuse, R43 ;  /* 0x0000001136107223 */ /* 0x080fe2000000002b */
[----:B------:R-:W2:Y:S01]  /*3880*/  LDS.128 R28, [R63+0xb0] ;  /* 0x0000b0003f1c7984 */ /* 0x000ea20000000c00 */
[-C--:B------:R-:W-:Y:S01]  /*3890*/  FFMA R47, R5, R17.reuse, R20 ;  /* 0x00000011052f7223 */ /* 0x080fe20000000014 */
[----:B------:R-:W-:Y:S01]  /*38a0*/  FFMA R43, R51, R17, R50 ;  /* 0x00000011332b7223 */ /* 0x000fe20000000032 */
[----:B------:R-:W-:Y:S01]  /*38b0*/  FFMA R16, R55, R18, R16 ;  /* 0x0000001237107223 */ /* 0x000fe20000000010 */
[C---:B0-----:R-:W-:Y:S01]  /*38c0*/  FFMA R4, R24.reuse, R10, R39 ;  /* 0x0000000a18047223 */ /* 0x041fe20000000027 */
[-C--:B------:R-:W-:Y:S01]  /*38d0*/  FFMA R39, R51, R23.reuse, R8 ;  /* 0x0000001733277223 */ /* 0x080fe20000000008 */
[C---:B------:R-:W-:Y:S01]  /*38e0*/  FFMA R8, R24.reuse, R23, R21 ;  /* 0x0000001718087223 */ /* 0x040fe20000000015 */
[----:B------:R-:W-:Y:S01]  /*38f0*/  FFMA R10, R24, R17, R49 ;  /* 0x00000011180a7223 */ /* 0x000fe20000000031 */
[----:B------:R-:W0:Y:S01]  /*3900*/  LDS.128 R20, [R62+0xb0] ;  /* 0x0000b0003e147984 */ /* 0x000e220000000c00 */
[C---:B------:R-:W-:Y:S01]  /*3910*/  FFMA R17, R11.reuse, R55, R42 ;  /* 0x000000370b117223 */ /* 0x040fe2000000002a */
[C---:B------:R-:W-:Y:S01]  /*3920*/  FFMA R65, R11.reuse, R25, R4 ;  /* 0x000000190b417223 */ /* 0x040fe20000000004 */
[----:B------:R-:W-:Y:S01]  /*3930*/  FFMA R4, R6, R18, R47 ;  /* 0x0000001206047223 */ /* 0x000fe2000000002f */
[C---:B-1----:R-:W-:Y:S01]  /*3940*/  FFMA R34, R12.reuse, R51, R34 ;  /* 0x000000330c227223 */ /* 0x042fe20000000022 */
[----:B------:R-:W-:Y:S01]  /*3950*/  FFMA R54, R12, R54, R35 ;  /* 0x000000360c367223 */ /* 0x000fe20000000023 */
[----:B------:R-:W1:Y:S01]  /*3960*/  LDS.128 R48, [R62+0x30] ;  /* 0x000030003e307984 */ /* 0x000e620000000c00 */
[----:B------:R-:W-:Y:S01]  /*3970*/  FFMA R24, R24, R12, R33 ;  /* 0x0000000c18187223 */ /* 0x000fe20000000021 */
[----:B------:R-:W-:Y:S01]  /*3980*/  FFMA R35, R12, R5, R38 ;  /* 0x000000050c237223 */ /* 0x000fe20000000026 */
[----:B------:R-:W-:Y:S01]  /*3990*/  FFMA R5, R11, R6, R53 ;  /* 0x000000060b057223 */ /* 0x000fe20000000035 */
[-C--:B------:R-:W-:Y:S01]  /*39a0*/  FFMA R33, R55, R13.reuse, R54 ;  /* 0x0000000d37217223 */ /* 0x080fe20000000036 */
[CC--:B------:R-:W-:Y:S01]  /*39b0*/  FFMA R67, R25.reuse, R13.reuse, R24 ;  /* 0x0000000d19437223 */ /* 0x0c0fe20000000018 */
[-C--:B------:R-:W-:Y:S01]  /*39c0*/  FFMA R35, R6, R13.reuse, R35 ;  /* 0x0000000d06237223 */ /* 0x080fe20000000023 */
[C---:B--2---:R-:W-:Y:S01]  /*39d0*/  FFMA R12, R28.reuse, R13, R34 ;  /* 0x0000000d1c0c7223 */ /* 0x044fe20000000022 */
[-C--:B------:R-:W-:Y:S01]  /*39e0*/  FFMA R13, R25, R18.reuse, R10 ;  /* 0x00000012190d7223 */ /* 0x080fe2000000000a */
[C---:B------:R-:W-:Y:S01]  /*39f0*/  FFMA R69, R28.reuse, R11, R69 ;  /* 0x0000000b1c457223 */ /* 0x040fe20000000045 */
[----:B------:R-:W-:Y:S01]  /*3a00*/  FFMA R18, R28, R18, R43 ;  /* 0x000000121c127223 */ /* 0x000fe2000000002b */
[-C--:B------:R-:W-:Y:S01]  /*3a10*/  FFMA R43, R29, R14.reuse, R12 ;  /* 0x0000000e1d2b7223 */ /* 0x080fe2000000000c */
[----:B------:R-:W-:-:S03]  /*3a20*/  FFMA R12, R26, R14, R67 ;  /* 0x0000000e1a0c7223 */ /* 0x000fc60000000043 */
[----:B------:R-:W-:Y:S01]  /*3a30*/  FFMA R38, R30, R15, R43 ;  /* 0x0000000f1e267223 */ /* 0x000fe2000000002b */
[----:B0-----:R-:W-:Y:S01]  /*3a40*/  FFMA R41, R20, R55, R41 ;  /* 0x0000003714297223 */ /* 0x001fe20000000029 */
[----:B------:R-:W-:Y:S01]  /*3a50*/  FFMA R24, R28, R20, R39 ;  /* 0x000000141c187223 */ /* 0x000fe20000000027 */
[----:B------:R-:W0:Y:S01]  /*3a60*/  LDS.128 R52, [R63+0x30] ;  /* 0x000030003f347984 */ /* 0x000e220000000c00 */
[C---:B------:R-:W-:Y:S01]  /*3a70*/  FFMA R28, R20.reuse, R25, R8 ;  /* 0x00000019141c7223 */ /* 0x040fe20000000008 */
[----:B------:R-:W-:Y:S01]  /*3a80*/  FFMA R6, R20, R6, R9 ;  /* 0x0000000614067223 */ /* 0x000fe20000000009 */
[C---:B------:R-:W-:Y:S01]  /*3a90*/  FFMA R47, R29.reuse, R21, R24 ;  /* 0x000000151d2f7223 */ /* 0x040fe20000000018 */
[----:B------:R-:W2:Y:S01]  /*3aa0*/  LDS.128 R8, [R63+0x1c0] ;  /* 0x0001c0003f087984 */ /* 0x000ea20000000c00 */
[CC--:B------:R-:W-:Y:S01]  /*3ab0*/  FFMA R24, R26.reuse, R19.reuse, R13 ;  /* 0x000000131a187223 */ /* 0x0c0fe2000000000d */
[-C--:B------:R-:W-:Y:S01]  /*3ac0*/  FFMA R39, R29, R19.reuse, R18 ;  /* 0x000000131d277223 */ /* 0x080fe20000000012 */
[C---:B------:R-:W-:Y:S01]  /*3ad0*/  FFMA R13, R7.reuse, R14, R35 ;  /* 0x0000000e070d7223 */ /* 0x040fe20000000023 */
[C---:B------:R-:W-:Y:S01]  /*3ae0*/  FFMA R25, R7.reuse, R19, R4 ;  /* 0x0000001307197223 */ /* 0x040fe20000000004 */
[-C--:B------:R-:W-:Y:S01]  /*3af0*/  FFMA R35, R7, R21.reuse, R6 ;  /* 0x0000001507237223 */ /* 0x080fe20000000006 */
[----:B------:R-:W-:Y:S01]  /*3b00*/  FFMA R18, R26, R21, R28 ;  /* 0x000000151a127223 */ /* 0x000fe2000000001c */
[C---:B-1----:R-:W-:Y:S01]  /*3b10*/  FFMA R20, R48.reuse, R29, R69 ;  /* 0x0000001d30147223 */ /* 0x042fe20000000045 */
[C---:B------:R-:W-:Y:S01]  /*3b20*/  FFMA R29, R48.reuse, R7, R5 ;  /* 0x00000007301d7223 */ /* 0x040fe20000000005 */
[----:B------:R-:W-:Y:S01]  /*3b30*/  FFMA R28, R48, R26, R65 ;  /* 0x0000001a301c7223 */ /* 0x000fe20000000041 */
[----:B------:R-:W1:Y:S01]  /*3b40*/  LDS.128 R4, [R62+0x1c0] ;  /* 0x0001c0003e047984 */ /* 0x000e620000000c00 */
[----:B------:R-:W-:-:S04]  /*3b50*/  FFMA R69, R49, R30, R20 ;  /* 0x0000001e31457223 */ /* 0x000fc80000000014 */
[----:B------:R-:W-:Y:S01]  /*3b60*/  FFMA R69, R50, R31, R69 ;  /* 0x0000001f32457223 */ /* 0x000fe20000000045 */
[C---:B0-----:R-:W-:Y:S01]  /*3b70*/  FFMA R26, R52.reuse, R21, R41 ;  /* 0x00000015341a7223 */ /* 0x041fe20000000029 */
[----:B------:R-:W-:Y:S01]  /*3b80*/  FFMA R14, R52, R14, R33 ;  /* 0x0000000e340e7223 */ /* 0x000fe20000000021 */
[----:B------:R-:W-:Y:S01]  /*3b90*/  FFMA R33, R49, R27, R28 ;  /* 0x0000001b31217223 */ /* 0x000fe2000000001c */
[-C--:B------:R-:W-:Y:S01]  /*3ba0*/  FFMA R28, R30, R22.reuse, R47 ;  /* 0x000000161e1c7223 */ /* 0x080fe2000000002f */
[----:B--2---:R-:W-:Y:S01]  /*3bb0*/  FFMA R34, R8, R49, R29 ;  /* 0x0000003108227223 */ /* 0x004fe2000000001d */
[-C--:B------:R-:W-:Y:S01]  /*3bc0*/  FFMA R29, R27, R22.reuse, R18 ;  /* 0x000000161b1d7223 */ /* 0x080fe20000000012 */
[----:B------:R-:W-:Y:S01]  /*3bd0*/  FFMA R47, R53, R22, R26 ;  /* 0x00000016352f7223 */ /* 0x000fe2000000001a */
[----:B------:R-:W-:Y:S01]  /*3be0*/  FFMA R48, R48, R52, R17 ;  /* 0x0000003430307223 */ /* 0x000fe20000000011 */
[----:B------:R-:W-:Y:S01]  /*3bf0*/  FFMA R65, R52, R19, R16 ;  /* 0x0000001334417223 */ /* 0x000fe20000000010 */
[C---:B------:R-:W-:Y:S01]  /*3c00*/  FFMA R22, R8.reuse, R22, R35 ;  /* 0x0000001608167223 */ /* 0x040fe20000000023 */
[----:B------:R-:W0:Y:S01]  /*3c10*/  LDS.128 R16, [R63+0x140] ;  /* 0x000140003f107984 */ /* 0x000e220000000c00 */
[-C--:B------:R-:W-:Y:S01]  /*3c20*/  FFMA R35, R27, R15.reuse, R12 ;  /* 0x0000000f1b237223 */ /* 0x080fe2000000000c */
[-C--:B------:R-:W-:Y:S01]  /*3c30*/  FFMA R21, R53, R15.reuse, R14 ;  /* 0x0000000f35157223 */ /* 0x080fe2000000000e */
[----:B------:R-:W-:Y:S01]  /*3c40*/  FFMA R42, R8, R15, R13 ;  /* 0x0000000f082a7223 */ /* 0x000fe2000000000d */
[----:B------:R-:W-:Y:S01]  /*3c50*/  FFMA R41, R49, R53, R48 ;  /* 0x0000003531297223 */ /* 0x000fe20000000030 */
[----:B------:R-:W2:Y:S01]  /*3c60*/  LDS.128 R12, [R62+0x140] ;  /* 0x000140003e0c7984 */ /* 0x000ea20000000c00 */
[----:B------:R-:W-:Y:S01]  /*3c70*/  FFMA R43, R50, R9, R34 ;  /* 0x00000009322b7223 */ /* 0x000fe20000000022 */
[----:B------:R-:W-:Y:S01]  /*3c80*/  FFMA R47, R54, R23, R47 ;  /* 0x00000017362f7223 */ /* 0x000fe2000000002f */
[----:B-1----:R-:W-:Y:S01]  /*3c90*/  FFMA R49, R4, R27, R24 ;  /* 0x0000001b04317223 */ /* 0x002fe20000000018 */
[----:B------:R-:W-:Y:S01]  /*3ca0*/  FFMA R46, R8, R4, R25 ;  /* 0x00000004082e7223 */ /* 0x000fe20000000019 */
[C---:B------:R-:W-:Y:S01]  /*3cb0*/  FFMA R20, R4.reuse, R53, R65 ;  /* 0x0000003504147223 */ /* 0x040fe20000000041 */
[----:B------:R-:W1:Y:S01]  /*3cc0*/  LDS.128 R24, [R63+0xc0] ;  /* 0x0000c0003f187984 */ /* 0x000e620000000c00 */
[----:B------:R-:W-:Y:S01]  /*3cd0*/  FFMA R30, R4, R30, R39 ;  /* 0x0000001e041e7223 */ /* 0x000fe20000000027 */
[----:B------:R-:W-:Y:S01]  /*3ce0*/  FFMA R8, R50, R54, R41 ;  /* 0x0000003632087223 */ /* 0x000fe20000000029 */
[----:B------:R-:W-:Y:S01]  /*3cf0*/  FFMA R4, R54, R5, R20 ;  /* 0x0000000536047223 */ /* 0x000fe20000000014 */
[----:B------:R-:W-:Y:S01]  /*3d00*/  FFMA R39, R31, R23, R28 ;  /* 0x000000171f277223 */ /* 0x000fe2000000001c */
[----:B------:R-:W-:Y:S01]  /*3d10*/  FFMA R41, R9, R5, R46 ;  /* 0x0000000509297223 */ /* 0x000fe2000000002e */
[----:B------:R-:W-:Y:S01]  /*3d20*/  FFMA R43, R51, R10, R43 ;  /* 0x0000000a332b7223 */ /* 0x000fe2000000002b */
[----:B------:R-:W-:Y:S01]  /*3d30*/  FFMA R4, R55, R6, R4 ;  /* 0x0000000637047223 */ /* 0x000fe20000000004 */
[C---:B0-----:R-:W-:Y:S01]  /*3d40*/  FFMA R50, R16.reuse, R50, R33 ;  /* 0x0000003210327223 */ /* 0x041fe20000000021 */
[-C--:B------:R-:W-:Y:S01]  /*3d50*/  FFMA R33, R9, R23.reuse, R22 ;  /* 0x0000001709217223 */ /* 0x080fe20000000016 */
[C---:B------:R-:W-:Y:S01]  /*3d60*/  FFMA R34, R16.reuse, R23, R29 ;  /* 0x0000001710227223 */ /* 0x040fe2000000001d */
[-C--:B------:R-:W-:Y:S01]  /*3d70*/  FFMA R28, R16, R5.reuse, R49 ;  /* 0x00000005101c7223 */ /* 0x080fe20000000031 */
[----:B------:R-:W-:Y:S01]  /*3d80*/  FFMA R29, R31, R5, R30 ;  /* 0x000000051f1d7223 */ /* 0x000fe2000000001e */
[----:B--2---:R-:W-:Y:S01]  /*3d90*/  FFMA R54, R12, R54, R21 ;  /* 0x000000360c367223 */ /* 0x004fe20000000015 */
[----:B------:R-:W-:Y:S01]  /*3da0*/  FFMA R16, R16, R12, R35 ;  /* 0x0000000c10107223 */ /* 0x000fe20000000023 */
[----:B------:R-:W0:Y:S01]  /*3db0*/  LDS.128 R20, [R62+0xc0] ;  /* 0x0000c0003e147984 */ /* 0x000e220000000c00 */
[C---:B------:R-:W-:Y:S01]  /*3dc0*/  FFMA R31, R12.reuse, R31, R38 ;  /* 0x0000001f0c1f7223 */ /* 0x040fe20000000026 */
[----:B------:R-:W-:Y:S01]  /*3dd0*/  FFMA R35, R12, R9, R42 ;  /* 0x000000090c237223 */ /* 0x000fe2000000002a */
[----:B------:R-:W-:Y:S01]  /*3de0*/  FFMA R9, R51, R55, R8 ;  /* 0x0000003733097223 */ /* 0x000fe20000000008 */
[-C--:B------:R-:W-:Y:S01]  /*3df0*/  FFMA R5, R55, R13.reuse, R54 ;  /* 0x0000000d37057223 */ /* 0x080fe20000000036 */
[-C--:B------:R-:W-:Y:S01]  /*3e00*/  FFMA R67, R17, R13.reuse, R16 ;  /* 0x0000000d11437223 */ /* 0x080fe20000000010 */
[-C--:B------:R-:W-:Y:S01]  /*3e10*/  FFMA R35, R10, R13.reuse, R35 ;  /* 0x0000000d0a237223 */ /* 0x080fe20000000023 */
[C---:B-1----:R-:W-:Y:S01]  /*3e20*/  FFMA R12, R24.reuse, R13, R31 ;  /* 0x0000000d180c7223 */ /* 0x042fe2000000001f */
[----:B------:R-:W-:Y:S01]  /*3e30*/  FFMA R65, R51, R17, R50 ;  /* 0x0000001133417223 */ /* 0x000fe20000000032 */
[----:B------:R-:W-:Y:S01]  /*3e40*/  FFMA R69, R24, R51, R69 ;  /* 0x0000003318457223 */ /* 0x000fe20000000045 */
[-C--:B------:R-:W-:Y:S01]  /*3e50*/  FFMA R8, R10, R6.reuse, R41 ;  /* 0x000000060a087223 */ /* 0x080fe20000000029 */
[-C--:B------:R-:W-:Y:S01]  /*3e60*/  FFMA R13, R17, R6.reuse, R28 ;  /* 0x00000006110d7223 */ /* 0x080fe2000000001c */
[----:B------:R-:W1:Y:S01]  /*3e70*/  LDS.128 R48, [R62+0x40] ;  /* 0x000040003e307984 */ /* 0x000e620000000c00 */
[----:B------:R-:W-:-:S03]  /*3e80*/  FFMA R6, R24, R6, R29 ;  /* 0x0000000618067223 */ /* 0x000fc6000000001d */
[----:B------:R-:W2:Y:S01]  /*3e90*/  LDS.128 R28, [R63+0x40] ;  /* 0x000040003f1c7984 */ /* 0x000ea20000000c00 */
[----:B0-----:R-:W-:Y:S01]  /*3ea0*/  FFMA R47, R20, R55, R47 ;  /* 0x00000037142f7223 */ /* 0x001fe2000000002f */
[----:B------:R-:W-:Y:S02]  /*3eb0*/  FFMA R16, R24, R20, R39 ;  /* 0x0000001418107223 */ /* 0x000fe40000000027 */
[----:B------:R-:W0:Y:S01]  /*3ec0*/  LDS.128 R52, [R63+0x1d0] ;  /* 0x0001d0003f347984 */ /* 0x000e220000000c00 */
[C---:B------:R-:W-:Y:S01]  /*3ed0*/  FFMA R24, R20.reuse, R17, R34 ;  /* 0x0000001114187223 */ /* 0x040fe20000000022 */
[----:B------:R-:W-:Y:S01]  /*3ee0*/  FFMA R10, R20, R10, R33 ;  /* 0x0000000a140a7223 */ /* 0x000fe20000000021 */
[CC--:B------:R-:W-:Y:S01]  /*3ef0*/  FFMA R39, R25.reuse, R14.reuse, R12 ;  /* 0x0000000e19277223 */ /* 0x0c0fe2000000000c */
[C---:B------:R-:W-:Y:S01]  /*3f00*/  FFMA R41, R25.reuse, R21, R16 ;  /* 0x0000001519297223 */ /* 0x040fe20000000010 */
[C---:B------:R-:W-:Y:S01]  /*3f10*/  FFMA R16, R18.reuse, R7, R13 ;  /* 0x0000000712107223 */ /* 0x040fe2000000000d */
[C---:B------:R-:W-:Y:S01]  /*3f20*/  FFMA R12, R18.reuse, R14, R67 ;  /* 0x0000000e120c7223 */ /* 0x040fe20000000043 */
[----:B------:R-:W-:Y:S01]  /*3f30*/  FFMA R24, R18, R21, R24 ;  /* 0x0000001512187223 */ /* 0x000fe20000000018 */
[-C--:B------:R-:W-:Y:S01]  /*3f40*/  FFMA R33, R25, R7.reuse, R6 ;  /* 0x0000000719217223 */ /* 0x080fe20000000006 */
[C---:B------:R-:W-:Y:S01]  /*3f50*/  FFMA R17, R11.reuse, R7, R8 ;  /* 0x000000070b117223 */ /* 0x040fe20000000008 */
[C---:B-1----:R-:W-:Y:S01]  /*3f60*/  FFMA R20, R48.reuse, R25, R69 ;  /* 0x0000001930147223 */ /* 0x042fe20000000045 */
[C---:B------:R-:W-:Y:S01]  /*3f70*/  FFMA R18, R48.reuse, R18, R65 ;  /* 0x0000001230127223 */ /* 0x040fe20000000041 */
[C---:B------:R-:W-:Y:S01]  /*3f80*/  FFMA R43, R48.reuse, R11, R43 ;  /* 0x0000000b302b7223 */ /* 0x040fe2000000002b */
[C---:B------:R-:W-:Y:S01]  /*3f90*/  FFMA R13, R11.reuse, R14, R35 ;  /* 0x0000000e0b0d7223 */ /* 0x040fe20000000023 */
[----:B------:R-:W-:Y:S01]  /*3fa0*/  FFMA R25, R11, R21, R10 ;  /* 0x000000150b197223 */ /* 0x000fe2000000000a */
[----:B--2---:R-:W-:Y:S01]  /*3fb0*/  FFMA R48, R48, R28, R9 ;  /* 0x0000001c30307223 */ /* 0x004fe20000000009 */
[C---:B------:R-:W-:Y:S01]  /*3fc0*/  FFMA R14, R28.reuse, R14, R5 ;  /* 0x0000000e1c0e7223 */ /* 0x040fe20000000005 */
[----:B------:R-:W1:Y:S01]  /*3fd0*/  LDS.128 R8, [R62+0x1d0] ;  /* 0x0001d0003e087984 */ /* 0x000e620000000c00 */
[C---:B------:R-:W-:Y:S01]  /*3fe0*/  FFMA R65, R28.reuse, R7, R4 ;  /* 0x000000071c417223 */ /* 0x040fe20000000004 */
[----:B------:R-:W-:Y:S01]  /*3ff0*/  FFMA R34, R28, R21, R47 ;  /* 0x000000151c227223 */ /* 0x000fe2000000002f */
[C---:B------:R-:W-:Y:S01]  /*4000*/  FFMA R35, R49.reuse, R19, R18 ;  /* 0x0000001331237223 */ /* 0x040fe20000000012 */
[----:B------:R-:W2:Y:S01]  /*4010*/  LDS.128 R4, [R63+0x150] ;  /* 0x000150003f047984 */ /* 0x000ea20000000c00 */
[C---:B------:R-:W-:Y:S01]  /*4020*/  FFMA R18, R26.reuse, R22, R41 ;  /* 0x000000161a127223 */ /* 0x040fe20000000029 */
[----:B------:R-:W-:Y:S01]  /*4030*/  FFMA R67, R49, R26, R20 ;  /* 0x0000001a31437223 */ /* 0x000fe20000000014 */
[-C--:B------:R-:W-:Y:S01]  /*4040*/  FFMA R21, R19, R22.reuse, R24 ;  /* 0x0000001613157223 */ /* 0x080fe20000000018 */
[----:B------:R-:W-:Y:S01]  /*4050*/  FFMA R41, R29, R22, R34 ;  /* 0x000000161d297223 */ /* 0x000fe20000000022 */
[----:B------:R-:W-:Y:S01]  /*4060*/  FFMA R24, R26, R15, R39 ;  /* 0x0000000f1a187223 */ /* 0x000fe20000000027 */
[----:B------:R-:W-:-:S02]  /*4070*/  FFMA R47, R49, R29, R48 ;  /* 0x0000001d312f7223 */ /* 0x000fc40000000030 */
[----:B------:R-:W-:Y:S02]  /*4080*/  FFMA R41, R30, R23, R41 ;  /* 0x000000171e297223 */ /* 0x000fe40000000029 */
[----:B------:R-:W-:Y:S01]  /*4090*/  FFMA R42, R50, R30, R47 ;  /* 0x0000001e322a7223 */ /* 0x000fe2000000002f */
[C---:B0-----:R-:W-:Y:S01]  /*40a0*/  FFMA R20, R52.reuse, R49, R43 ;  /* 0x0000003134147223 */ /* 0x041fe2000000002b */
[C---:B------:R-:W-:Y:S01]  /*40b0*/  FFMA R22, R52.reuse, R22, R25 ;  /* 0x0000001634167223 */ /* 0x040fe20000000019 */
[-C--:B------:R-:W-:Y:S01]  /*40c0*/  FFMA R25, R19, R15.reuse, R12 ;  /* 0x0000000f13197223 */ /* 0x080fe2000000000c */
[-C--:B------:R-:W-:Y:S01]  /*40d0*/  FFMA R43, R29, R15.reuse, R14 ;  /* 0x0000000f1d2b7223 */ /* 0x080fe2000000000e */
[----:B------:R-:W-:Y:S01]  /*40e0*/  FFMA R38, R52, R15, R13 ;  /* 0x0000000f34267223 */ /* 0x000fe2000000000d */
[----:B------:R-:W-:Y:S01]  /*40f0*/  FFMA R47, R50, R53, R20 ;  /* 0x00000035322f7223 */ /* 0x000fe20000000014 */
[----:B------:R-:W0:Y:S01]  /*4100*/  LDS.128 R12, [R62+0x150] ;  /* 0x000150003e0c7984 */ /* 0x000e220000000c00 */
[----:B-1----:R-:W-:Y:S01]  /*4110*/  FFMA R26, R8, R26, R33 ;  /* 0x0000001a081a7223 */ /* 0x002fe20000000021 */
[----:B------:R-:W-:Y:S01]  /*4120*/  FFMA R33, R50, R27, R67 ;  /* 0x0000001b32217223 */ /* 0x000fe20000000043 */
[C---:B------:R-:W-:Y:S01]  /*4130*/  FFMA R39, R8.reuse, R29, R65 ;  /* 0x0000001d08277223 */ /* 0x040fe20000000041 */
[----:B------:R-:W-:Y:S01]  /*4140*/  FFMA R65, R8, R19, R16 ;  /* 0x0000001308417223 */ /* 0x000fe20000000010 */
[----:B--2---:R-:W-:Y:S01]  /*4150*/  FFMA R50, R4, R50, R35 ;  /* 0x0000003204327223 */ /* 0x004fe20000000023 */
[----:B------:R-:W-:Y:S01]  /*4160*/  FFMA R52, R52, R8, R17 ;  /* 0x0000000834347223 */ /* 0x000fe20000000011 */
[-C--:B------:R-:W-:Y:S01]  /*4170*/  FFMA R35, R27, R23.reuse, R18 ;  /* 0x000000171b237223 */ /* 0x080fe20000000012 */
[-C--:B------:R-:W-:Y:S01]  /*4180*/  FFMA R29, R53, R23.reuse, R22 ;  /* 0x00000017351d7223 */ /* 0x080fe20000000016 */
[----:B------:R-:W1:Y:S01]  /*4190*/  LDS.128 R16, [R63+0xd0] ;  /* 0x0000d0003f107984 */ /* 0x000e620000000c00 */
[----:B------:R-:W-:Y:S01]  /*41a0*/  FFMA R28, R4, R23, R21 ;  /* 0x00000017041c7223 */ /* 0x000fe20000000015 */
[-C--:B------:R-:W-:Y:S01]  /*41b0*/  FFMA R8, R30, R9.reuse, R39 ;  /* 0x000000091e087223 */ /* 0x080fe20000000027 */
[-C--:B------:R-:W-:Y:S01]  /*41c0*/  FFMA R34, R4, R9.reuse, R65 ;  /* 0x0000000904227223 */ /* 0x080fe20000000041 */
[----:B------:R-:W2:Y:S01]  /*41d0*/  LDS.128 R20, [R62+0xd0] ;  /* 0x0000d0003e147984 */ /* 0x000ea20000000c00 */
[-C--:B------:R-:W-:Y:S01]  /*41e0*/  FFMA R39, R27, R9.reuse, R26 ;  /* 0x000000091b277223 */ /* 0x080fe2000000001a */
[----:B------:R-:W-:Y:S01]  /*41f0*/  FFMA R49, R53, R9, R52 ;  /* 0x0000000935317223 */ /* 0x000fe20000000034 */
[----:B------:R-:W-:Y:S01]  /*4200*/  FFMA R9, R51, R31, R42 ;  /* 0x0000001f33097223 */ /* 0x000fe2000000002a */
[----:B------:R-:W-:Y:S01]  /*4210*/  FFMA R8, R31, R10, R8 ;  /* 0x0000000a1f087223 */ /* 0x000fe20000000008 */
[----:B0-----:R-:W-:Y:S01]  /*4220*/  FFMA R69, R12, R27, R24 ;  /* 0x0000001b0c457223 */ /* 0x001fe20000000018 */
[----:B------:R-:W-:Y:S01]  /*4230*/  FFMA R4, R4, R12, R25 ;  /* 0x0000000c04047223 */ /* 0x000fe20000000019 */
[C---:B------:R-:W-:Y:S01]  /*4240*/  FFMA R30, R12.reuse, R30, R43 ;  /* 0x0000001e0c1e7223 */ /* 0x040fe2000000002b */
[----:B------:R-:W0:Y:S01]  /*4250*/  LDS.128 R24, [R62+0x50] ;  /* 0x000050003e187984 */ /* 0x000e220000000c00 */
[----:B------:R-:W-:Y:S01]  /*4260*/  FFMA R43, R12, R53, R38 ;  /* 0x000000350c2b7223 */ /* 0x000fe20000000026 */
[C---:B------:R-:W-:Y:S01]  /*4270*/  FFMA R53, R51.reuse, R54, R47 ;  /* 0x0000003633357223 */ /* 0x040fe2000000002f */
[----:B------:R-:W-:Y:S01]  /*4280*/  FFMA R47, R51, R5, R50 ;  /* 0x00000005332f7223 */ /* 0x000fe20000000032 */
[C---:B------:R-:W-:Y:S01]  /*4290*/  FFMA R38, R54.reuse, R10, R49 ;  /* 0x0000000a36267223 */ /* 0x040fe20000000031 */
[-C--:B------:R-:W-:Y:S01]  /*42a0*/  FFMA R65, R5, R13.reuse, R4 ;  /* 0x0000000d05417223 */ /* 0x080fe20000000004 */
[----:B------:R-:W-:-:S04]  /*42b0*/  FFMA R43, R54, R13, R43 ;  /* 0x0000000d362b7223 */ /* 0x000fc8000000002b */
[----:B------:R-:W-:Y:S01]  /*42c0*/  FFMA R43, R55, R14, R43 ;  /* 0x0000000e372b7223 */ /* 0x000fe2000000002b */
[C---:B-1----:R-:W-:Y:S01]  /*42d0*/  FFMA R67, R16.reuse, R51, R33 ;  /* 0x0000003310437223 */ /* 0x042fe20000000021 */
[CC--:B------:R-:W-:Y:S01]  /*42e0*/  FFMA R4, R16.reuse, R13.reuse, R69 ;  /* 0x0000000d10047223 */ /* 0x0c0fe20000000045 */
[----:B------:R-:W1:Y:S01]  /*42f0*/  LDS.128 R48, [R63+0x50] ;  /* 0x000050003f307984 */ /* 0x000e620000000c00 */
[-C--:B------:R-:W-:Y:S01]  /*4300*/  FFMA R69, R5, R10.reuse, R34 ;  /* 0x0000000a05457223 */ /* 0x080fe20000000022 */
[C---:B------:R-:W-:Y:S01]  /*4310*/  FFMA R10, R16.reuse, R10, R39 ;  /* 0x0000000a100a7223 */ /* 0x040fe20000000027 */
[----:B--2---:R-:W-:Y:S01]  /*4320*/  FFMA R12, R16, R20, R35 ;  /* 0x00000014100c7223 */ /* 0x004fe20000000023 */
[C---:B------:R-:W-:Y:S01]  /*4330*/  FFMA R54, R20.reuse, R54, R29 ;  /* 0x0000003614367223 */ /* 0x040fe2000000001d */
[----:B------:R-:W-:Y:S01]  /*4340*/  FFMA R33, R31, R13, R30 ;  /* 0x0000000d1f217223 */ /* 0x000fe2000000001e */
[C---:B------:R-:W-:Y:S01]  /*4350*/  FFMA R41, R20.reuse, R31, R41 ;  /* 0x0000001f14297223 */ /* 0x040fe20000000029 */
[----:B------:R-:W-:Y:S01]  /*4360*/  FFMA R16, R20, R5, R28 ;  /* 0x0000000514107223 */ /* 0x000fe2000000001c */
[CC--:B------:R-:W-:Y:S01]  /*4370*/  FFMA R35, R17.reuse, R14.reuse, R4 ;  /* 0x0000000e11237223 */ /* 0x0c0fe20000000004 */
[C---:B------:R-:W-:Y:S01]  /*4380*/  FFMA R13, R17.reuse, R11, R10 ;  /* 0x0000000b110d7223 */ /* 0x040fe2000000000a */
[----:B------:R-:W-:Y:S01]  /*4390*/  FFMA R39, R17, R21, R12 ;  /* 0x0000001511277223 */ /* 0x000fe2000000000c */
[----:B------:R-:W2:Y:S01]  /*43a0*/  LDS.128 R28, [R63+0x1e0] ;  /* 0x0001e0003f1c7984 */ /* 0x000ea20000000c00 */
[CC--:B------:R-:W-:Y:S01]  /*43b0*/  FFMA R5, R55.reuse, R11.reuse, R38 ;  /* 0x0000000b37057223 */ /* 0x0c0fe20000000026 */
[C---:B------:R-:W-:Y:S01]  /*43c0*/  FFMA R4, R6.reuse, R11, R69 ;  /* 0x0000000b06047223 */ /* 0x040fe20000000045 */
[C---:B------:R-:W-:Y:S01]  /*43d0*/  FFMA R12, R6.reuse, R14, R65 ;  /* 0x0000000e060c7223 */ /* 0x040fe20000000041 */
[----:B------:R-:W-:Y:S01]  /*43e0*/  FFMA R16, R6, R21, R16 ;  /* 0x0000001506107223 */ /* 0x000fe20000000010 */
[C---:B0-----:R-:W-:Y:S01]  /*43f0*/  FFMA R34, R24.reuse, R17, R67 ;  /* 0x0000001118227223 */ /* 0x041fe20000000043 */
[C---:B------:R-:W-:Y:S01]  /*4400*/  FFMA R20, R24.reuse, R6, R47 ;  /* 0x0000000618147223 */ /* 0x040fe2000000002f */
[----:B------:R-:W-:Y:S01]  /*4410*/  FFMA R47, R55, R21, R54 ;  /* 0x00000015372f7223 */ /* 0x000fe20000000036 */
[----:B------:R-:W-:Y:S01]  /*4420*/  FFMA R17, R24, R55, R53 ;  /* 0x0000003718117223 */ /* 0x000fe20000000035 */
[----:B------:R-:W-:Y:S01]  /*4430*/  FFMA R69, R25, R18, R34 ;  /* 0x0000001219457223 */ /* 0x000fe20000000022 */
[----:B------:R-:W0:Y:S01]  /*4440*/  LDS.128 R52, [R62+0x1e0] ;  /* 0x0001e0003e347984 */ /* 0x000e220000000c00 */
[----:B------:R-:W-:-:S02]  /*4450*/  FFMA R34, R18, R22, R39 ;  /* 0x0000001612227223 */ /* 0x000fc40000000027 */
[----:B------:R-:W-:Y:S01]  /*4460*/  FFMA R69, R26, R19, R69 ;  /* 0x000000131a457223 */ /* 0x000fe20000000045 */
[----:B-1----:R-:W-:Y:S01]  /*4470*/  FFMA R6, R48, R21, R41 ;  /* 0x0000001530067223 */ /* 0x002fe20000000029 */
[----:B------:R-:W-:Y:S01]  /*4480*/  FFMA R24, R24, R48, R9 ;  /* 0x0000003018187223 */ /* 0x000fe20000000009 */
[C---:B------:R-:W-:Y:S01]  /*4490*/  FFMA R21, R48.reuse, R11, R8 ;  /* 0x0000000b30157223 */ /* 0x040fe20000000008 */
[----:B------:R-:W-:Y:S01]  /*44a0*/  FFMA R14, R48, R14, R33 ;  /* 0x0000000e300e7223 */ /* 0x000fe20000000021 */
[----:B------:R-:W1:Y:S01]  /*44b0*/  LDS.128 R8, [R63+0x160] ;  /* 0x000160003f087984 */ /* 0x000e620000000c00 */
[C---:B------:R-:W-:Y:S01]  /*44c0*/  FFMA R41, R25.reuse, R49, R24 ;  /* 0x0000003119297223 */ /* 0x040fe20000000018 */
[----:B------:R-:W-:Y:S01]  /*44d0*/  FFMA R33, R25, R7, R20 ;  /* 0x0000000719217223 */ /* 0x000fe20000000014 */
[-C--:B------:R-:W-:Y:S01]  /*44e0*/  FFMA R24, R18, R15.reuse, R35 ;  /* 0x0000000f12187223 */ /* 0x080fe20000000023 */
[C---:B------:R-:W-:Y:S01]  /*44f0*/  FFMA R35, R49.reuse, R15, R14 ;  /* 0x0000000f31237223 */ /* 0x040fe2000000000e */
[-C--:B------:R-:W-:Y:S01]  /*4500*/  FFMA R39, R49, R22.reuse, R6 ;  /* 0x0000001631277223 */ /* 0x080fe20000000006 */
[C---:B--2---:R-:W-:Y:S01]  /*4510*/  FFMA R42, R28.reuse, R25, R17 ;  /* 0x000000191c2a7223 */ /* 0x044fe20000000011 */
[CC--:B------:R-:W-:Y:S01]  /*4520*/  FFMA R25, R7.reuse, R15.reuse, R12 ;  /* 0x0000000f07197223 */ /* 0x0c0fe2000000000c */
[C---:B------:R-:W-:Y:S01]  /*4530*/  FFMA R38, R28.reuse, R15, R43 ;  /* 0x0000000f1c267223 */ /* 0x040fe2000000002b */
[-C--:B------:R-:W-:Y:S01]  /*4540*/  FFMA R17, R7, R22.reuse, R16 ;  /* 0x0000001607117223 */ /* 0x080fe20000000010 */
[----:B------:R-:W-:Y:S01]  /*4550*/  FFMA R22, R28, R22, R47 ;  /* 0x000000161c167223 */ /* 0x000fe2000000002f */
[----:B------:R-:W-:Y:S01]  /*4560*/  FFMA R47, R26, R29, R42 ;  /* 0x0000001d1a2f7223 */ /* 0x000fe2000000002a */
[----:B------:R-:W-:Y:S01]  /*4570*/  FFMA R39, R50, R23, R39 ;  /* 0x0000001732277223 */ /* 0x000fe20000000027 */
[C---:B0-----:R-:W-:Y:S01]  /*4580*/  FFMA R20, R52.reuse, R18, R13 ;  /* 0x0000001234147223 */ /* 0x041fe2000000000d */
[C---:B------:R-:W-:Y:S01]  /*4590*/  FFMA R16, R52.reuse, R49, R21 ;  /* 0x0000003134107223 */ /* 0x040fe20000000015 */
[----:B------:R-:W0:Y:S01]  /*45a0*/  LDS.128 R12, [R62+0x160] ;  /* 0x000160003e0c7984 */ /* 0x000e220000000c00 */
[----:B------:R-:W-:Y:S01]  /*45b0*/  FFMA R21, R52, R7, R4 ;  /* 0x0000000734157223 */ /* 0x000fe20000000004 */
[----:B------:R-:W-:Y:S01]  /*45c0*/  FFMA R52, R28, R52, R5 ;  /* 0x000000341c347223 */ /* 0x000fe20000000005 */
[----:B------:R-:W-:Y:S01]  /*45d0*/  FFMA R28, R26, R50, R41 ;  /* 0x000000321a1c7223 */ /* 0x000fe20000000029 */
[----:B------:R-:W2:Y:S01]  /*45e0*/  LDS.128 R4, [R63+0xe0] ;  /* 0x0000e0003f047984 */ /* 0x000ea20000000c00 */
[----:B------:R-:W-:Y:S01]  /*45f0*/  FFMA R41, R19, R23, R34 ;  /* 0x0000001713297223 */ /* 0x000fe20000000022 */
[-C--:B------:R-:W-:Y:S01]  /*4600*/  FFMA R18, R50, R53.reuse, R16 ;  /* 0x0000003532127223 */ /* 0x080fe20000000010 */
[----:B------:R-:W-:Y:S01]  /*4610*/  FFMA R49, R29, R53, R52 ;  /* 0x000000351d317223 */ /* 0x000fe20000000034 */
[----:B------:R-:W-:-:S03]  /*4620*/  FFMA R43, R27, R51, R28 ;  /* 0x000000331b2b7223 */ /* 0x000fc6000000001c */
[----:B------:R-:W-:Y:S01]  /*4630*/  FFMA R28, R30, R54, R49 ;  /* 0x000000361e1c7223 */ /* 0x000fe20000000031 */
[C---:B-1----:R-:W-:Y:S01]  /*4640*/  FFMA R26, R8.reuse, R26, R33 ;  /* 0x0000001a081a7223 */ /* 0x042fe20000000021 */
[CC--:B------:R-:W-:Y:S01]  /*4650*/  FFMA R34, R8.reuse, R23.reuse, R17 ;  /* 0x0000001708227223 */ /* 0x0c0fe20000000011 */
[----:B------:R-:W-:Y:S01]  /*4660*/  FFMA R33, R29, R23, R22 ;  /* 0x000000171d217223 */ /* 0x000fe20000000016 */
[-C--:B------:R-:W-:Y:S01]  /*4670*/  FFMA R17, R19, R53.reuse, R20 ;  /* 0x0000003513117223 */ /* 0x080fe20000000014 */
[C---:B------:R-:W-:Y:S01]  /*4680*/  FFMA R16, R8.reuse, R53, R21 ;  /* 0x0000003508107223 */ /* 0x040fe20000000015 */
[C---:B------:R-:W-:Y:S01]  /*4690*/  FFMA R53, R27.reuse, R9, R26 ;  /* 0x000000091b357223 */ /* 0x040fe2000000001a */
[----:B------:R-:W1:Y:S01]  /*46a0*/  LDS.128 R20, [R62+0xe0] ;  /* 0x0000e0003e147984 */ /* 0x000e620000000c00 */
[----:B0-----:R-:W-:Y:S01]  /*46b0*/  FFMA R8, R8, R12, R25 ;  /* 0x0000000c08087223 */ /* 0x001fe20000000019 */
[C---:B------:R-:W-:Y:S01]  /*46c0*/  FFMA R50, R12.reuse, R50, R35 ;  /* 0x000000320c327223 */ /* 0x040fe20000000023 */
[C---:B------:R-:W-:Y:S01]  /*46d0*/  FFMA R19, R12.reuse, R19, R24 ;  /* 0x000000130c137223 */ /* 0x040fe20000000018 */
[----:B------:R-:W-:Y:S01]  /*46e0*/  FFMA R65, R12, R29, R38 ;  /* 0x0000001d0c417223 */ /* 0x000fe20000000026 */
[----:B------:R-:W-:Y:S01]  /*46f0*/  FFMA R29, R27, R30, R47 ;  /* 0x0000001e1b1d7223 */ /* 0x000fe2000000002f */
[----:B------:R-:W-:Y:S01]  /*4700*/  FFMA R67, R9, R13, R8 ;  /* 0x0000000d09437223 */ /* 0x000fe20000000008 */
[----:B--2---:R-:W-:Y:S01]  /*4710*/  FFMA R69, R4, R27, R69 ;  /* 0x0000001b04457223 */ /* 0x004fe20000000045 */
[CC--:B------:R-:W-:Y:S01]  /*4720*/  FFMA R35, R51.reuse, R13.reuse, R50 ;  /* 0x0000000d33237223 */ /* 0x0c0fe20000000032 */
[-C--:B------:R-:W-:Y:S01]  /*4730*/  FFMA R47, R30, R13.reuse, R65 ;  /* 0x0000000d1e2f7223 */ /* 0x080fe20000000041 */
[C---:B------:R-:W-:Y:S01]  /*4740*/  FFMA R8, R4.reuse, R13, R19 ;  /* 0x0000000d04087223 */ /* 0x040fe20000000013 */
[----:B------:R-:W0:Y:S01]  /*4750*/  LDS.128 R24, [R62+0x60] ;  /* 0x000060003e187984 */ /* 0x000e220000000c00 */
[-C--:B------:R-:W-:Y:S01]  /*4760*/  FFMA R12, R51, R54.reuse, R18 ;  /* 0x00000036330c7223 */ /* 0x080fe20000000012 */
[-C--:B------:R-:W-:Y:S01]  /*4770*/  FFMA R13, R9, R54.reuse, R16 ;  /* 0x00000036090d7223 */ /* 0x080fe20000000010 */
[----:B------:R-:W-:Y:S01]  /*4780*/  FFMA R54, R4, R54, R17 ;  /* 0x0000003604367223 */ /* 0x000fe20000000011 */
[-C--:B------:R-:W-:Y:S01]  /*4790*/  FFMA R65, R5, R14.reuse, R8 ;  /* 0x0000000e05417223 */ /* 0x080fe20000000008 */
[----:B------:R-:W2:Y:S01]  /*47a0*/  LDS.128 R16, [R63+0x60] ;  /* 0x000060003f107984 */ /* 0x000ea20000000c00 */
[----:B------:R-:W-:Y:S01]  /*47b0*/  FFMA R8, R10, R55, R13 ;  /* 0x000000370a087223 */ /* 0x000fe2000000000d */
[----:B------:R-:W-:Y:S01]  /*47c0*/  FFMA R13, R31, R14, R47 ;  /* 0x0000000e1f0d7223 */ /* 0x000fe2000000002f */
[----:B-1----:R-:W-:Y:S01]  /*47d0*/  FFMA R39, R20, R51, R39 ;  /* 0x0000003314277223 */ /* 0x002fe20000000027 */
[----:B------:R-:W-:Y:S01]  /*47e0*/  FFMA R4, R4, R20, R41 ;  /* 0x0000001404047223 */ /* 0x000fe20000000029 */
[----:B------:R-:W1:Y:S01]  /*47f0*/  LDS.128 R48, [R63+0x1f0] ;  /* 0x0001f0003f307984 */ /* 0x000e620000000c00 */
[C---:B------:R-:W-:Y:S01]  /*4800*/  FFMA R34, R20.reuse, R9, R34 ;  /* 0x0000000914227223 */ /* 0x040fe20000000022 */
[----:B------:R-:W-:Y:S01]  /*4810*/  FFMA R30, R20, R30, R33 ;  /* 0x0000001e141e7223 */ /* 0x000fe20000000021 */
[CC--:B------:R-:W-:Y:S01]  /*4820*/  FFMA R41, R5.reuse, R21.reuse, R4 ;  /* 0x0000001505297223 */ /* 0x0c0fe20000000004 */
[C---:B------:R-:W-:Y:S01]  /*4830*/  FFMA R4, R10.reuse, R14, R67 ;  /* 0x0000000e0a047223 */ /* 0x040fe20000000043 */
[----:B------:R-:W-:Y:S01]  /*4840*/  FFMA R34, R10, R21, R34 ;  /* 0x000000150a227223 */ /* 0x000fe20000000022 */
[-C--:B------:R-:W-:Y:S01]  /*4850*/  FFMA R33, R5, R55.reuse, R54 ;  /* 0x0000003705217223 */ /* 0x080fe20000000036 */
[C---:B------:R-:W-:Y:S01]  /*4860*/  FFMA R9, R31.reuse, R55, R28 ;  /* 0x000000371f097223 */ /* 0x040fe2000000001c */
[C---:B0-----:R-:W-:Y:S01]  /*4870*/  FFMA R20, R24.reuse, R5, R69 ;  /* 0x0000000518147223 */ /* 0x041fe20000000045 */
[C---:B------:R-:W-:Y:S01]  /*4880*/  FFMA R38, R24.reuse, R10, R53 ;  /* 0x0000000a18267223 */ /* 0x040fe20000000035 */
[----:B------:R-:W-:Y:S01]  /*4890*/  FFMA R5, R31, R21, R30 ;  /* 0x000000151f057223 */ /* 0x000fe2000000001e */
[----:B------:R-:W-:Y:S01]  /*48a0*/  FFMA R53, R24, R31, R29 ;  /* 0x0000001f18357223 */ /* 0x000fe2000000001d */
[----:B------:R-:W-:Y:S01]  /*48b0*/  FFMA R47, R25, R6, R20 ;  /* 0x00000006192f7223 */ /* 0x000fe20000000014 */
[----:B--2---:R-:W-:Y:S01]  /*48c0*/  FFMA R10, R16, R21, R39 ;  /* 0x00000015100a7223 */ /* 0x004fe20000000027 */
[----:B------:R-:W-:Y:S01]  /*48d0*/  FFMA R24, R24, R16, R43 ;  /* 0x0000001018187223 */ /* 0x000fe2000000002b */
[----:B------:R-:W-:Y:S01]  /*48e0*/  FFMA R14, R16, R14, R35 ;  /* 0x0000000e100e7223 */ /* 0x000fe20000000023 */
[----:B------:R-:W0:Y:S01]  /*48f0*/  LDS.128 R28, [R62+0x1f0] ;  /* 0x0001f0003e1c7984 */ /* 0x000e220000000c00 */
[-C--:B------:R-:W-:Y:S01]  /*4900*/  FFMA R20, R6, R22.reuse, R41 ;  /* 0x0000001606147223 */ /* 0x080fe20000000029 */
[-C--:B------:R-:W-:Y:S01]  /*4910*/  FFMA R35, R11, R22.reuse, R34 ;  /* 0x000000160b237223 */ /* 0x080fe20000000022 */
[-C--:B------:R-:W-:Y:S01]  /*4920*/  FFMA R41, R17, R22.reuse, R10 ;  /* 0x0000001611297223 */ /* 0x080fe2000000000a */
[C---:B------:R-:W-:Y:S01]  /*4930*/  FFMA R39, R25.reuse, R11, R38 ;  /* 0x0000000b19277223 */ /* 0x040fe20000000026 */
[----:B-1----:R-:W-:Y:S01]  /*4940*/  FFMA R22, R48, R22, R5 ;  /* 0x0000001630167223 */ /* 0x002fe20000000005 */
[----:B------:R-:W-:Y:S01]  /*4950*/  FFMA R67, R16, R55, R12 ;  /* 0x0000003710437223 */ /* 0x000fe2000000000c */
[----:B------:R-:W-:Y:S01]  /*4960*/  FFMA R43, R25, R17, R24 ;  /* 0x00000011192b7223 */ /* 0x000fe20000000018 */
[----:B------:R-:W-:Y:S01]  /*4970*/  FFMA R38, R48, R25, R53 ;  /* 0x0000001930267223 */ /* 0x000fe20000000035 */
[-C--:B------:R-:W-:Y:S01]  /*4980*/  FFMA R5, R11, R15.reuse, R4 ;  /* 0x0000000f0b057223 */ /* 0x080fe20000000004 */
[----:B------:R-:W1:Y:S01]  /*4990*/  LDS.128 R52, [R63+0x170] ;  /* 0x000170003f347984 */ /* 0x000e620000000c00 */
[-C--:B------:R-:W-:Y:S01]  /*49a0*/  FFMA R4, R6, R15.reuse, R65 ;  /* 0x0000000f06047223 */ /* 0x080fe20000000041 */
[-C--:B------:R-:W-:Y:S01]  /*49b0*/  FFMA R21, R17, R15.reuse, R14 ;  /* 0x0000000f11157223 */ /* 0x080fe2000000000e */
        /* <DEDUP_REMOVED lines=8> */
[----:B------:R-:W0:Y:S01]  /*4a40*/  LDS.128 R8, [R63+0xf0] ;  /* 0x0000f0003f087984 */ /* 0x000e220000000c00 */
[----:B------:R-:W-:Y:S01]  /*4a50*/  FFMA R33, R26, R49, R38 ;  /* 0x000000311a217223 */ /* 0x000fe20000000026 */
[C---:B------:R-:W-:Y:S01]  /*4a60*/  FFMA R17, R18.reuse, R23, R41 ;  /* 0x0000001712117223 */ /* 0x040fe20000000029 */
[----:B------:R-:W-:Y:S01]  /*4a70*/  FFMA R16, R18, R29, R16 ;  /* 0x0000001d12107223 */ /* 0x000fe20000000010 */
[----:B------:R-:W-:Y:S01]  /*4a80*/  FFMA R41, R49, R23, R22 ;  /* 0x0000001731297223 */ /* 0x000fe20000000016 */
[C---:B------:R-:W-:Y:S01]  /*4a90*/  FFMA R43, R7.reuse, R29, R6 ;  /* 0x0000001d072b7223 */ /* 0x040fe20000000006 */
[C---:B-1----:R-:W-:Y:S01]  /*4aa0*/  FFMA R26, R52.reuse, R26, R39 ;  /* 0x0000001a341a7223 */ /* 0x042fe20000000027 */
[-C--:B------:R-:W-:Y:S01]  /*4ab0*/  FFMA R39, R7, R23.reuse, R20 ;  /* 0x0000001707277223 */ /* 0x080fe20000000014 */
[C---:B------:R-:W-:Y:S01]  /*4ac0*/  FFMA R28, R52.reuse, R23, R35 ;  /* 0x00000017341c7223 */ /* 0x040fe20000000023 */
[-C--:B------:R-:W-:Y:S01]  /*4ad0*/  FFMA R47, R49, R29.reuse, R48 ;  /* 0x0000001d312f7223 */ /* 0x080fe20000000030 */
[----:B------:R-:W-:Y:S01]  /*4ae0*/  FFMA R42, R52, R29, R65 ;  /* 0x0000001d342a7223 */ /* 0x000fe20000000041 */
[C---:B--2---:R-:W-:Y:S01]  /*4af0*/  FFMA R18, R12.reuse, R18, R21 ;  /* 0x000000120c127223 */ /* 0x044fe20000000015 */
[----:B------:R-:W-:Y:S01]  /*4b00*/  FFMA R29, R12, R7, R4 ;  /* 0x000000070c1d7223 */ /* 0x000fe20000000004 */
[----:B------:R-:W1:Y:S01]  /*4b10*/  LDS.128 R20, [R62+0xf0] ;  /* 0x0000f0003e147984 */ /* 0x000e620000000c00 */
[----:B------:R-:W-:Y:S01]  /*4b20*/  FFMA R52, R52, R12, R5 ;  /* 0x0000000c34347223 */ /* 0x000fe20000000005 */
[C---:B------:R-:W-:Y:S01]  /*4b30*/  FFMA R35, R27.reuse, R19, R34 ;  /* 0x000000131b237223 */ /* 0x040fe20000000022 */
[----:B------:R-:W-:Y:S01]  /*4b40*/  FFMA R67, R12, R49, R24 ;  /* 0x000000310c437223 */ /* 0x000fe20000000018 */
[----:B------:R-:W2:Y:S01]  /*4b50*/  LDS.128 R4, [R63+0x70] ;  /* 0x000070003f047984 */ /* 0x000ea20000000c00 */
[C---:B------:R-:W-:Y:S01]  /*4b60*/  FFMA R34, R27.reuse, R50, R33 ;  /* 0x000000321b227223 */ /* 0x040fe20000000021 */
[----:B------:R-:W-:Y:S01]  /*4b70*/  FFMA R33, R27, R53, R26 ;  /* 0x000000351b217223 */ /* 0x000fe2000000001a */
[-C--:B------:R-:W-:Y:S01]  /*4b80*/  FFMA R65, R19, R13.reuse, R18 ;  /* 0x0000000d13417223 */ /* 0x080fe20000000012 */
[-C--:B------:R-:W-:Y:S01]  /*4b90*/  FFMA R49, R53, R13.reuse, R52 ;  /* 0x0000000d35317223 */ /* 0x080fe20000000034 */
[C---:B------:R-:W-:Y:S01]  /*4ba0*/  FFMA R12, R50.reuse, R13, R67 ;  /* 0x0000000d320c7223 */ /* 0x040fe20000000043 */
[-C--:B------:R-:W-:Y:S01]  /*4bb0*/  FFMA R48, R50, R30.reuse, R47 ;  /* 0x0000001e32307223 */ /* 0x080fe2000000002f */
[C---:B0-----:R-:W-:Y:S01]  /*4bc0*/  FFMA R38, R8.reuse, R27, R25 ;  /* 0x0000001b08267223 */ /* 0x041fe20000000019 */
[C---:B------:R-:W-:Y:S01]  /*4bd0*/  FFMA R46, R8.reuse, R13, R29 ;  /* 0x0000000d082e7223 */ /* 0x040fe2000000001d */
[----:B------:R-:W0:Y:S01]  /*4be0*/  LDS.128 R24, [R63+0x200] ;  /* 0x000200003f187984 */ /* 0x000e220000000c00 */
[-C--:B------:R-:W-:Y:S01]  /*4bf0*/  FFMA R13, R19, R30.reuse, R16 ;  /* 0x0000001e130d7223 */ /* 0x080fe20000000010 */
[-C--:B------:R-:W-:Y:S01]  /*4c00*/  FFMA R29, R53, R30.reuse, R42 ;  /* 0x0000001e351d7223 */ /* 0x080fe2000000002a */
[----:B------:R-:W-:Y:S01]  /*4c10*/  FFMA R30, R8, R30, R43 ;  /* 0x0000001e081e7223 */ /* 0x000fe2000000002b */
[----:B-1----:R-:W-:Y:S01]  /*4c20*/  FFMA R67, R20, R19, R17 ;  /* 0x0000001314437223 */ /* 0x002fe20000000011 */
[----:B------:R-:W-:Y:S01]  /*4c30*/  FFMA R8, R8, R20, R39 ;  /* 0x0000001408087223 */ /* 0x000fe20000000027 */
[C---:B------:R-:W-:Y:S01]  /*4c40*/  FFMA R53, R20.reuse, R53, R28 ;  /* 0x0000003514357223 */ /* 0x040fe2000000001c */
[----:B------:R-:W1:Y:S01]  /*4c50*/  LDS.128 R16, [R62+0x70] ;  /* 0x000070003e107984 */ /* 0x000e620000000c00 */
[----:B------:R-:W-:Y:S01]  /*4c60*/  FFMA R20, R20, R50, R41 ;  /* 0x0000003214147223 */ /* 0x000fe20000000029 */
[-C--:B------:R-:W-:Y:S01]  /*4c70*/  FFMA R47, R9, R21.reuse, R8 ;  /* 0x00000015092f7223 */ /* 0x080fe20000000008 */
[-C--:B------:R-:W-:Y:S01]  /*4c80*/  FFMA R8, R54, R21.reuse, R53 ;  /* 0x0000001536087223 */ /* 0x080fe20000000035 */
[-C--:B--2---:R-:W-:Y:S01]  /*4c90*/  FFMA R42, R4, R21.reuse, R67 ;  /* 0x00000015042a7223 */ /* 0x084fe20000000043 */
[C---:B------:R-:W-:Y:S01]  /*4ca0*/  FFMA R43, R51.reuse, R21, R20 ;  /* 0x00000015332b7223 */ /* 0x040fe20000000014 */
[-C--:B------:R-:W-:Y:S01]  /*4cb0*/  FFMA R21, R51, R31.reuse, R48 ;  /* 0x0000001f33157223 */ /* 0x080fe20000000030 */
[-C--:B------:R-:W-:Y:S01]  /*4cc0*/  FFMA R20, R54, R31.reuse, R29 ;  /* 0x0000001f36147223 */ /* 0x080fe2000000001d */
[-C--:B------:R-:W-:Y:S01]  /*4cd0*/  FFMA R39, R9, R31.reuse, R30 ;  /* 0x0000001f09277223 */ /* 0x080fe2000000001e */
[----:B------:R-:W-:Y:S01]  /*4ce0*/  FFMA R41, R4, R31, R13 ;  /* 0x0000001f04297223 */ /* 0x000fe2000000000d */
[-C--:B------:R-:W-:Y:S01]  /*4cf0*/  FFMA R50, R54, R14.reuse, R49 ;  /* 0x0000000e36327223 */ /* 0x080fe20000000031 */
[----:B------:R-:W2:Y:S01]  /*4d00*/  LDS.128 R28, [R62+0x200] ;  /* 0x000200003e1c7984 */ /* 0x000ea20000000c00 */
[-C--:B------:R-:W-:Y:S01]  /*4d10*/  FFMA R49, R51, R14.reuse, R12 ;  /* 0x0000000e33317223 */ /* 0x080fe2000000000c */
[-C--:B------:R-:W-:Y:S01]  /*4d20*/  FFMA R53, R9, R14.reuse, R46 ;  /* 0x0000000e09357223 */ /* 0x080fe2000000002e */
[----:B------:R-:W-:Y:S01]  /*4d30*/  FFMA R14, R4, R14, R65 ;  /* 0x0000000e040e7223 */ /* 0x000fe20000000041 */
[CC--:B------:R-:W-:Y:S01]  /*4d40*/  FFMA R12, R10.reuse, R22.reuse, R47 ;  /* 0x000000160a0c7223 */ /* 0x0c0fe2000000002f */
[-C--:B------:R-:W-:Y:S01]  /*4d50*/  FFMA R47, R55, R22.reuse, R8 ;  /* 0x00000016372f7223 */ /* 0x080fe20000000008 */
[----:B------:R-:W-:Y:S01]  /*4d60*/  FFMA R13, R5, R22, R42 ;  /* 0x00000016050d7223 */ /* 0x000fe2000000002a */
[----:B------:R-:W-:-:S02]  /*4d70*/  FFMA R8, R10, R15, R53 ;  /* 0x0000000f0a087223 */ /* 0x000fc40000000035 */
[----:B------:R-:W-:Y:S01]  /*4d80*/  FFMA R42, R36, R23, R47 ;  /* 0x00000017242a7223 */ /* 0x000fe2000000002f */
[C---:B0-----:R-:W-:Y:S01]  /*4d90*/  FFMA R22, R24.reuse, R22, R43 ;  /* 0x0000001618167223 */ /* 0x041fe2000000002b */
[-C--:B------:R-:W-:Y:S01]  /*4da0*/  FFMA R27, R5, R15.reuse, R14 ;  /* 0x0000000f051b7223 */ /* 0x080fe2000000000e */
[-C--:B------:R-:W-:Y:S01]  /*4db0*/  FFMA R43, R55, R15.reuse, R50 ;  /* 0x0000000f372b7223 */ /* 0x080fe20000000032 */
[----:B------:R-:W-:Y:S01]  /*4dc0*/  FFMA R14, R24, R15, R49 ;  /* 0x0000000f180e7223 */ /* 0x000fe20000000031 */
[-C--:B------:R-:W-:Y:S01]  /*4dd0*/  FFMA R15, R11, R23.reuse, R12 ;  /* 0x000000170b0f7223 */ /* 0x080fe2000000000c */
[-C--:B------:R-:W-:Y:S01]  /*4de0*/  FFMA R12, R6, R23.reuse, R13 ;  /* 0x00000017060c7223 */ /* 0x080fe2000000000d */
[----:B------:R-:W-:Y:S01]  /*4df0*/  FFMA R23, R25, R23, R22 ;  /* 0x0000001719177223 */ /* 0x000fe20000000016 */
[-C--:B------:R-:W-:Y:S01]  /*4e00*/  FFMA R46, R36, R44.reuse, R43 ;  /* 0x0000002c242e7223 */ /* 0x080fe2000000002b */
[-C--:B------:R-:W-:Y:S01]  /*4e10*/  FFMA R43, R11, R44.reuse, R8 ;  /* 0x0000002c0b2b7223 */ /* 0x080fe20000000008 */
[----:B------:R-:W-:Y:S01]  /*4e20*/  FFMA R22, R6, R44, R27 ;  /* 0x0000002c06167223 */ /* 0x000fe2000000001b */
[-C--:B------:R-:W-:Y:S01]  /*4e30*/  FFMA R8, R26, R40.reuse, R23 ;  /* 0x000000281a087223 */ /* 0x080fe20000000017 */
[----:B------:R-:W-:Y:S01]  /*4e40*/  FFMA R48, R32, R40, R15 ;  /* 0x0000002820307223 */ /* 0x000fe2000000000f */
[----:B------:R-:W-:Y:S01]  /*4e50*/  FFMA R47, R25, R44, R14 ;  /* 0x0000002c192f7223 */ /* 0x000fe2000000000e */
[----:B------:R-:W-:Y:S01]  /*4e60*/  FFMA R15, R7, R45, R22 ;  /* 0x0000002d070f7223 */ /* 0x000fe20000000016 */
[C---:B-1----:R-:W-:Y:S01]  /*4e70*/  FFMA R4, R16.reuse, R4, R35 ;  /* 0x0000000410047223 */ /* 0x042fe20000000023 */
[C---:B------:R-:W-:Y:S01]  /*4e80*/  FFMA R9, R16.reuse, R9, R38 ;  /* 0x0000000910097223 */ /* 0x040fe20000000026 */
[C---:B------:R-:W-:Y:S01]  /*4e90*/  FFMA R54, R16.reuse, R54, R33 ;  /* 0x0000003610367223 */ /* 0x040fe20000000021 */
[----:B------:R-:W-:Y:S01]  /*4ea0*/  FFMA R51, R16, R51, R34 ;  /* 0x0000003310337223 */ /* 0x000fe20000000022 */
[C---:B------:R-:W-:Y:S01]  /*4eb0*/  FFMA R23, R17.reuse, R5, R4 ;  /* 0x0000000511177223 */ /* 0x040fe20000000004 */
[C---:B------:R-:W-:Y:S01]  /*4ec0*/  FFMA R4, R17.reuse, R10, R9 ;  /* 0x0000000a11047223 */ /* 0x040fe20000000009 */
[----:B------:R-:W-:Y:S01]  /*4ed0*/  FFMA R9, R17, R55, R54 ;  /* 0x0000003711097223 */ /* 0x000fe20000000036 */
[----:B------:R-:W-:Y:S01]  /*4ee0*/  FFMA R16, R24, R17, R51 ;  /* 0x0000001118107223 */ /* 0x000fe20000000033 */
[C---:B------:R-:W-:Y:S01]  /*4ef0*/  FFMA R22, R18.reuse, R6, R23 ;  /* 0x0000000612167223 */ /* 0x040fe20000000017 */
[C---:B------:R-:W-:Y:S01]  /*4f00*/  FFMA R17, R18.reuse, R11, R4 ;  /* 0x0000000b12117223 */ /* 0x040fe20000000004 */
[----:B------:R-:W-:Y:S01]  /*4f10*/  FFMA R4, R18, R36, R9 ;  /* 0x0000002412047223 */ /* 0x000fe20000000009 */
[C---:B--2---:R-:W-:Y:S01]  /*4f20*/  FFMA R41, R28.reuse, R5, R41 ;  /* 0x000000051c297223 */ /* 0x044fe20000000029 */
[C---:B------:R-:W-:Y:S01]  /*4f30*/  FFMA R10, R28.reuse, R10, R39 ;  /* 0x0000000a1c0a7223 */ /* 0x040fe20000000027 */
[----:B------:R-:W-:Y:S01]  /*4f40*/  FFMA R55, R28, R55, R20 ;  /* 0x000000371c377223 */ /* 0x000fe20000000014 */
[----:B------:R-:W-:Y:S01]  /*4f50*/  FFMA R24, R24, R28, R21 ;  /* 0x0000001c18187223 */ /* 0x000fe20000000015 */
[----:B------:R-:W-:Y:S01]  /*4f60*/  FFMA R23, R18, R25, R16 ;  /* 0x0000001912177223 */ /* 0x000fe20000000010 */
[-C--:B------:R-:W-:Y:S01]  /*4f70*/  FFMA R6, R6, R29.reuse, R41 ;  /* 0x0000001d06067223 */ /* 0x080fe20000000029 */
[-C--:B------:R-:W-:Y:S01]  /*4f80*/  FFMA R5, R11, R29.reuse, R10 ;  /* 0x0000001d0b057223 */ /* 0x080fe2000000000a */
[-C--:B------:R-:W-:Y:S01]  /*4f90*/  FFMA R36, R36, R29.reuse, R55 ;  /* 0x0000001d24247223 */ /* 0x080fe20000000037 */
[----:B------:R-:W-:Y:S01]  /*4fa0*/  FFMA R25, R25, R29, R24 ;  /* 0x0000001d19197223 */ /* 0x000fe20000000018 */
[-C--:B------:R-:W-:Y:S01]  /*4fb0*/  FFMA R27, R7, R40.reuse, R12 ;  /* 0x00000028071b7223 */ /* 0x080fe2000000000c */
[C---:B------:R-:W-:Y:S01]  /*4fc0*/  FFMA R13, R37.reuse, R40, R42 ;  /* 0x00000028250d7223 */ /* 0x040fe2000000002a */
[-C--:B------:R-:W-:Y:S01]  /*4fd0*/  FFMA R49, R37, R45.reuse, R46 ;  /* 0x0000002d25317223 */ /* 0x080fe2000000002e */
[-C--:B------:R-:W-:Y:S01]  /*4fe0*/  FFMA R12, R32, R45.reuse, R43 ;  /* 0x0000002d200c7223 */ /* 0x080fe2000000002b */
[----:B------:R-:W-:Y:S01]  /*4ff0*/  FFMA R14, R26, R45, R47 ;  /* 0x0000002d1a0e7223 */ /* 0x000fe2000000002f */
[C---:B------:R-:W-:Y:S01]  /*5000*/  FFMA R9, R19.reuse, R7, R22 ;  /* 0x0000000713097223 */ /* 0x040fe20000000016 */
[C---:B------:R-:W-:Y:S01]  /*5010*/  FFMA R31, R19.reuse, R32, R17 ;  /* 0x00000020131f7223 */ /* 0x040fe20000000011 */
[C---:B------:R-:W-:Y:S01]  /*5020*/  FFMA R51, R19.reuse, R37, R4 ;  /* 0x0000002513337223 */ /* 0x040fe20000000004 */
[----:B------:R-:W-:Y:S01]  /*5030*/  FFMA R50, R19, R26, R23 ;  /* 0x0000001a13327223 */ /* 0x000fe20000000017 */
[-C--:B------:R-:W-:Y:S01]  /*5040*/  FFMA R11, R7, R30.reuse, R6 ;  /* 0x0000001e070b7223 */ /* 0x080fe20000000006 */
[-C--:B------:R-:W-:Y:S01]  /*5050*/  FFMA R10, R32, R30.reuse, R5 ;  /* 0x0000001e200a7223 */ /* 0x080fe20000000005 */
[-C--:B------:R-:W-:Y:S01]  /*5060*/  FFMA R65, R37, R30.reuse, R36 ;  /* 0x0000001e25417223 */ /* 0x080fe20000000024 */
[----:B------:R-:W-:Y:S01]  /*5070*/  FFMA R64, R26, R30, R25 ;  /* 0x0000001e1a407223 */ /* 0x000fe20000000019 */
[----:B------:R-:W-:Y:S06]  /*5080*/  BAR.SYNC.DEFER_BLOCKING 0x0 ;  /* 0x0000000000007b1d */ /* 0x000fec0000010000 */
[----:B------:R-:W-:Y:S05]  /*5090*/  BRA.U !UP0, `(.L_x_154) ;  /* 0xffffffb108707547 */ /* 0x000fea000b83ffff */
.L_x_128:
[----:B------:R-:W0:Y:S01]  /*50a0*/  S2R R0, SR_TID.X ;  /* 0x0000000000007919 */ /* 0x000e220000002100 */
[----:B------:R-:W1:Y:S01]  /*50b0*/  LDCU.64 UR10, c[0x0][0x3a0] ;  /* 0x00007400ff0a77ac */ /* 0x000e620008000a00 */
[----:B------:R-:W5:Y:S01]  /*50c0*/  LDCU.64 UR6, c[0x0][0x398] ;  /* 0x00007300ff0677ac */ /* 0x000f620008000a00 */
[----:B0-----:R-:W-:Y:S02]  /*50d0*/  SHF.L.U32 R4, R0, 0x2, RZ ;  /* 0x0000000200047819 */ /* 0x001fe400000006ff */
[----:B------:R-:W-:Y:S02]  /*50e0*/  SHF.R.U32.HI R0, RZ, 0x2, R0 ;  /* 0x00000002ff007819 */ /* 0x000fe40000011600 */
[----:B------:R-:W-:Y:S02]  /*50f0*/  LOP3.LUT R5, R4, 0x3c, RZ, 0xc0, !PT ;  /* 0x0000003c04057812 */ /* 0x000fe400078ec0ff */
[----:B------:R-:W-:Y:S02]  /*5100*/  LOP3.LUT R0, R0, 0xfc, RZ, 0xc0, !PT ;  /* 0x000000fc00007812 */ /* 0x000fe400078ec0ff */
[----:B---3--:R-:W-:-:S02]  /*5110*/  LEA R20, R2, R5, 0x6 ;  /* 0x0000000502147211 */ /* 0x008fc400078e30ff */
[----:B--2---:R-:W-:Y:S02]  /*5120*/  LEA R0, R3, R0, 0x6 ;  /* 0x0000000003007211 */ /* 0x004fe400078e30ff */
[C---:B-1----:R-:W-:Y:S02]  /*5130*/  ISETP.GE.AND P1, PT, R20.reuse, UR11, PT ;  /* 0x0000000b14007c0c */ /* 0x042fe4000bf26270 */
[----:B------:R-:W-:Y:S01]  /*5140*/  ISETP.GE.AND P0, PT, R20, UR11, PT ;  /* 0x0000000b14007c0c */ /* 0x000fe2000bf06270 */
[C---:B------:R-:W-:Y:S01]  /*5150*/  IMAD R17, R0.reuse, UR11, RZ ;  /* 0x0000000b00117c24 */ /* 0x040fe2000f8e02ff */
[C---:B------:R-:W-:Y:S02]  /*5160*/  ISETP.LT.AND P1, PT, R0.reuse, UR10, !P1 ;  /* 0x0000000a00007c0c */ /* 0x040fe4000cf21270 */
[----:B------:R-:W-:Y:S02]  /*5170*/  IADD3 R22, PT, PT, R0, 0x1, RZ ;  /* 0x0000000100167810 */ /* 0x000fe40007ffe0ff */
[----:B------:R-:W-:-:S02]  /*5180*/  IADD3 R2, PT, PT, R20, 0x1, RZ ;  /* 0x0000000114027810 */ /* 0x000fc40007ffe0ff */
[----:B------:R-:W-:Y:S02]  /*5190*/  ISETP.GE.OR P5, PT, R22, UR10, P0 ;  /* 0x0000000a16007c0c */ /* 0x000fe400087a6670 */
[----:B------:R-:W-:Y:S02]  /*51a0*/  ISETP.GE.AND P3, PT, R2, UR11, PT ;  /* 0x0000000b02007c0c */ /* 0x000fe4000bf66270 */
[----:B------:R-:W-:Y:S02]  /*51b0*/  IADD3 R18, PT, PT, R20, 0x2, RZ ;  /* 0x0000000214127810 */ /* 0x000fe40007ffe0ff */
[----:B------:R-:W-:Y:S01]  /*51c0*/  ISETP.GE.OR P6, PT, R0, UR10, P3 ;  /* 0x0000000a00007c0c */ /* 0x000fe20009fc6670 */
[----:B------:R-:W0:Y:S01]  /*51d0*/  @P1 LDC.64 R4, c[0x0][0x398] ;  /* 0x0000e600ff041b82 */ /* 0x000e220000000a00 */
[----:B------:R-:W-:Y:S02]  /*51e0*/  @P1 IADD3 R3, PT, PT, R20, R17, RZ ;  /* 0x0000001114031210 */ /* 0x000fe40007ffe0ff */
[----:B------:R-:W-:-:S02]  /*51f0*/  IADD3 R19, PT, PT, R17, UR11, RZ ;  /* 0x0000000b11137c10 */ /* 0x000fc4000fffe0ff */
[----:B------:R-:W-:-:S03]  /*5200*/  IADD3 R21, PT, PT, R0, 0x2, RZ ;  /* 0x0000000200157810 */ /* 0x000fc60007ffe0ff */
[----:B------:R-:W1:Y:S01]  /*5210*/  @!P5 LDC.64 R6, c[0x0][0x398] ;  /* 0x0000e600ff06db82 */ /* 0x000e620000000a00 */
[----:B0-----:R-:W-:Y:S01]  /*5220*/  @P1 IMAD.WIDE.U32 R4, R3, 0x4, R4 ;  /* 0x0000000403041825 */ /* 0x001fe200078e0004 */
[C---:B------:R-:W-:Y:S02]  /*5230*/  IADD3 R3, P2, PT, R20.reuse, R17, RZ ;  /* 0x0000001114037210 */ /* 0x040fe40007f5e0ff */
[----:B------:R-:W-:Y:S02]  /*5240*/  @!P5 IADD3 R17, PT, PT, R20, R19, RZ ;  /* 0x000000131411d210 */ /* 0x000fe40007ffe0ff */
[----:B------:R-:W-:Y:S01]  /*5250*/  IADD3.X R16, PT, PT, RZ, RZ, RZ, P2, !PT ;  /* 0x000000ffff107210 */ /* 0x000fe200017fe4ff */
[----:B----4-:R0:W-:Y:S01]  /*5260*/  @P1 STG.E desc[UR8][R4.64], R9 ;  /* 0x0000000904001986 */ /* 0x0101e2000c101908 */
[----:B-----5:R-:W-:Y:S01]  /*5270*/  LEA R2, P4, R3, UR6, 0x2 ;  /* 0x0000000603027c11 */ /* 0x020fe2000f8810ff */
[----:B-1----:R-:W-:Y:S01]  /*5280*/  @!P5 IMAD.WIDE.U32 R6, R17, 0x4, R6 ;  /* 0x000000041106d825 */ /* 0x002fe200078e0006 */
[----:B------:R-:W-:-:S02]  /*5290*/  ISETP.GE.AND P2, PT, R18, UR11, PT ;  /* 0x0000000b12007c0c */ /* 0x000fc4000bf46270 */
[----:B------:R-:W-:Y:S02]  /*52a0*/  IADD3 R18, PT, PT, R20, 0x3, RZ ;  /* 0x0000000314127810 */ /* 0x000fe40007ffe0ff */
[----:B------:R-:W-:Y:S02]  /*52b0*/  LEA.HI.X R3, R3, UR7, R16, 0x2, P4 ;  /* 0x0000000703037c11 */ /* 0x000fe4000a0f1410 */
[----:B------:R-:W-:Y:S02]  /*52c0*/  ISETP.GE.OR P4, PT, R0, UR10, P2 ;  /* 0x0000000a00007c0c */ /* 0x000fe40009786670 */
[----:B------:R-:W-:Y:S01]  /*52d0*/  ISETP.GE.AND P1, PT, R18, UR11, PT ;  /* 0x0000000b12007c0c */ /* 0x000fe2000bf26270 */
[----:B------:R-:W-:Y:S01]  /*52e0*/  @!P6 STG.E desc[UR8][R2.64+0x4], R31 ;  /* 0x0000041f0200e986 */ /* 0x000fe2000c101908 */
[----:B0-----:R-:W-:Y:S02]  /*52f0*/  IADD3 R9, PT, PT, R19, UR11, RZ ;  /* 0x0000000b13097c10 */ /* 0x001fe4000fffe0ff */
[----:B------:R-:W-:-:S02]  /*5300*/  ISETP.GE.OR P6, PT, R0, UR10, P1 ;  /* 0x0000000a00007c0c */ /* 0x000fc40008fc6670 */
[----:B------:R-:W-:-:S05]  /*5310*/  IADD3 R0, PT, PT, R0, 0x3, RZ ;  /* 0x0000000300007810 */ /* 0x000fca0007ffe0ff */
[----:B------:R-:W-:Y:S01]  /*5320*/  @!P4 STG.E desc[UR8][R2.64+0x8], R51 ;  /* 0x000008330200c986 */ /* 0x000fe2000c101908 */
[----:B------:R-:W-:Y:S02]  /*5330*/  ISETP.GE.OR P4, PT, R21, UR10, P0 ;  /* 0x0000000a15007c0c */ /* 0x000fe40008786670 */
[----:B------:R-:W-:-:S03]  /*5340*/  ISETP.GE.OR P0, PT, R0, UR10, P0 ;  /* 0x0000000a00007c0c */ /* 0x000fc60008706670 */
[----:B------:R0:W-:Y:S01]  /*5350*/  @!P6 STG.E desc[UR8][R2.64+0xc], R50 ;  /* 0x00000c320200e986 */ /* 0x0001e2000c101908 */
[----:B------:R-:W-:-:S03]  /*5360*/  IADD3 R5, P6, PT, R20, R19, RZ ;  /* 0x0000001314057210 */ /* 0x000fc60007fde0ff */
[----:B------:R1:W-:Y:S01]  /*5370*/  @!P5 STG.E desc[UR8][R6.64], R27 ;  /* 0x0000001b0600d986 */ /* 0x0003e2000c101908 */
[----:B------:R-:W-:Y:S02]  /*5380*/  ISETP.GE.OR P5, PT, R22, UR10, P3 ;  /* 0x0000000a16007c0c */ /* 0x000fe40009fa6670 */
[----:B------:R-:W-:Y:S01]  /*5390*/  IADD3.X R18, PT, PT, RZ, RZ, RZ, P6, !PT ;  /* 0x000000ffff127210 */ /* 0x000fe200037fe4ff */
[----:B------:R-:W2:Y:S01]  /*53a0*/  @!P4 LDC.64 R16, c[0x0][0x398] ;  /* 0x0000e600ff10cb82 */ /* 0x000ea20000000a00 */
[C---:B------:R-:W-:Y:S02]  /*53b0*/  LEA R4, P6, R5.reuse, UR6, 0x2 ;  /* 0x0000000605047c11 */ /* 0x040fe4000f8c10ff */
[----:B0-----:R-:W-:Y:S02]  /*53c0*/  @!P4 IADD3 R3, PT, PT, R20, R9, RZ ;  /* 0x000000091403c210 */ /* 0x001fe40007ffe0ff */
[----:B------:R-:W-:Y:S02]  /*53d0*/  LEA.HI.X R5, R5, UR7, R18, 0x2, P6 ;  /* 0x0000000705057c11 */ /* 0x000fe4000b0f1412 */
[C---:B------:R-:W-:Y:S01]  /*53e0*/  ISETP.GE.OR P6, PT, R22.reuse, UR10, P2 ;  /* 0x0000000a16007c0c */ /* 0x040fe200097c6670 */
[----:B------:R-:W0:Y:S02]  /*53f0*/  @!P0 LDC.64 R18, c[0x0][0x398] ;  /* 0x0000e600ff128b82 */ /* 0x000e240000000a00 */
[----:B------:R-:W-:Y:S01]  /*5400*/  @!P5 STG.E desc[UR8][R4.64+0x4], R48 ;  /* 0x000004300400d986 */ /* 0x000fe2000c101908 */
[----:B------:R-:W-:-:S09]  /*5410*/  ISETP.GE.OR P5, PT, R22, UR10, P1 ;  /* 0x0000000a16007c0c */ /* 0x000fd20008fa6670 */
[----:B------:R-:W-:Y:S01]  /*5420*/  @!P6 STG.E desc[UR8][R4.64+0x8], R13 ;  /* 0x0000080d0400e986 */ /* 0x000fe2000c101908 */
[----:B-1----:R-:W-:Y:S01]  /*5430*/  IADD3 R7, P6, PT, R20, R9, RZ ;  /* 0x0000000914077210 */ /* 0x002fe20007fde0ff */
[----:B--2---:R-:W-:Y:S02]  /*5440*/  @!P4 IMAD.WIDE.U32 R2, R3, 0x4, R16 ;  /* 0x000000040302c825 */ /* 0x004fe400078e0010 */
[----:B------:R1:W-:Y:S01]  /*5450*/  @!P5 STG.E desc[UR8][R4.64+0xc], R8 ;  /* 0x00000c080400d986 */ /* 0x0003e2000c101908 */
[----:B------:R-:W-:Y:S02]  /*5460*/  ISETP.GE.OR P5, PT, R21, UR10, P3 ;  /* 0x0000000a15007c0c */ /* 0x000fe40009fa6670 */
[----:B------:R-:W-:Y:S01]  /*5470*/  IADD3.X R16, PT, PT, RZ, RZ, RZ, P6, !PT ;  /* 0x000000ffff107210 */ /* 0x000fe200037fe4ff */
[----:B------:R0:W-:Y:S01]  /*5480*/  @!P4 STG.E desc[UR8][R2.64], R15 ;  /* 0x0000000f0200c986 */ /* 0x0001e2000c101908 */
[----:B------:R-:W-:Y:S02]  /*5490*/  LEA R6, P6, R7, UR6, 0x2 ;  /* 0x0000000607067c11 */ /* 0x000fe4000f8c10ff */
[----:B------:R-:W-:-:S02]  /*54a0*/  IADD3 R9, PT, PT, R9, UR11, RZ ;  /* 0x0000000b09097c10 */ /* 0x000fc4000fffe0ff */
[----:B------:R-:W-:Y:S02]  /*54b0*/  LEA.HI.X R7, R7, UR7, R16, 0x2, P6 ;  /* 0x0000000707077c11 */ /* 0x000fe4000b0f1410 */
[C---:B------:R-:W-:Y:S02]  /*54c0*/  ISETP.GE.OR P4, PT, R21.reuse, UR10, P2 ;  /* 0x0000000a15007c0c */ /* 0x040fe40009786670 */
[----:B------:R-:W-:Y:S01]  /*54d0*/  ISETP.GE.OR P6, PT, R21, UR10, P1 ;  /* 0x0000000a15007c0c */ /* 0x000fe20008fc6670 */
[----:B------:R2:W-:Y:S01]  /*54e0*/  @!P5 STG.E desc[UR8][R6.64+0x4], R12 ;  /* 0x0000040c0600d986 */ /* 0x0005e2000c101908 */
[----:B-1----:R-:W-:Y:S02]  /*54f0*/  IADD3 R5, P5, PT, R20, R9, RZ ;  /* 0x0000000914057210 */ /* 0x002fe40007fbe0ff */
[C---:B------:R-:W-:Y:S02]  /*5500*/  ISETP.GE.OR P3, PT, R0.reuse, UR10, P3 ;  /* 0x0000000a00007c0c */ /* 0x040fe40009f66670 */
[----:B------:R-:W-:-:S02]  /*5510*/  ISETP.GE.OR P2, PT, R0, UR10, P2 ;  /* 0x0000000a00007c0c */ /* 0x000fc40009746670 */
[----:B------:R-:W-:Y:S02]  /*5520*/  ISETP.GE.OR P1, PT, R0, UR10, P1 ;  /* 0x0000000a00007c0c */ /* 0x000fe40008f26670 */
[----:B------:R-:W-:Y:S01]  /*5530*/  @!P0 IADD3 R9, PT, PT, R20, R9, RZ ;  /* 0x0000000914098210 */ /* 0x000fe20007ffe0ff */
[----:B------:R2:W-:Y:S01]  /*5540*/  @!P4 STG.E desc[UR8][R6.64+0x8], R49 ;  /* 0x000008310600c986 */ /* 0x0005e2000c101908 */
[----:B------:R-:W-:Y:S02]  /*5550*/  IADD3.X R8, PT, PT, RZ, RZ, RZ, P5, !PT ;  /* 0x000000ffff087210 */ /* 0x000fe40002ffe4ff */
[----:B------:R-:W-:Y:S01]  /*5560*/  LEA R4, P5, R5, UR6, 0x2 ;  /* 0x0000000605047c11 */ /* 0x000fe2000f8a10ff */
[----:B0-----:R-:W-:Y:S01]  /*5570*/  @!P0 IMAD.WIDE.U32 R2, R9, 0x4, R18 ;  /* 0x0000000409028825 */ /* 0x001fe200078e0012 */
[----:B------:R2:W-:Y:S02]  /*5580*/  @!P6 STG.E desc[UR8][R6.64+0xc], R14 ;  /* 0x00000c0e0600e986 */ /* 0x0005e4000c101908 */
[----:B------:R-:W-:-:S02]  /*5590*/  LEA.HI.X R5, R5, UR7, R8, 0x2, P5 ;  /* 0x0000000705057c11 */ /* 0x000fc4000a8f1408 */
[----:B------:R2:W-:Y:S04]  /*55a0*/  @!P0 STG.E desc[UR8][R2.64], R11 ;  /* 0x0000000b02008986 */ /* 0x0005e8000c101908 */
[----:B------:R2:W-:Y:S04]  /*55b0*/  @!P3 STG.E desc[UR8][R4.64+0x4], R10 ;  /* 0x0000040a0400b986 */ /* 0x0005e8000c101908 */
[----:B------:R2:W-:Y:S01]  /*55c0*/  @!P2 STG.E desc[UR8][R4.64+0x8], R65 ;  /* 0x000008410400a986 */ /* 0x0005e2000c101908 */
[----:B------:R-:W-:Y:S05]  /*55d0*/  @P1 EXIT ;  /* 0x000000000000194d */ /* 0x000fea0003800000 */
[----:B------:R-:W-:Y:S01]  /*55e0*/  STG.E desc[UR8][R4.64+0xc], R64 ;  /* 0x00000c4004007986 */ /* 0x000fe2000c101908 */
[----:B------:R-:W-:Y:S05]  /*55f0*/  EXIT ;  /* 0x000000000000794d */ /* 0x000fea0003800000 */
.L_x_155:
        /* <DEDUP_REMOVED lines=16> */
.L_x_216:


//--------------------- .text._Z25blockwise_fp8_gemm_kernelI13__nv_bfloat16EvPKT_PK13__nv_fp8_e4m3PKfPS1_iiiiii --------------------------
	.section	.text._Z25blockwise_fp8_gemm_kernelI13__nv_bfloat16EvPKT_PK13__nv_fp8_e4m3PKfPS1_iiiiii,"ax",@progbits
	.align	128
        .global         _Z25blockwise_fp8_gemm_kernelI13__nv_bfloat16EvPKT_PK13__nv_fp8_e4m3PKfPS1_iiiiii
        .type           _Z25blockwise_fp8_gemm_kernelI13__nv_bfloat16EvPKT_PK13__nv_fp8_e4m3PKfPS1_iiiiii,@function
        .size           _Z25blockwise_fp8_gemm_kernelI13__nv_bfloat16EvPKT_PK13__nv_fp8_e4m3PKfPS1_iiiiii,(.L_x_217 - _Z25blockwise_fp8_gemm_kernelI13__nv_bfloat16EvPKT_PK13__nv_fp8_e4m3PKfPS1_iiiiii)
        .other          _Z25blockwise_fp8_gemm_kernelI13__nv_bfloat16EvPKT_PK13__nv_fp8_e4m3PKfPS1_iiiiii,@"STO_CUDA_ENTRY STV_DEFAULT"
_Z25blockwise_fp8_gemm_kernelI13__nv_bfloat16EvPKT_PK13__nv_fp8_e4m3PKfPS1_iiiiii:
.text._Z25blockwise_fp8_gemm_kernelI13__nv_bfloat16EvPKT_PK13__nv_fp8_e4m3PKfPS1_iiiiii:
[----:B------:R-:W-:Y:S01]  /*0000*/  LDC R1, c[0x0][0x37c] ;  /* 0x0000df00ff017b82 */ /* 0x000fe20000000800 */
[----:B------:R-:W0:Y:S01]  /*0010*/  S2R R0, SR_TID.X ;  /* 0x0000000000007919 */ /* 0x000e220000002100 */
[----:B------:R-:W1:Y:S01]  /*0020*/  LDCU UR4, c[0x0][0x3a8] ;  /* 0x00007500ff0477ac */ /* 0x000e620008000800 */
[----:B------:R-:W-:Y:S01]  /*0030*/  HFMA2 R18, -RZ, RZ, 0, 0 ;  /* 0x00000000ff127431 */ /* 0x000fe200000001ff */
[----:B------:R-:W-:Y:S01]  /*0040*/  CS2R R16, SRZ ;  /* 0x0000000000107805 */ /* 0x000fe2000001ff00 */
[----:B------:R-:W2:Y:S01]  /*0050*/  S2R R2, SR_CTAID.Y ;  /* 0x0000000000027919 */ /* 0x000ea20000002600 */
[----:B------:R-:W-:Y:S01]  /*0060*/  HFMA2 R43, -RZ, RZ, 0, 0 ;  /* 0x00000000ff2b7431 */ /* 0x000fe200000001ff */
[----:B------:R-:W-:Y:S01]  /*0070*/  MOV R20, RZ ;  /* 0x000000ff00147202 */ /* 0x000fe20000000f00 */
[----:B------:R-:W-:Y:S01]  /*0080*/  HFMA2 R22, -RZ, RZ, 0, 0 ;  /* 0x00000000ff167431 */ /* 0x000fe200000001ff */
[----:B------:R-:W3:Y:S01]  /*0090*/  S2R R3, SR_CTAID.X ;  /* 0x0000000000037919 */ /* 0x000ee20000002500 */
[----:B------:R-:W-:Y:S01]  /*00a0*/  HFMA2 R40, -RZ, RZ, 0, 0 ;  /* 0x00000000ff287431 */ /* 0x000fe200000001ff */
[----:B------:R-:W-:Y:S01]  /*00b0*/  MOV R46, RZ ;  /* 0x000000ff002e7202 */ /* 0x000fe20000000f00 */
[----:B------:R-:W-:Y:S01]  /*00c0*/  HFMA2 R51, -RZ, RZ, 0, 0 ;  /* 0x00000000ff337431 */ /* 0x000fe200000001ff */
[----:B------:R-:W-:Y:S01]  /*00d0*/  MOV R38, RZ ;  /* 0x000000ff00267202 */ /* 0x000fe20000000f00 */
[----:B------:R-:W-:Y:S01]  /*00e0*/  HFMA2 R48, -RZ, RZ, 0, 0 ;  /* 0x00000000ff307431 */ /* 0x000fe200000001ff */
[----:B------:R-:W-:-:S02]  /*00f0*/  CS2R R34, SRZ ;  /* 0x0000000000227805 */ /* 0x000fc4000001ff00 */
[----:B------:R-:W-:Y:S01]  /*0100*/  MOV R44, RZ ;  /* 0x000000ff002c7202 */ /* 0x000fe20000000f00 */
[----:B------:R-:W-:Y:S01]  /*0110*/  IMAD.MOV.U32 R28, RZ, RZ, RZ ;  /* 0x000000ffff1c7224 */ /* 0x000fe200078e00ff */
[----:B------:R-:W-:Y:S01]  /*0120*/  MOV R30, RZ ;  /* 0x000000ff001e7202 */ /* 0x000fe20000000f00 */
[----:B------:R-:W4:Y:S01]  /*0130*/  LDCU.64 UR8, c[0x0][0x358] ;  /* 0x00006b00ff0877ac */ /* 0x000f220008000a00 */
[----:B-1----:R-:W-:Y:S01]  /*0140*/  UISETP.GE.AND UP0, UPT, UR4, 0x1, UPT ;  /* 0x000000010400788c */ /* 0x002fe2000bf06270 */
[----:B0-----:R-:W-:Y:S02]  /*0150*/  SHF.R.U32.HI R7, RZ, 0x2, R0 ;  /* 0x00000002ff077819 */ /* 0x001fe40000011600 */
[----:B------:R-:W-:Y:S02]  /*0160*/  SHF.L.U32 R6, R0, 0x2, RZ ;  /* 0x0000000200067819 */ /* 0x000fe400000006ff */
[----:B------:R-:W-:Y:S02]  /*0170*/  LOP3.LUT R7, R7, 0xfc, RZ, 0xc0, !PT ;  /* 0x000000fc07077812 */ /* 0x000fe400078ec0ff */
[----:B------:R-:W-:-:S02]  /*0180*/  LOP3.LUT R6, R6, 0x3c, RZ, 0xc0, !PT ;  /* 0x0000003c06067812 */ /* 0x000fc400078ec0ff */
[----:B--2-4-:R-:W-:Y:S05]  /*0190*/  BRA.U !UP0, `(.L_x_156) ;  /* 0x0000006908e47547 */ /* 0x014fea000b800000 */
[----:B------:R-:W0:Y:S01]  /*01a0*/  S2UR UR6, SR_CgaCtaId ;  /* 0x00000000000679c3 */ /* 0x000e220000008800 */
[----:B------:R-:W-:Y:S01]  /*01b0*/  UMOV UR4, 0x400 ;  /* 0x0000040000047882 */ /* 0x000fe20000000000 */
[C---:B------:R-:W-:Y:S01]  /*01c0*/  SHF.L.U32 R5, R0.reuse, 0x1, RZ ;  /* 0x0000000100057819 */ /* 0x040fe200000006ff */
[----:B------:R-:W-:Y:S01]  /*01d0*/  UIADD3 UR5, UPT, UPT, UR4, 0x1080, URZ ;  /* 0x0000108004057890 */ /* 0x000fe2000fffe0ff */
[----:B------:R-:W-:Y:S02]  /*01e0*/  SHF.R.U32.HI R4, RZ, 0x8, R0 ;  /* 0x00000008ff047819 */ /* 0x000fe40000011600 */
[C---:B------:R-:W-:Y:S02]  /*01f0*/  IADD3 R8, PT, PT, R0.reuse, 0x100, RZ ;  /* 0x0000010000087810 */ /* 0x040fe40007ffe0ff */
[----:B------:R-:W-:Y:S02]  /*0200*/  IADD3 R9, PT, PT, R0, 0x200, RZ ;  /* 0x0000020000097810 */ /* 0x000fe40007ffe0ff */
[----:B------:R-:W-:-:S02]  /*0210*/  LOP3.LUT R5, R5, 0x3e, RZ, 0xc0, !PT ;  /* 0x0000003e05057812 */ /* 0x000fc400078ec0ff */
[----:B------:R-:W-:Y:S02]  /*0220*/  IADD3 R11, PT, PT, -R4, RZ, RZ ;  /* 0x000000ff040b7210 */ /* 0x000fe40007ffe1ff */
[----:B------:R-:W-:Y:S02]  /*0230*/  SHF.R.U32.HI R15, RZ, 0x5, R8 ;  /* 0x00000005ff0f7819 */ /* 0x000fe40000011608 */
[----:B------:R-:W-:Y:S02]  /*0240*/  SHF.R.U32.HI R4, RZ, 0x5, R9 ;  /* 0x00000005ff047819 */ /* 0x000fe40000011609 */
[C---:B---3--:R-:W-:Y:S02]  /*0250*/  LEA R13, R3.reuse, R15, 0x6 ;  /* 0x0000000f030d7211 */ /* 0x048fe400078e30ff */
[----:B------:R-:W-:Y:S02]  /*0260*/  LEA R14, R3, R4, 0x6 ;  /* 0x00000004030e7211 */ /* 0x000fe400078e30ff */
[----:B------:R-:W-:Y:S01]  /*0270*/  MOV R17, RZ ;  /* 0x000000ff00117202 */ /* 0x000fe20000000f00 */
[----:B0-----:R-:W-:Y:S01]  /*0280*/  ULEA UR5, UR6, UR5, 0x18 ;  /* 0x0000000506057291 */ /* 0x001fe2000f8ec0ff */
[----:B------:R-:W-:Y:S01]  /*0290*/  LOP3.LUT R11, R11, 0x3, RZ, 0xc0, !PT ;  /* 0x000000030b0b7812 */ /* 0x000fe200078ec0ff */
[----:B------:R-:W-:-:S04]  /*02a0*/  ULEA UR4, UR6, UR4, 0x18 ;  /* 0x0000000406047291 */ /* 0x000fc8000f8ec0ff */
[C---:B------:R-:W-:Y:S02]  /*02b0*/  IADD3 R10, PT, PT, R5.reuse, UR5, RZ ;  /* 0x00000005050a7c10 */ /* 0x040fe4000fffe0ff */
[----:B------:R-:W-:Y:S01]  /*02c0*/  IADD3 R12, PT, PT, R5, UR4, RZ ;  /* 0x00000004050c7c10 */ /* 0x000fe2000fffe0ff */
[----:B------:R-:W-:Y:S02]  /*02d0*/  UMOV UR4, URZ ;  /* 0x000000ff00047c82 */ /* 0x000fe40008000000 */
[--C-:B------:R-:W-:Y:S02]  /*02e0*/  IMAD R15, R15, 0x42, R10.reuse ;  /* 0x000000420f0f7824 */ /* 0x100fe400078e020a */
[----:B------:R-:W-:-:S07]  /*02f0*/  IMAD R4, R4, 0x42, R10 ;  /* 0x0000004204047824 */ /* 0x000fce00078e020a */
.L_x_182:
[----:B------:R-:W-:Y:S01]  /*0300*/  ISETP.NE.AND P2, PT, R11, RZ, PT ;  /* 0x000000ff0b00720c */ /* 0x000fe20003f45270 */
[----:B------:R-:W-:Y:S01]  /*0310*/  BSSY.RECONVERGENT B0, `(.L_x_157) ;  /* 0x0000036000007945 */ /* 0x000fe20003800200 */
[----:B------:R-:W-:Y:S02]  /*0320*/  LOP3.LUT R32, R0, 0x1f, RZ, 0xc0, !PT ;  /* 0x0000001f00207812 */ /* 0x000fe400078ec0ff */
[----:B------:R-:W-:-:S09]  /*0330*/  MOV R21, R0 ;  /* 0x0000000000157202 */ /* 0x000fd20000000f00 */
[----:B------:R-:W-:Y:S05]  /*0340*/  @!P2 BRA `(.L_x_158) ;  /* 0x0000000000c8a947 */ /* 0x000fea0003800000 */
[----:B------:R-:W0:Y:S01]  /*0350*/  LDC R26, c[0x0][0x3a8] ;  /* 0x0000ea00ff1a7b82 */ /* 0x000e220000000800 */
[----:B------:R-:W-:Y:S01]  /*0360*/  SHF.R.U32.HI R23, RZ, 0x5, R0 ;  /* 0x00000005ff177819 */ /* 0x000fe20000011600 */
[----:B------:R-:W-:Y:S01]  /*0370*/  BSSY.RECONVERGENT B1, `(.L_x_159) ;  /* 0x000000e000017945 */ /* 0x000fe20003800200 */
[----:B------:R-:W-:Y:S02]  /*0380*/  IADD3 R5, PT, PT, R32, UR4, RZ ;  /* 0x0000000420057c10 */ /* 0x000fe4000fffe0ff */
[----:B------:R-:W-:Y:S01]  /*0390*/  LEA R36, R2, R23, 0x6 ;  /* 0x0000001702247211 */ /* 0x000fe200078e30ff */
[----:B------:R-:W-:Y:S02]  /*03a0*/  IMAD R23, R23, 0x42, R12 ;  /* 0x0000004217177824 */ /* 0x000fe400078e020c */
[----:B------:R-:W1:Y:S01]  /*03b0*/  LDC R19, c[0x0][0x3a0] ;  /* 0x0000e800ff137b82 */ /* 0x000e620000000800 */
[----:B0-----:R-:W-:-:S04]  /*03c0*/  ISETP.GE.AND P0, PT, R5, R26, PT ;  /* 0x0000001a0500720c */ /* 0x001fc80003f06270 */
[----:B-1----:R-:W-:-:S13]  /*03d0*/  ISETP.LT.AND P1, PT, R36, R19, !P0 ;  /* 0x000000132400720c */ /* 0x002fda0004721270 */
[----:B------:R-:W0:Y:S02]  /*03e0*/  @!P1 I2F.BF16 R21, RZ ;  /* 0x000000ff00159306 */ /* 0x000e240000202400 */
[----:B0-----:R-:W-:Y:S01]  /*03f0*/  @!P1 PRMT R24, R21, 0x7610, R24 ;  /* 0x0000761015189816 */ /* 0x001fe20000000018 */
[----:B------:R-:W-:Y:S06]  /*0400*/  @!P1 BRA `(.L_x_160) ;  /* 0x0000000000109947 */ /* 0x000fec0003800000 */
[----:B------:R-:W0:Y:S01]  /*0410*/  LDC.64 R24, c[0x0][0x380] ;  /* 0x0000e000ff187b82 */ /* 0x000e220000000a00 */
[----:B------:R-:W-:-:S04]  /*0420*/  IMAD R21, R36, R26, R5 ;  /* 0x0000001a24157224 */ /* 0x000fc800078e0205 */
[----:B0-----:R-:W-:-:S06]  /*0430*/  IMAD.WIDE.U32 R24, R21, 0x2, R24 ;  /* 0x0000000215187825 */ /* 0x001fcc00078e0018 */
[----:B------:R0:W5:Y:S02]  /*0440*/  LDG.E.U16.CONSTANT R24, desc[UR8][R24.64] ;  /* 0x0000000818187981 */ /* 0x000164000c1e9500 */
.L_x_160:
[----:B------:R-:W-:Y:S05]  /*0450*/  BSYNC.RECONVERGENT B1 ;  /* 0x0000000000017941 */ /* 0x000fea0003800200 */
.L_x_159:
[----:B-----5:R1:W-:Y:S01]  /*0460*/  STS.U16 [R23], R24 ;  /* 0x0000001817007388 */ /* 0x0203e20000000400 */
[----:B------:R-:W-:Y:S01]  /*0470*/  ISETP.NE.AND P1, PT, R11, 0x1, PT ;  /* 0x000000010b00780c */ /* 0x000fe20003f25270 */
[----:B------:R-:W-:-:S12]  /*0480*/  IMAD.MOV.U32 R21, RZ, RZ, R8 ;  /* 0x000000ffff157224 */ /* 0x000fd800078e0008 */
[----:B-1----:R-:W-:Y:S05]  /*0490*/  @!P1 BRA `(.L_x_158) ;  /* 0x0000000000749947 */ /* 0x002fea0003800000 */
[----:B------:R-:W-:Y:S01]  /*04a0*/  SHF.R.U32.HI R21, RZ, 0x5, R8 ;  /* 0x00000005ff157819 */ /* 0x000fe20000011608 */
[----:B------:R-:W-:Y:S03]  /*04b0*/  BSSY.RECONVERGENT B1, `(.L_x_161) ;  /* 0x000000a000017945 */ /* 0x000fe60003800200 */
[----:B------:R-:W-:Y:S01]  /*04c0*/  LEA R36, R2, R21, 0x6 ;  /* 0x0000001502247211 */ /* 0x000fe200078e30ff */
[----:B------:R-:W-:-:S03]  /*04d0*/  IMAD R23, R21, 0x42, R12 ;  /* 0x0000004215177824 */ /* 0x000fc600078e020c */
[----:B------:R-:W-:-:S13]  /*04e0*/  ISETP.LT.AND P1, PT, R36, R19, !P0 ;  /* 0x000000132400720c */ /* 0x000fda0004721270 */
[----:B------:R-:W1:Y:S01]  /*04f0*/  @!P1 I2F.BF16 R24, RZ ;  /* 0x000000ff00189306 */ /* 0x000e620000202400 */
[----:B------:R-:W-:Y:S05]  /*0500*/  @!P1 BRA `(.L_x_162) ;  /* 0x0000000000109947 */ /* 0x000fea0003800000 */
[----:B01----:R-:W0:Y:S01]  /*0510*/  LDC.64 R24, c[0x0][0x380] ;  /* 0x0000e000ff187b82 */ /* 0x003e220000000a00 */
[----:B------:R-:W-:-:S04]  /*0520*/  IMAD R21, R36, R26, R5 ;  /* 0x0000001a24157224 */ /* 0x000fc800078e0205 */
[----:B0-----:R-:W-:-:S06]  /*0530*/  IMAD.WIDE.U32 R24, R21, 0x2, R24 ;  /* 0x0000000215187825 */ /* 0x001fcc00078e0018 */
[----:B------:R2:W5:Y:S02]  /*0540*/  LDG.E.U16.CONSTANT R24, desc[UR8][R24.64] ;  /* 0x0000000818187981 */ /* 0x000564000c1e9500 */
.L_x_162:
[----:B------:R-:W-:Y:S05]  /*0550*/  BSYNC.RECONVERGENT B1 ;  /* 0x0000000000017941 */ /* 0x000fea0003800200 */
.L_x_161:
[----:B-1---5:R1:W-:Y:S01]  /*0560*/  STS.U16 [R23], R24 ;  /* 0x0000001817007388 */ /* 0x0223e20000000400 */
[----:B------:R-:W-:Y:S02]  /*0570*/  ISETP.NE.AND P1, PT, R11, 0x2, PT ;  /* 0x000000020b00780c */ /* 0x000fe40003f25270 */
[----:B------:R-:W-:-:S11]  /*0580*/  MOV R21, R9 ;  /* 0x0000000900157202 */ /* 0x000fd60000000f00 */
[----:B-1----:R-:W-:Y:S05]  /*0590*/  @!P1 BRA `(.L_x_158) ;  /* 0x0000000000349947 */ /* 0x002fea0003800000 */
[----:B------:R-:W-:-:S04]  /*05a0*/  SHF.R.U32.HI R21, RZ, 0x5, R9 ;  /* 0x00000005ff157819 */ /* 0x000fc80000011609 */
[----:B------:R-:W-:Y:S01]  /*05b0*/  LEA R36, R2, R21, 0x6 ;  /* 0x0000001502247211 */ /* 0x000fe200078e30ff */
[----:B------:R-:W-:Y:S01]  /*05c0*/  IMAD R23, R21, 0x42, R12 ;  /* 0x0000004215177824 */ /* 0x000fe200078e020c */
[----:B------:R-:W-:Y:S02]  /*05d0*/  IADD3 R21, PT, PT, R0, 0x300, RZ ;  /* 0x0000030000157810 */ /* 0x000fe40007ffe0ff */
[----:B------:R-:W-:-:S13]  /*05e0*/  ISETP.LT.AND P0, PT, R36, R19, !P0 ;  /* 0x000000132400720c */ /* 0x000fda0004701270 */
[----:B------:R-:W1:Y:S02]  /*05f0*/  @!P0 I2F.BF16 R19, RZ ;  /* 0x000000ff00138306 */ /* 0x000e640000202400 */
[----:B-1----:R1:W-:Y:S01]  /*0600*/  @!P0 STS.U16 [R23], R19 ;  /* 0x0000001317008388 */ /* 0x0023e20000000400 */
[----:B------:R-:W-:Y:S05]  /*0610*/  @!P0 BRA `(.L_x_158) ;  /* 0x0000000000148947 */ /* 0x000fea0003800000 */
[----:B0-2---:R-:W0:Y:S01]  /*0620*/  LDC.64 R24, c[0x0][0x380] ;  /* 0x0000e000ff187b82 */ /* 0x005e220000000a00 */
[----:B------:R-:W-:-:S04]  /*0630*/  IMAD R5, R36, R26, R5 ;  /* 0x0000001a24057224 */ /* 0x000fc800078e0205 */
[----:B0-----:R-:W-:-:S06]  /*0640*/  IMAD.WIDE.U32 R24, R5, 0x2, R24 ;  /* 0x0000000205187825 */ /* 0x001fcc00078e0018 */
[----:B------:R-:W2:Y:S04]  /*0650*/  LDG.E.U16.CONSTANT R24, desc[UR8][R24.64] ;  /* 0x0000000818187981 */ /* 0x000ea8000c1e9500 */
[----:B--2---:R3:W-:Y:S02]  /*0660*/  STS.U16 [R23], R24 ;  /* 0x0000001817007388 */ /* 0x0047e40000000400 */
.L_x_158:
[----:B------:R-:W-:Y:S05]  /*0670*/  BSYNC.RECONVERGENT B0 ;  /* 0x0000000000007941 */ /* 0x000fea0003800200 */
.L_x_157:
[----:B------:R-:W4:Y:S01]  /*0680*/  LDCU UR5, c[0x0][0x3a8] ;  /* 0x00007500ff0577ac */ /* 0x000f220008000800 */
[C---:B------:R-:W-:Y:S01]  /*0690*/  IADD3 R5, PT, PT, R21.reuse, 0x300, RZ ;  /* 0x0000030015057810 */ /* 0x040fe20007ffe0ff */
[----:B------:R-:W-:Y:S01]  /*06a0*/  BSSY.RECONVERGENT B0, `(.L_x_163) ;  /* 0x0000044000007945 */ /* 0x000fe20003800200 */
[C---:B-1----:R-:W-:Y:S01]  /*06b0*/  IADD3 R19, PT, PT, R21.reuse, 0x200, RZ ;  /* 0x0000020015137810 */ /* 0x042fe20007ffe0ff */
[----:B------:R-:W1:Y:S01]  /*06c0*/  LDCU UR6, c[0x0][0x3a0] ;  /* 0x00007400ff0677ac */ /* 0x000e620008000800 */
[----:B---3--:R-:W-:Y:S02]  /*06d0*/  IADD3 R23, PT, PT, R21, 0x100, RZ ;  /* 0x0000010015177810 */ /* 0x008fe40007ffe0ff */
[----:B------:R-:W-:Y:S02]  /*06e0*/  SHF.R.U32.HI R47, RZ, 0x5, R21 ;  /* 0x00000005ff2f7819 */ /* 0x000fe40000011615 */
[----:B------:R-:W-:Y:S02]  /*06f0*/  SHF.R.U32.HI R5, RZ, 0x5, R5 ;  /* 0x00000005ff057819 */ /* 0x000fe40000011605 */
[----:B------:R-:W-:Y:S01]  /*0700*/  SHF.R.U32.HI R19, RZ, 0x5, R19 ;  /* 0x00000005ff137819 */ /* 0x000fe20000011613 */
[--C-:B------:R-:W-:Y:S01]  /*0710*/  IMAD R41, R47, 0x42, R12.reuse ;  /* 0x000000422f297824 */ /* 0x100fe200078e020c */
[----:B------:R-:W-:Y:S01]  /*0720*/  SHF.R.U32.HI R23, RZ, 0x5, R23 ;  /* 0x00000005ff177819 */ /* 0x000fe20000011617 */
[--C-:B------:R-:W-:Y:S01]  /*0730*/  IMAD R31, R5, 0x42, R12.reuse ;  /* 0x00000042051f7824 */ /* 0x100fe200078e020c */
[----:B------:R-:W-:Y:S01]  /*0740*/  IADD3 R32, PT, PT, R32, UR4, RZ ;  /* 0x0000000420207c10 */ /* 0x000fe2000fffe0ff */
[----:B------:R-:W-:Y:S01]  /*0750*/  IMAD R37, R19, 0x42, R12 ;  /* 0x0000004213257824 */ /* 0x000fe200078e020c */
[----:B------:R-:W-:-:S02]  /*0760*/  LEA R47, R2, R47, 0x6 ;  /* 0x0000002f022f7211 */ /* 0x000fc400078e30ff */
[C---:B------:R-:W-:Y:S02]  /*0770*/  LEA R5, R2.reuse, R5, 0x6 ;  /* 0x0000000502057211 */ /* 0x040fe400078e30ff */
[C---:B------:R-:W-:Y:S01]  /*0780*/  LEA R29, R2.reuse, R19, 0x6 ;  /* 0x00000013021d7211 */ /* 0x040fe200078e30ff */
[----:B------:R-:W-:Y:S01]  /*0790*/  IMAD R19, R23, 0x42, R12 ;  /* 0x0000004217137824 */ /* 0x000fe200078e020c */
[----:B------:R-:W-:Y:S01]  /*07a0*/  LEA R33, R2, R23, 0x6 ;  /* 0x0000001702217211 */ /* 0x000fe200078e30ff */
[--C-:B----4-:R-:W-:Y:S01]  /*07b0*/  IMAD R36, R47, UR5, R32.reuse ;  /* 0x000000052f247c24 */ /* 0x110fe2000f8e0220 */
[----:B------:R-:W-:Y:S01]  /*07c0*/  ISETP.GE.AND P0, PT, R32, UR5, PT ;  /* 0x0000000520007c0c */ /* 0x000fe2000bf06270 */
[--C-:B------:R-:W-:Y:S02]  /*07d0*/  IMAD R42, R5, UR5, R32.reuse ;  /* 0x00000005052a7c24 */ /* 0x100fe4000f8e0220 */
[--C-:B------:R-:W-:Y:S02]  /*07e0*/  IMAD R45, R29, UR5, R32.reuse ;  /* 0x000000051d2d7c24 */ /* 0x100fe4000f8e0220 */
[----:B-1----:R-:W-:-:S08]  /*07f0*/  IMAD R39, R33, UR5, R32 ;  /* 0x0000000521277c24 */ /* 0x002fd0000f8e0220 */
.L_x_164:
[----:B------:R-:W1:Y:S01]  /*0800*/  LDC R23, c[0x0][0x3a8] ;  /* 0x0000ea00ff177b82 */ /* 0x000e620000000800 */
[----:B------:R-:W-:-:S13]  /*0810*/  ISETP.GE.OR P3, PT, R47, UR6, P0 ;  /* 0x000000062f007c0c */ /* 0x000fda0008766670 */
[----:B0-2---:R-:W0:Y:S01]  /*0820*/  @!P3 LDC.64 R24, c[0x0][0x380] ;  /* 0x0000e000ff18bb82 */ /* 0x005e220000000a00 */
[----:B-1----:R-:W-:-:S04]  /*0830*/  ISETP.GE.AND P1, PT, R32, R23, PT ;  /* 0x000000172000720c */ /* 0x002fc80003f26270 */
[----:B------:R-:W-:Y:S02]  /*0840*/  ISETP.LT.AND P4, PT, R33, UR6, !P1 ;  /* 0x0000000621007c0c */ /* 0x000fe4000cf81270 */
[----:B------:R-:W-:Y:S02]  /*0850*/  ISETP.LT.AND P5, PT, R29, UR6, !P1 ;  /* 0x000000061d007c0c */ /* 0x000fe4000cfa1270 */
[----:B------:R-:W-:Y:S01]  /*0860*/  ISETP.LT.AND P6, PT, R5, UR6, !P1 ;  /* 0x0000000605007c0c */ /* 0x000fe2000cfc1270 */
[----:B0-----:R-:W-:-:S08]  /*0870*/  @!P3 IMAD.WIDE.U32 R24, R36, 0x2, R24 ;  /* 0x000000022418b825 */ /* 0x001fd000078e0018 */
[----:B------:R-:W0:Y:S01]  /*0880*/  @P4 LDC.64 R26, c[0x0][0x380] ;  /* 0x0000e000ff1a4b82 */ /* 0x000e220000000a00 */
[----:B------:R1:W2:Y:S07]  /*0890*/  @!P3 LDG.E.U16.CONSTANT R50, desc[UR8][R24.64] ;  /* 0x000000081832b981 */ /* 0x0002ae000c1e9500 */
[----:B------:R-:W3:Y:S08]  /*08a0*/  @P6 LDC.64 R52, c[0x0][0x380] ;  /* 0x0000e000ff346b82 */ /* 0x000ef00000000a00 */
[----:B-1----:R-:W1:Y:S01]  /*08b0*/  @P5 LDC.64 R24, c[0x0][0x380] ;  /* 0x0000e000ff185b82 */ /* 0x002e620000000a00 */
[----:B0-----:R-:W-:-:S06]  /*08c0*/  @P4 IMAD.WIDE.U32 R26, R39, 0x2, R26 ;  /* 0x00000002271a4825 */ /* 0x001fcc00078e001a */
[----:B------:R-:W4:Y:S01]  /*08d0*/  @P4 LDG.E.U16.CONSTANT R26, desc[UR8][R26.64] ;  /* 0x000000081a1a4981 */ /* 0x000f22000c1e9500 */
[----:B---3--:R-:W-:-:S06]  /*08e0*/  @P6 IMAD.WIDE.U32 R52, R42, 0x2, R52 ;  /* 0x000000022a346825 */ /* 0x008fcc00078e0034 */
[----:B------:R-:W3:Y:S01]  /*08f0*/  @P6 LDG.E.U16.CONSTANT R52, desc[UR8][R52.64] ;  /* 0x0000000834346981 */ /* 0x000ee2000c1e9500 */
[----:B-1----:R-:W-:-:S05]  /*0900*/  @P5 IMAD.WIDE.U32 R24, R45, 0x2, R24 ;  /* 0x000000022d185825 */ /* 0x002fca00078e0018 */
[----:B------:R0:W5:Y:S01]  /*0910*/  @P5 LDG.E.U16.CONSTANT R49, desc[UR8][R24.64] ;  /* 0x0000000818315981 */ /* 0x000162000c1e9500 */
[----:B------:R-:W-:Y:S08]  /*0920*/  @!P4 I2F.BF16 R27, RZ ;  /* 0x000000ff001bc306 */ /* 0x000ff00000202400 */
[----:B0-----:R-:W0:Y:S08]  /*0930*/  @P3 I2F.BF16 R25, RZ ;  /* 0x000000ff00193306 */ /* 0x001e300000202400 */
[----:B------:R-:W-:Y:S01]  /*0940*/  @!P6 I2F.BF16 R24, RZ ;  /* 0x000000ff0018e306 */ /* 0x000fe20000202400 */
[----:B------:R-:W-:-:S02]  /*0950*/  IADD3 R47, PT, PT, R47, 0x20, RZ ;  /* 0x000000202f2f7810 */ /* 0x000fc40007ffe0ff */
[----:B------:R-:W-:Y:S02]  /*0960*/  IADD3 R5, PT, PT, R5, 0x20, RZ ;  /* 0x0000002005057810 */ /* 0x000fe40007ffe0ff */
[----:B------:R-:W-:Y:S02]  /*0970*/  IADD3 R29, PT, PT, R29, 0x20, RZ ;  /* 0x000000201d1d7810 */ /* 0x000fe40007ffe0ff */
[----:B------:R-:W-:Y:S02]  /*0980*/  IADD3 R33, PT, PT, R33, 0x20, RZ ;  /* 0x0000002021217810 */ /* 0x000fe40007ffe0ff */
[C---:B------:R-:W-:Y:S02]  /*0990*/  LEA R36, R23.reuse, R36, 0x5 ;  /* 0x0000002417247211 */ /* 0x040fe400078e28ff */
[C---:B------:R-:W-:Y:S02]  /*09a0*/  LEA R39, R23.reuse, R39, 0x5 ;  /* 0x0000002717277211 */ /* 0x040fe400078e28ff */
[----:B------:R-:W-:-:S02]  /*09b0*/  LEA R45, R23, R45, 0x5 ;  /* 0x0000002d172d7211 */ /* 0x000fc400078e28ff */
[----:B------:R-:W-:Y:S01]  /*09c0*/  LEA R42, R23, R42, 0x5 ;  /* 0x0000002a172a7211 */ /* 0x000fe200078e28ff */
[----:B--2---:R1:W-:Y:S02]  /*09d0*/  @!P3 STS.U16 [R41], R50 ;  /* 0x000000322900b388 */ /* 0x0043e40000000400 */
[----:B-1----:R-:W1:Y:S02]  /*09e0*/  @!P5 I2F.BF16 R50, RZ ;  /* 0x000000ff0032d306 */ /* 0x002e640000202400 */
[----:B0-----:R0:W-:Y:S01]  /*09f0*/  @P3 STS.U16 [R41], R25 ;  /* 0x0000001929003388 */ /* 0x0011e20000000400 */
[----:B------:R-:W-:-:S03]  /*0a00*/  ISETP.GE.U32.AND P3, PT, R21, 0x400, PT ;  /* 0x000004001500780c */ /* 0x000fc60003f66070 */
[----:B------:R-:W-:Y:S04]  /*0a10*/  @!P4 STS.U16 [R19], R27 ;  /* 0x0000001b1300c388 */ /* 0x000fe80000000400 */
[----:B----4-:R2:W-:Y:S04]  /*0a20*/  @P4 STS.U16 [R19], R26 ;  /* 0x0000001a13004388 */ /* 0x0105e80000000400 */
[----:B-1----:R-:W-:Y:S01]  /*0a30*/  @!P5 STS.U16 [R37], R50 ;  /* 0x000000322500d388 */ /* 0x002fe20000000400 */
[----:B0-----:R-:W-:-:S03]  /*0a40*/  IADD3 R41, PT, PT, R41, 0x840, RZ ;  /* 0x0000084029297810 */ /* 0x001fc60007ffe0ff */
[----:B-----5:R-:W-:Y:S04]  /*0a50*/  @P5 STS.U16 [R37], R49 ;  /* 0x0000003125005388 */ /* 0x020fe80000000400 */
[----:B------:R0:W-:Y:S01]  /*0a60*/  @!P6 STS.U16 [R31], R24 ;  /* 0x000000181f00e388 */ /* 0x0001e20000000400 */
[----:B--2---:R-:W-:-:S03]  /*0a70*/  IADD3 R19, PT, PT, R19, 0x840, RZ ;  /* 0x0000084013137810 */ /* 0x004fc60007ffe0ff */
[----:B---3--:R1:W-:Y:S01]  /*0a80*/  @P6 STS.U16 [R31], R52 ;  /* 0x000000341f006388 */ /* 0x0083e20000000400 */
[----:B0-----:R-:W-:Y:S01]  /*0a90*/  VIADD R24, R21, 0x400 ;  /* 0x0000040015187836 */ /* 0x001fe20000000000 */
[----:B------:R-:W-:Y:S01]  /*0aa0*/  IADD3 R37, PT, PT, R37, 0x840, RZ ;  /* 0x0000084025257810 */ /* 0x000fe20007ffe0ff */
[----:B-1----:R-:W-:-:S03]  /*0ab0*/  VIADD R31, R31, 0x840 ;  /* 0x000008401f1f7836 */ /* 0x002fc60000000000 */
[----:B------:R-:W-:Y:S01]  /*0ac0*/  MOV R21, R24 ;  /* 0x0000001800157202 */ /* 0x000fe20000000f00 */
[----:B------:R-:W-:Y:S06]  /*0ad0*/  @!P3 BRA `(.L_x_164) ;  /* 0xfffffffc0048b947 */ /* 0x000fec000383ffff */
[----:B------:R-:W-:Y:S05]  /*0ae0*/  BSYNC.RECONVERGENT B0 ;  /* 0x0000000000007941 */ /* 0x000fea0003800200 */
.L_x_163:
        /* <DEDUP_REMOVED lines=8> */
[----:B------:R-:W-:Y:S03]  /*0b70*/  BSSY.RECONVERGENT B1, `(.L_x_167) ;  /* 0x0000047000017945 */ /* 0x000fe60003800200 */
[----:B------:R-:W-:Y:S01]  /*0b80*/  LEA R36, R3, R21, 0x6 ;  /* 0x0000001503247211 */ /* 0x000fe200078e30ff */
[----:B------:R-:W-:-:S03]  /*0b90*/  IMAD R21, R21, 0x42, R10 ;  /* 0x0000004215157824 */ /* 0x000fc600078e020a */
[----:B---3--:R-:W-:-:S13]  /*0ba0*/  ISETP.LT.AND P2, PT, R36, R19, !P1 ;  /* 0x000000132400720c */ /* 0x008fda0004f41270 */
[----:B------:R-:W3:Y:S01]  /*0bb0*/  @!P2 I2F.BF16 R5, RZ ;  /* 0x000000ff0005a306 */ /* 0x000ee20000202400 */
[----:B------:R-:W-:Y:S05]  /*0bc0*/  @!P2 BRA `(.L_x_168) ;  /* 0x000000040004a947 */ /* 0x000fea0003800000 */
[----:B---3--:R-:W3:Y:S01]  /*0bd0*/  LDC R5, c[0x0][0x3b0] ;  /* 0x0000ec00ff057b82 */ /* 0x008ee20000000800 */
        /* <DEDUP_REMOVED lines=14> */
[----:B---3--:R-:W-:Y:S01]  /*0cc0*/  HFMA2 R24, -RZ, RZ, 0, 0 ;  /* 0x00000000ff187431 */ /* 0x008fe200000001ff */
[----:B-1----:R-:W-:Y:S01]  /*0cd0*/  IADD3 R50, PT, PT, RZ, -R25, RZ ;  /* 0x80000019ff327210 */ /* 0x002fe20007ffe0ff */
[----:B0-----:R-:W-:-:S04]  /*0ce0*/  HFMA2 R26, -RZ, RZ, 0, 0 ;  /* 0x00000000ff1a7431 */ /* 0x001fc800000001ff */
[----:B------:R-:W-:Y:S01]  /*0cf0*/  IMAD R41, R50, R31, RZ ;  /* 0x0000001f32297224 */ /* 0x000fe200078e02ff */
[----:B--2---:R-:W-:-:S03]  /*0d00*/  IADD3 R42, PT, PT, RZ, -R27, RZ ;  /* 0x8000001bff2a7210 */ /* 0x004fc60007ffe0ff */
[----:B------:R-:W-:Y:S01]  /*0d10*/  IMAD.HI.U32 R24, R25, R41, R24 ;  /* 0x0000002919187227 */ /* 0x000fe200078e0018 */
[----:B------:R-:W-:-:S03]  /*0d20*/  IABS R25, R36 ;  /* 0x0000002400197213 */ /* 0x000fc60000000000 */
[----:B------:R-:W-:Y:S01]  /*0d30*/  IMAD R37, R42, R33, RZ ;  /* 0x000000212a257224 */ /* 0x000fe200078e02ff */
[----:B------:R-:W-:-:S03]  /*0d40*/  MOV R42, R39 ;  /* 0x00000027002a7202 */ /* 0x000fc60000000f00 */
        /* <DEDUP_REMOVED lines=8> */
[----:B------:R-:W-:Y:S02]  /*0dd0*/  LOP3.LUT R25, R32, R5, RZ, 0x3c, !PT ;  /* 0x0000000520197212 */ /* 0x000fe400078e3cff */
[----:B------:R-:W-:Y:S02]  /*0de0*/  ISETP.GT.U32.AND P5, PT, R33, R24, PT ;  /* 0x000000182100720c */ /* 0x000fe40003fa4070 */
[----:B------:R-:W-:-:S07]  /*0df0*/  ISETP.GE.AND P2, PT, R25, RZ, PT ;  /* 0x000000ff1900720c */ /* 0x000fce0003f46270 */
[-C--:B------:R-:W-:Y:S02]  /*0e00*/  @!P3 IADD3 R42, PT, PT, R42, -R31.reuse, RZ ;  /* 0x8000001f2a2ab210 */ /* 0x080fe40007ffe0ff */
[----:B------:R-:W-:Y:S02]  /*0e10*/  @!P3 IADD3 R27, PT, PT, R27, 0x1, RZ ;  /* 0x000000011b1bb810 */ /* 0x000fe40007ffe0ff */
[----:B------:R-:W-:Y:S01]  /*0e20*/  @!P5 IMAD.IADD R24, R24, 0x1, -R33 ;  /* 0x000000011818d824 */ /* 0x000fe200078e0a21 */
[----:B------:R-:W-:Y:S02]  /*0e30*/  ISETP.GE.U32.AND P6, PT, R42, R31, PT ;  /* 0x0000001f2a00720c */ /* 0x000fe40003fc6070 */
[----:B------:R-:W-:Y:S02]  /*0e40*/  @!P5 IADD3 R26, PT, PT, R26, 0x1, RZ ;  /* 0x000000011a1ad810 */ /* 0x000fe40007ffe0ff */
[----:B------:R-:W-:Y:S02]  /*0e50*/  ISETP.GE.U32.AND P4, PT, R24, R33, PT ;  /* 0x000000211800720c */ /* 0x000fe40003f86070 */
[C---:B------:R-:W-:Y:S01]  /*0e60*/  LOP3.LUT R24, R36.reuse, R29, RZ, 0x3c, !PT ;  /* 0x0000001d24187212 */ /* 0x040fe200078e3cff */
[----:B------:R-:W-:Y:S01]  /*0e70*/  IMAD R36, R36, R23, R32 ;  /* 0x0000001724247224 */ /* 0x000fe200078e0220 */
[----:B------:R-:W-:-:S02]  /*0e80*/  ISETP.NE.AND P5, PT, R29, RZ, PT ;  /* 0x000000ff1d00720c */ /* 0x000fc40003fa5270 */
[----:B------:R-:W-:Y:S02]  /*0e90*/  ISETP.GE.AND P3, PT, R24, RZ, PT ;  /* 0x000000ff1800720c */ /* 0x000fe40003f66270 */
[----:B------:R-:W0:Y:S01]  /*0ea0*/  LDC.64 R24, c[0x0][0x390] ;  /* 0x0000e400ff187b82 */ /* 0x000e220000000a00 */
[----:B------:R-:W-:Y:S02]  /*0eb0*/  @P6 IADD3 R27, PT, PT, R27, 0x1, RZ ;  /* 0x000000011b1b6810 */ /* 0x000fe40007ffe0ff */
[----:B------:R-:W-:Y:S02]  /*0ec0*/  ISETP.NE.AND P6, PT, R5, RZ, PT ;  /* 0x000000ff0500720c */ /* 0x000fe40003fc5270 */
[----:B------:R-:W-:Y:S02]  /*0ed0*/  @P4 IADD3 R26, PT, PT, R26, 0x1, RZ ;  /* 0x000000011a1a4810 */ /* 0x000fe40007ffe0ff */
[----:B------:R-:W-:Y:S02]  /*0ee0*/  MOV R31, R27 ;  /* 0x0000001b001f7202 */ /* 0x000fe40000000f00 */
[----:B------:R-:W-:-:S02]  /*0ef0*/  MOV R42, R26 ;  /* 0x0000001a002a7202 */ /* 0x000fc40000000f00 */
[----:B----4-:R-:W-:Y:S02]  /*0f00*/  IADD3 R26, P4, PT, R36, UR6, RZ ;  /* 0x00000006241a7c10 */ /* 0x010fe4000ff9e0ff */
[----:B------:R-:W-:Y:S02]  /*0f10*/  @!P2 IADD3 R31, PT, PT, -R31, RZ, RZ ;  /* 0x000000ff1f1fa210 */ /* 0x000fe40007ffe1ff */
[----:B------:R-:W-:Y:S02]  /*0f20*/  @!P3 IADD3 R42, PT, PT, -R42, RZ, RZ ;  /* 0x000000ff2a2ab210 */ /* 0x000fe40007ffe1ff */
[----:B------:R-:W-:Y:S02]  /*0f30*/  IADD3.X R27, PT, PT, RZ, UR7, RZ, P4, !PT ;  /* 0x00000007ff1b7c10 */ /* 0x000fe4000a7fe4ff */
[----:B------:R-:W-:Y:S02]  /*0f40*/  @!P6 LOP3.LUT R31, RZ, R5, RZ, 0x33, !PT ;  /* 0x00000005ff1fe212 */ /* 0x000fe400078e33ff */
[----:B------:R-:W-:Y:S01]  /*0f50*/  @!P5 LOP3.LUT R42, RZ, R29, RZ, 0x33, !PT ;  /* 0x0000001dff2ad212 */ /* 0x000fe200078e33ff */
[----:B------:R-:W2:Y:S04]  /*0f60*/  LDG.E.U8.CONSTANT R26, desc[UR8][R26.64] ;  /* 0x000000081a1a7981 */ /* 0x000ea8000c1e9100 */
[----:B-----5:R-:W-:-:S04]  /*0f70*/  IMAD R31, R42, UR5, R31 ;  /* 0x000000052a1f7c24 */ /* 0x020fc8000f8e021f */
[----:B0-----:R-:W-:-:S06]  /*0f80*/  IMAD.WIDE R24, R31, 0x4, R24 ;  /* 0x000000041f187825 */ /* 0x001fcc00078e0218 */
[----:B------:R-:W3:Y:S01]  /*0f90*/  LDG.E.CONSTANT R24, desc[UR8][R24.64] ;  /* 0x0000000818187981 */ /* 0x000ee2000c1e9900 */
[----:B--2---:R-:W-:-:S05]  /*0fa0*/  F2FP.F16.E4M3.UNPACK_B R5, R26 ;  /* 0x0000001aff05723e */ /* 0x004fca00020006ff */
[----:B------:R-:W-:-:S05]  /*0fb0*/  HADD2.F32 R5, -RZ, R5.H0_H0 ;  /* 0x20000005ff057230 */ /* 0x000fca0000004100 */
[----:B---3--:R-:W-:-:S05]  /*0fc0*/  FMUL R5, R24, R5 ;  /* 0x0000000518057220 */ /* 0x008fca0000400000 */
[----:B------:R-:W-:-:S07]  /*0fd0*/  F2FP.BF16.F32.PACK_AB R5, RZ, R5 ;  /* 0x00000005ff05723e */ /* 0x000fce00000010ff */
.L_x_168:
[----:B012---:R-:W-:Y:S05]  /*0fe0*/  BSYNC.RECONVERGENT B1 ;  /* 0x0000000000017941 */ /* 0x007fea0003800200 */
.L_x_167:
[----:B---3--:R-:W-:Y:S02]  /*0ff0*/  PRMT R24, R5, 0x7610, R24 ;  /* 0x0000761005187816 */ /* 0x008fe40000000018 */
[----:B------:R-:W-:Y:S02]  /*1000*/  ISETP.NE.AND P2, PT, R11, 0x1, PT ;  /* 0x000000010b00780c */ /* 0x000fe40003f45270 */
[----:B------:R-:W-:Y:S01]  /*1010*/  MOV R5, R8 ;  /* 0x0000000800057202 */ /* 0x000fe20000000f00 */
[----:B------:R3:W-:Y:S10]  /*1020*/  STS.U16 [R21], R24 ;  /* 0x0000001815007388 */ /* 0x0007f40000000400 */
[----:B---3--:R-:W-:Y:S05]  /*1030*/  @!P2 BRA `(.L_x_166) ;  /* 0x000000080044a947 */ /* 0x008fea0003800000 */
[----:B------:R-:W-:Y:S01]  /*1040*/  ISETP.LT.AND P2, PT, R13, R19, !P1 ;  /* 0x000000130d00720c */ /* 0x000fe20004f41270 */
[----:B------:R-:W-:-:S12]  /*1050*/  BSSY.RECONVERGENT B1, `(.L_x_169) ;  /* 0x0000044000017945 */ /* 0x000fd80003800200 */
[----:B------:R-:W0:Y:S01]  /*1060*/  @!P2 I2F.BF16 R5, RZ ;  /* 0x000000ff0005a306 */ /* 0x000e220000202400 */
[----:B------:R-:W-:Y:S05]  /*1070*/  @!P2 BRA `(.L_x_170) ;  /* 0x000000040004a947 */ /* 0x000fea0003800000 */
[----:B0-----:R-:W0:Y:S01]  /*1080*/  LDC R5, c[0x0][0x3b0] ;  /* 0x0000ec00ff057b82 */ /* 0x001e220000000800 */
        /* <DEDUP_REMOVED lines=9> */
[----:B0-----:R-:W-:-:S02]  /*1120*/  IADD3 R24, PT, PT, R33, 0xffffffe, RZ ;  /* 0x0ffffffe21187810 */ /* 0x001fc40007ffe0ff */
[----:B------:R-:W-:-:S05]  /*1130*/  IABS R33, R32 ;  /* 0x0000002000217213 */ /* 0x000fca0000000000 */
[----:B------:R0:W4:Y:S01]  /*1140*/  F2I.FTZ.U32.TRUNC.NTZ R25, R24 ;  /* 0x0000001800197305 */ /* 0x000122000021f000 */
[----:B---3--:R-:W-:-:S07]  /*1150*/  IADD3 R26, PT, PT, R31, 0xffffffe, RZ ;  /* 0x0ffffffe1f1a7810 */ /* 0x008fce0007ffe0ff */
[----:B------:R3:W5:Y:S01]  /*1160*/  F2I.FTZ.U32.TRUNC.NTZ R27, R26 ;  /* 0x0000001a001b7305 */ /* 0x000762000021f000 */
[----:B0-----:R-:W-:Y:S02]  /*1170*/  HFMA2 R24, -RZ, RZ, 0, 0 ;  /* 0x00000000ff187431 */ /* 0x001fe400000001ff */
[----:B----4-:R-:W-:Y:S02]  /*1180*/  IMAD.MOV R50, RZ, RZ, -R25 ;  /* 0x000000ffff327224 */ /* 0x010fe400078e0a19 */
[----:B---3--:R-:W-:Y:S02]  /*1190*/  HFMA2 R26, -RZ, RZ, 0, 0 ;  /* 0x00000000ff1a7431 */ /* 0x008fe400000001ff */
[----:B------:R-:W-:Y:S01]  /*11a0*/  IMAD R37, R50, R29, RZ ;  /* 0x0000001d32257224 */ /* 0x000fe200078e02ff */
[----:B-----5:R-:W-:-:S03]  /*11b0*/  IADD3 R42, PT, PT, RZ, -R27, RZ ;  /* 0x8000001bff2a7210 */ /* 0x020fc60007ffe0ff */
        /* <DEDUP_REMOVED lines=9> */
[----:B------:R-:W-:Y:S02]  /*1250*/  IMAD R42, R29, R27, R42 ;  /* 0x0000001b1d2a7224 */ /* 0x000fe400078e022a */
[----:B------:R-:W-:Y:S02]  /*1260*/  IMAD R27, R13, R23, R32 ;  /* 0x000000170d1b7224 */ /* 0x000fe400078e0220 */
[----:B------:R-:W-:Y:S01]  /*1270*/  IMAD R24, R21, R25, R24 ;  /* 0x0000001915187224 */ /* 0x000fe200078e0218 */
[----:B------:R-:W-:Y:S02]  /*1280*/  ISETP.GT.U32.AND P4, PT, R29, R42, PT ;  /* 0x0000002a1d00720c */ /* 0x000fe40003f84070 */
[----:B------:R-:W-:Y:S02]  /*1290*/  LOP3.LUT R25, R32, R5, RZ, 0x3c, !PT ;  /* 0x0000000520197212 */ /* 0x000fe400078e3cff */
[----:B------:R-:W-:-:S02]  /*12a0*/  ISETP.GT.U32.AND P5, PT, R21, R24, PT ;  /* 0x000000181500720c */ /* 0x000fc40003fa4070 */
[----:B------:R-:W-:-:S07]  /*12b0*/  ISETP.GE.AND P3, PT, R25, RZ, PT ;  /* 0x000000ff1900720c */ /* 0x000fce0003f66270 */
[-C--:B------:R-:W-:Y:S02]  /*12c0*/  @!P4 IADD3 R42, PT, PT, R42, -R29.reuse, RZ ;  /* 0x8000001d2a2ac210 */ /* 0x080fe40007ffe0ff */
[----:B------:R-:W-:Y:S02]  /*12d0*/  @!P4 IADD3 R37, PT, PT, R37, 0x1, RZ ;  /* 0x000000012525c810 */ /* 0x000fe40007ffe0ff */
[----:B------:R-:W-:Y:S02]  /*12e0*/  ISETP.GE.U32.AND P6, PT, R42, R29, PT ;  /* 0x0000001d2a00720c */ /* 0x000fe40003fc6070 */
[-C--:B------:R-:W-:Y:S02]  /*12f0*/  @!P5 IADD3 R24, PT, PT, R24, -R21.reuse, RZ ;  /* 0x800000151818d210 */ /* 0x080fe40007ffe0ff */
[----:B------:R-:W-:Y:S02]  /*1300*/  @!P5 IADD3 R26, PT, PT, R26, 0x1, RZ ;  /* 0x000000011a1ad810 */ /* 0x000fe40007ffe0ff */
[----:B------:R-:W-:-:S02]  /*1310*/  ISETP.GE.U32.AND P2, PT, R24, R21, PT ;  /* 0x000000151800720c */ /* 0x000fc40003f46070 */
[----:B------:R-:W-:Y:S01]  /*1320*/  LOP3.LUT R21, R13, R36, RZ, 0x3c, !PT ;  /* 0x000000240d157212 */ /* 0x000fe200078e3cff */
[----:B------:R-:W0:Y:S01]  /*1330*/  LDC.64 R24, c[0x0][0x390] ;  /* 0x0000e400ff187b82 */ /* 0x000e220000000a00 */
[----:B------:R-:W-:Y:S02]  /*1340*/  ISETP.NE.AND P5, PT, R36, RZ, PT ;  /* 0x000000ff2400720c */ /* 0x000fe40003fa5270 */
[----:B------:R-:W-:Y:S02]  /*1350*/  ISETP.GE.AND P4, PT, R21, RZ, PT ;  /* 0x000000ff1500720c */ /* 0x000fe40003f86270 */
[----:B------:R-:W-:Y:S02]  /*1360*/  @P6 IADD3 R37, PT, PT, R37, 0x1, RZ ;  /* 0x0000000125256810 */ /* 0x000fe40007ffe0ff */
[----:B------:R-:W-:-:S03]  /*1370*/  ISETP.NE.AND P6, PT, R5, RZ, PT ;  /* 0x000000ff0500720c */ /* 0x000fc60003fc5270 */
[----:B------:R-:W-:Y:S01]  /*1380*/  @P2 IADD3 R26, PT, PT, R26, 0x1, RZ ;  /* 0x000000011a1a2810 */ /* 0x000fe20007ffe0ff */
[----:B------:R-:W-:-:S03]  /*1390*/  IMAD.MOV.U32 R21, RZ, RZ, R37 ;  /* 0x000000ffff157224 */ /* 0x000fc600078e0025 */
[----:B------:R-:W-:Y:S02]  /*13a0*/  MOV R42, R26 ;  /* 0x0000001a002a7202 */ /* 0x000fe40000000f00 */
[----:B-1----:R-:W-:Y:S02]  /*13b0*/  IADD3 R26, P2, PT, R27, UR6, RZ ;  /* 0x000000061b1a7c10 */ /* 0x002fe4000ff5e0ff */
[----:B------:R-:W-:Y:S02]  /*13c0*/  @!P3 IADD3 R21, PT, PT, -R21, RZ, RZ ;  /* 0x000000ff1515b210 */ /* 0x000fe40007ffe1ff */
[----:B------:R-:W-:Y:S02]  /*13d0*/  @!P4 IADD3 R42, PT, PT, -R42, RZ, RZ ;  /* 0x000000ff2a2ac210 */ /* 0x000fe40007ffe1ff */
[----:B------:R-:W-:Y:S02]  /*13e0*/  IADD3.X R27, PT, PT, RZ, UR7, RZ, P2, !PT ;  /* 0x00000007ff1b7c10 */ /* 0x000fe400097fe4ff */
[----:B------:R-:W-:-:S02]  /*13f0*/  @!P6 LOP3.LUT R21, RZ, R5, RZ, 0x33, !PT ;  /* 0x00000005ff15e212 */ /* 0x000fc400078e33ff */
[----:B------:R-:W-:Y:S01]  /*1400*/  @!P5 LOP3.LUT R42, RZ, R36, RZ, 0x33, !PT ;  /* 0x00000024ff2ad212 */ /* 0x000fe200078e33ff */
[----:B------:R-:W3:Y:S04]  /*1410*/  LDG.E.U8.CONSTANT R26, desc[UR8][R26.64] ;  /* 0x000000081a1a7981 */ /* 0x000ee8000c1e9100 */
[----:B--2---:R-:W-:-:S04]  /*1420*/  IMAD R21, R42, UR5, R21 ;  /* 0x000000052a157c24 */ /* 0x004fc8000f8e0215 */
[----:B0-----:R-:W-:-:S06]  /*1430*/  IMAD.WIDE R24, R21, 0x4, R24 ;  /* 0x0000000415187825 */ /* 0x001fcc00078e0218 */
[----:B------:R-:W2:Y:S01]  /*1440*/  LDG.E.CONSTANT R24, desc[UR8][R24.64] ;  /* 0x0000000818187981 */ /* 0x000ea2000c1e9900 */
[----:B---3--:R-:W-:-:S05]  /*1450*/  F2FP.F16.E4M3.UNPACK_B R5, R26 ;  /* 0x0000001aff05723e */ /* 0x008fca00020006ff */
[----:B------:R-:W-:-:S05]  /*1460*/  HADD2.F32 R5, -RZ, R5.H0_H0 ;  /* 0x20000005ff057230 */ /* 0x000fca0000004100 */
[----:B--2---:R-:W-:-:S05]  /*1470*/  FMUL R5, R24, R5 ;  /* 0x0000000518057220 */ /* 0x004fca0000400000 */
[----:B------:R-:W-:-:S07]  /*1480*/  F2FP.BF16.F32.PACK_AB R5, RZ, R5 ;  /* 0x00000005ff05723e */ /* 0x000fce00000010ff */
.L_x_170:
[----:B------:R-:W-:Y:S05]  /*1490*/  BSYNC.RECONVERGENT B1 ;  /* 0x0000000000017941 */ /* 0x000fea0003800200 */
.L_x_169:
[----:B0-----:R-:W-:Y:S02]  /*14a0*/  PRMT R21, R5, 0x7610, R21 ;  /* 0x0000761005157816 */ /* 0x001fe40000000015 */
[----:B------:R-:W-:Y:S02]  /*14b0*/  ISETP.NE.AND P2, PT, R11, 0x2, PT ;  /* 0x000000020b00780c */ /* 0x000fe40003f45270 */
[----:B------:R-:W-:Y:S01]  /*14c0*/  MOV R5, R9 ;  /* 0x0000000900057202 */ /* 0x000fe20000000f00 */
[----:B------:R3:W-:Y:S10]  /*14d0*/  STS.U16 [R15], R21 ;  /* 0x000000150f007388 */ /* 0x0007f40000000400 */
[----:B---3--:R-:W-:Y:S05]  /*14e0*/  @!P2 BRA `(.L_x_166) ;  /* 0x000000040018a947 */ /* 0x008fea0003800000 */
[----:B------:R-:W-:Y:S02]  /*14f0*/  ISETP.LT.AND P2, PT, R14, R19, !P1 ;  /* 0x000000130e00720c */ /* 0x000fe40004f41270 */
[----:B------:R-:W-:-:S11]  /*1500*/  IADD3 R5, PT, PT, R0, 0x300, RZ ;  /* 0x0000030000057810 */ /* 0x000fd60007ffe0ff */
[----:B------:R-:W0:Y:S02]  /*1510*/  @!P2 I2F.BF16 R19, RZ ;  /* 0x000000ff0013a306 */ /* 0x000e240000202400 */
[----:B0-----:R3:W-:Y:S01]  /*1520*/  @!P2 STS.U16 [R4], R19 ;  /* 0x000000130400a388 */ /* 0x0017e20000000400 */
[----:B------:R-:W-:Y:S05]  /*1530*/  @!P2 BRA `(.L_x_166) ;  /* 0x000000040004a947 */ /* 0x000fea0003800000 */
[----:B---3--:R-:W0:Y:S01]  /*1540*/  LDC R19, c[0x0][0x3b0] ;  /* 0x0000ec00ff137b82 */ /* 0x008e220000000800 */
        /* <DEDUP_REMOVED lines=14> */
[----:B0-----:R-:W-:Y:S01]  /*1630*/  HFMA2 R24, -RZ, RZ, 0, 0 ;  /* 0x00000000ff187431 */ /* 0x001fe200000001ff */
        /* <DEDUP_REMOVED lines=12> */
[----:B------:R-:W-:Y:S01]  /*1700*/  IADD3 R25, PT, PT, -R26, RZ, RZ ;  /* 0x000000ff1a197210 */ /* 0x000fe20007ffe1ff */
[----:B------:R-:W-:-:S03]  /*1710*/  IMAD R27, R14, R23, R32 ;  /* 0x000000170e1b7224 */ /* 0x000fc600078e0220 */
        /* <DEDUP_REMOVED lines=20> */
[----:B-1----:R-:W-:Y:S02]  /*1860*/  IADD3 R26, P2, PT, R27, UR6, RZ ;  /* 0x000000061b1a7c10 */ /* 0x002fe4000ff5e0ff */
[----:B------:R-:W-:Y:S02]  /*1870*/  @!P3 IADD3 R23, PT, PT, -R23, RZ, RZ ;  /* 0x000000ff1717b210 */ /* 0x000fe40007ffe1ff */
[----:B------:R-:W-:Y:S02]  /*1880*/  @!P4 IADD3 R36, PT, PT, -R36, RZ, RZ ;  /* 0x000000ff2424c210 */ /* 0x000fe40007ffe1ff */
[----:B------:R-:W-:-:S02]  /*1890*/  IADD3.X R27, PT, PT, RZ, UR7, RZ, P2, !PT ;  /* 0x00000007ff1b7c10 */ /* 0x000fc400097fe4ff */
[----:B------:R-:W-:Y:S02]  /*18a0*/  @!P6 LOP3.LUT R23, RZ, R19, RZ, 0x33, !PT ;  /* 0x00000013ff17e212 */ /* 0x000fe400078e33ff */
        /* <DEDUP_REMOVED lines=8> */
[----:B------:R-:W-:-:S05]  /*1930*/  F2FP.BF16.F32.PACK_AB R19, RZ, R19 ;  /* 0x00000013ff13723e */ /* 0x000fca00000010ff */
[----:B------:R4:W-:Y:S02]  /*1940*/  STS.U16 [R4], R19 ;  /* 0x0000001304007388 */ /* 0x0009e40000000400 */
.L_x_166:
[----:B012---:R-:W-:Y:S05]  /*1950*/  BSYNC.RECONVERGENT B0 ;  /* 0x0000000000007941 */ /* 0x007fea0003800200 */
.L_x_165:
[----:B------:R-:W-:Y:S01]  /*1960*/  BSSY.RECONVERGENT B0, `(.L_x_171) ;  /* 0x000012f000007945 */ /* 0x000fe20003800200 */
.L_x_181:
[----:B01----:R-:W0:Y:S01]  /*1970*/  LDC R36, c[0x0][0x3a4] ;  /* 0x0000e900ff247b82 */ /* 0x003e220000000800 */
[----:B---34-:R-:W-:Y:S01]  /*1980*/  SHF.R.U32.HI R19, RZ, 0x5, R5 ;  /* 0x00000005ff137819 */ /* 0x018fe20000011605 */
[----:B------:R-:W-:Y:S04]  /*1990*/  BSSY.RECONVERGENT B1, `(.L_x_172) ;  /* 0x0000049000017945 */ /* 0x000fe80003800200 */
[----:B--2---:R-:W-:-:S05]  /*19a0*/  IMAD R29, R3, 0x40, R19 ;  /* 0x00000040031d7824 */ /* 0x004fca00078e0213 */
[----:B0-----:R-:W-:-:S13]  /*19b0*/  ISETP.GE.OR P2, PT, R29, R36, P0 ;  /* 0x000000241d00720c */ /* 0x001fda0000746670 */
[----:B------:R-:W-:Y:S05]  /*19c0*/  @P2 BRA `(.L_x_173) ;  /* 0x0000000400082947 */ /* 0x000fea0003800000 */
[----:B------:R-:W0:Y:S08]  /*19d0*/  LDC R21, c[0x0][0x3b0] ;  /* 0x0000ec00ff157b82 */ /* 0x000e300000000800 */
[----:B------:R-:W1:Y:S01]  /*19e0*/  LDC R23, c[0x0][0x3ac] ;  /* 0x0000eb00ff177b82 */ /* 0x000e620000000800 */
[----:B0-----:R-:W-:-:S04]  /*19f0*/  IABS R33, R21 ;  /* 0x0000001500217213 */ /* 0x001fc80000000000 */
[----:B------:R-:W0:Y:S01]  /*1a00*/  I2F.RP R39, R33 ;  /* 0x0000002100277306 */ /* 0x000e220000209400 */
[----:B-1----:R-:W-:-:S07]  /*1a10*/  IABS R31, R23 ;  /* 0x00000017001f7213 */ /* 0x002fce0000000000 */
[----:B------:R-:W1:Y:S08]  /*1a20*/  I2F.RP R37, R31 ;  /* 0x0000001f00257306 */ /* 0x000e700000209400 */
[----:B0-----:R-:W0:Y:S08]  /*1a30*/  MUFU.RCP R39, R39 ;  /* 0x0000002700277308 */ /* 0x001e300000001000 */
[----:B-1----:R-:W1:Y:S01]  /*1a40*/  MUFU.RCP R37, R37 ;  /* 0x0000002500257308 */ /* 0x002e620000001000 */
[----:B0-----:R-:W-:-:S02]  /*1a50*/  IADD3 R24, PT, PT, R39, 0xffffffe, RZ ;  /* 0x0ffffffe27187810 */ /* 0x001fc40007ffe0ff */
[----:B------:R-:W-:-:S05]  /*1a60*/  IABS R39, R32 ;  /* 0x0000002000277213 */ /* 0x000fca0000000000 */
[----:B------:R0:W2:Y:S01]  /*1a70*/  F2I.FTZ.U32.TRUNC.NTZ R25, R24 ;  /* 0x0000001800197305 */ /* 0x0000a2000021f000 */
[----:B-1----:R-:W-:-:S07]  /*1a80*/  IADD3 R26, PT, PT, R37, 0xffffffe, RZ ;  /* 0x0ffffffe251a7810 */ /* 0x002fce0007ffe0ff */
[----:B------:R1:W3:Y:S01]  /*1a90*/  F2I.FTZ.U32.TRUNC.NTZ R27, R26 ;  /* 0x0000001a001b7305 */ /* 0x0002e2000021f000 */
[----:B0-----:R-:W-:Y:S01]  /*1aa0*/  HFMA2 R24, -RZ, RZ, 0, 0 ;  /* 0x00000000ff187431 */ /* 0x001fe200000001ff */
[----:B--2---:R-:W-:Y:S01]  /*1ab0*/  IADD3 R50, PT, PT, RZ, -R25, RZ ;  /* 0x80000019ff327210 */ /* 0x004fe20007ffe0ff */
[----:B-1----:R-:W-:-:S04]  /*1ac0*/  HFMA2 R26, -RZ, RZ, 0, 0 ;  /* 0x00000000ff1a7431 */ /* 0x002fc800000001ff */
[----:B------:R-:W-:Y:S01]  /*1ad0*/  IMAD R41, R50, R33, RZ ;  /* 0x0000002132297224 */ /* 0x000fe200078e02ff */
[----:B---3--:R-:W-:-:S03]  /*1ae0*/  IADD3 R42, PT, PT, RZ, -R27, RZ ;  /* 0x8000001bff2a7210 */ /* 0x008fc60007ffe0ff */
        /* <DEDUP_REMOVED lines=10> */
[----:B------:R-:W-:Y:S02]  /*1b90*/  IMAD R27, R29, UR10, R32 ;  /* 0x0000000a1d1b7c24 */ /* 0x000fe4000f8e0220 */
[----:B------:R-:W-:Y:S01]  /*1ba0*/  IMAD R24, R31, R25, R24 ;  /* 0x000000191f187224 */ /* 0x000fe200078e0218 */
[----:B------:R-:W-:Y:S02]  /*1bb0*/  ISETP.GT.U32.AND P4, PT, R33, R42, PT ;  /* 0x0000002a2100720c */ /* 0x000fe40003f84070 */
[----:B------:R-:W-:Y:S02]  /*1bc0*/  LOP3.LUT R25, R32, R21, RZ, 0x3c, !PT ;  /* 0x0000001520197212 */ /* 0x000fe400078e3cff */
[----:B------:R-:W-:-:S02]  /*1bd0*/  ISETP.GT.U32.AND P5, PT, R31, R24, PT ;  /* 0x000000181f00720c */ /* 0x000fc40003fa4070 */
[----:B------:R-:W-:-:S07]  /*1be0*/  ISETP.GE.AND P3, PT, R25, RZ, PT ;  /* 0x000000ff1900720c */ /* 0x000fce0003f66270 */
[-C--:B------:R-:W-:Y:S02]  /*1bf0*/  @!P4 IADD3 R42, PT, PT, R42, -R33.reuse, RZ ;  /* 0x800000212a2ac210 */ /* 0x080fe40007ffe0ff */
[----:B------:R-:W-:Y:S02]  /*1c00*/  @!P4 IADD3 R41, PT, PT, R41, 0x1, RZ ;  /* 0x000000012929c810 */ /* 0x000fe40007ffe0ff */
[----:B------:R-:W-:Y:S01]  /*1c10*/  ISETP.GE.U32.AND P6, PT, R42, R33, PT ;  /* 0x000000212a00720c */ /* 0x000fe20003fc6070 */
[----:B------:R-:W-:Y:S01]  /*1c20*/  @!P5 VIADD R26, R26, 0x1 ;  /* 0x000000011a1ad836 */ /* 0x000fe20000000000 */
[-C--:B------:R-:W-:Y:S02]  /*1c30*/  @!P5 IADD3 R24, PT, PT, R24, -R31.reuse, RZ ;  /* 0x8000001f1818d210 */ /* 0x080fe40007ffe0ff */
[----:B------:R-:W-:Y:S02]  /*1c40*/  ISETP.NE.AND P5, PT, R23, RZ, PT ;  /* 0x000000ff1700720c */ /* 0x000fe40003fa5270 */
[----:B------:R-:W-:-:S02]  /*1c50*/  ISETP.GE.U32.AND P2, PT, R24, R31, PT ;  /* 0x0000001f1800720c */ /* 0x000fc40003f46070 */
[----:B------:R-:W-:-:S04]  /*1c60*/  LOP3.LUT R24, R29, R23, RZ, 0x3c, !PT ;  /* 0x000000171d187212 */ /* 0x000fc800078e3cff */
[----:B------:R-:W-:Y:S02]  /*1c70*/  ISETP.GE.AND P4, PT, R24, RZ, PT ;  /* 0x000000ff1800720c */ /* 0x000fe40003f86270 */
[----:B------:R-:W0:Y:S01]  /*1c80*/  LDC.64 R24, c[0x0][0x390] ;  /* 0x0000e400ff187b82 */ /* 0x000e220000000a00 */
[----:B------:R-:W-:Y:S02]  /*1c90*/  @P6 IADD3 R41, PT, PT, R41, 0x1, RZ ;  /* 0x0000000129296810 */ /* 0x000fe40007ffe0ff */
[----:B------:R-:W-:Y:S02]  /*1ca0*/  ISETP.NE.AND P6, PT, R21, RZ, PT ;  /* 0x000000ff1500720c */ /* 0x000fe40003fc5270 */
[----:B------:R-:W-:Y:S02]  /*1cb0*/  @P2 IADD3 R26, PT, PT, R26, 0x1, RZ ;  /* 0x000000011a1a2810 */ /* 0x000fe40007ffe0ff */
[----:B------:R-:W-:Y:S02]  /*1cc0*/  MOV R29, R41 ;  /* 0x00000029001d7202 */ /* 0x000fe40000000f00 */
[----:B------:R-:W-:-:S02]  /*1cd0*/  MOV R42, R26 ;  /* 0x0000001a002a7202 */ /* 0x000fc40000000f00 */
[----:B------:R-:W-:Y:S02]  /*1ce0*/  IADD3 R26, P2, PT, R27, UR12, RZ ;  /* 0x0000000c1b1a7c10 */ /* 0x000fe4000ff5e0ff */
[----:B------:R-:W-:Y:S02]  /*1cf0*/  @!P3 IADD3 R29, PT, PT, -R29, RZ, RZ ;  /* 0x000000ff1d1db210 */ /* 0x000fe40007ffe1ff */
[----:B------:R-:W-:Y:S02]  /*1d00*/  @!P4 IADD3 R42, PT, PT, -R42, RZ, RZ ;  /* 0x000000ff2a2ac210 */ /* 0x000fe40007ffe1ff */
[----:B------:R-:W-:Y:S02]  /*1d10*/  IADD3.X R27, PT, PT, RZ, UR13, RZ, P2, !PT ;  /* 0x0000000dff1b7c10 */ /* 0x000fe400097fe4ff */
[----:B------:R-:W-:Y:S02]  /*1d20*/  @!P6 LOP3.LUT R29, RZ, R21, RZ, 0x33, !PT ;  /* 0x00000015ff1de212 */ /* 0x000fe400078e33ff */
[----:B------:R-:W-:Y:S01]  /*1d30*/  @!P5 LOP3.LUT R42, RZ, R23, RZ, 0x33, !PT ;  /* 0x00000017ff2ad212 */ /* 0x000fe200078e33ff */
[----:B------:R-:W2:Y:S04]  /*1d40*/  LDG.E.U8.CONSTANT R26, desc[UR8][R26.64] ;  /* 0x000000081a1a7981 */ /* 0x000ea8000c1e9100 */
[----:B------:R-:W-:-:S04]  /*1d50*/  IMAD R29, R42, UR11, R29 ;  /* 0x0000000b2a1d7c24 */ /* 0x000fc8000f8e021d */
[----:B0-----:R-:W-:-:S06]  /*1d60*/  IMAD.WIDE R24, R29, 0x4, R24 ;  /* 0x000000041d187825 */ /* 0x001fcc00078e0218 */
[----:B------:R-:W3:Y:S01]  /*1d70*/  LDG.E.CONSTANT R24, desc[UR8][R24.64] ;  /* 0x0000000818187981 */ /* 0x000ee2000c1e9900 */
[----:B------:R-:W-:Y:S01]  /*1d80*/  IMAD R19, R19, 0x42, R10 ;  /* 0x0000004213137824 */ /* 0x000fe200078e020a */
[----:B--2---:R-:W-:-:S05]  /*1d90*/  F2FP.F16.E4M3.UNPACK_B R21, R26 ;  /* 0x0000001aff15723e */ /* 0x004fca00020006ff */
[----:B------:R-:W-:-:S05]  /*1da0*/  HADD2.F32 R21, -RZ, R21.H0_H0 ;  /* 0x20000015ff157230 */ /* 0x000fca0000004100 */
[----:B---3--:R-:W-:-:S05]  /*1db0*/  FMUL R21, R24, R21 ;  /* 0x0000001518157220 */ /* 0x008fca0000400000 */
[----:B------:R-:W-:-:S05]  /*1dc0*/  F2FP.BF16.F32.PACK_AB R21, RZ, R21 ;  /* 0x00000015ff15723e */ /* 0x000fca00000010ff */
[----:B------:R1:W-:Y:S01]  /*1dd0*/  STS.U16 [R19], R21 ;  /* 0x0000001513007388 */ /* 0x0003e20000000400 */
[----:B------:R-:W-:Y:S05]  /*1de0*/  BRA `(.L_x_174) ;  /* 0x00000000000c7947 */ /* 0x000fea0003800000 */
.L_x_173:
[----:B------:R-:W0:Y:S01]  /*1df0*/  I2F.BF16 R21, RZ ;  /* 0x000000ff00157306 */ /* 0x000e220000202400 */
[----:B------:R-:W-:-:S05]  /*1e00*/  IMAD R24, R19, 0x42, R10 ;  /* 0x0000004213187824 */ /* 0x000fca00078e020a */
[----:B0-----:R0:W-:Y:S02]  /*1e10*/  STS.U16 [R24], R21 ;  /* 0x0000001518007388 */ /* 0x0011e40000000400 */
.L_x_174:
[----:B------:R-:W-:Y:S05]  /*1e20*/  BSYNC.RECONVERGENT B1 ;  /* 0x0000000000017941 */ /* 0x000fea0003800200 */
.L_x_172:
[C---:B------:R-:W-:Y:S01]  /*1e30*/  IADD3 R33, PT, PT, R5.reuse, 0x100, RZ ;  /* 0x0000010005217810 */ /* 0x040fe20007ffe0ff */
[----:B------:R-:W-:Y:S01]  /*1e40*/  BSSY.RECONVERGENT B1, `(.L_x_175) ;  /* 0x0000051000017945 */ /* 0x000fe20003800200 */
[----:B------:R-:W-:Y:S02]  /*1e50*/  IADD3 R23, PT, PT, R5, 0x200, RZ ;  /* 0x0000020005177810 */ /* 0x000fe40007ffe0ff */
[----:B------:R-:W-:Y:S02]  /*1e60*/  SHF.R.U32.HI R33, RZ, 0x5, R33 ;  /* 0x00000005ff217819 */ /* 0x000fe40000011621 */
[----:B------:R-:W-:Y:S02]  /*1e70*/  SHF.R.U32.HI R23, RZ, 0x5, R23 ;  /* 0x00000005ff177819 */ /* 0x000fe40000011617 */
[C---:B------:R-:W-:Y:S02]  /*1e80*/  LEA R37, R3.reuse, R33, 0x6 ;  /* 0x0000002103257211 */ /* 0x040fe400078e30ff */
[----:B------:R-:W-:-:S02]  /*1e90*/  LEA R29, R3, R23, 0x6 ;  /* 0x00000017031d7211 */ /* 0x000fc400078e30ff */
[-C--:B------:R-:W-:Y:S02]  /*1ea0*/  ISETP.LT.AND P4, PT, R37, R36.reuse, !P1 ;  /* 0x000000242500720c */ /* 0x080fe40004f81270 */
[----:B------:R-:W-:Y:S02]  /*1eb0*/  ISETP.LT.AND P3, PT, R29, R36, !P1 ;  /* 0x000000241d00720c */ /* 0x000fe40004f61270 */
[----:B-1----:R-:W-:-:S04]  /*1ec0*/  IADD3 R19, PT, PT, R5, 0x300, RZ ;  /* 0x0000030005137810 */ /* 0x002fc80007ffe0ff */
[----:B------:R-:W-:-:S05]  /*1ed0*/  SHF.R.U32.HI R19, RZ, 0x5, R19 ;  /* 0x00000005ff137819 */ /* 0x000fca0000011613 */
[----:B------:R-:W1:Y:S01]  /*1ee0*/  @!P4 I2F.BF16 R25, RZ ;  /* 0x000000ff0019c306 */ /* 0x000e620000202400 */
[----:B0-----:R-:W-:Y:S02]  /*1ef0*/  @!P4 IMAD R24, R33, 0x42, R10 ;  /* 0x000000422118c824 */ /* 0x001fe400078e020a */
[----:B------:R-:W-:-:S05]  /*1f00*/  IMAD R21, R3, 0x40, R19 ;  /* 0x0000004003157824 */ /* 0x000fca00078e0213 */
[----:B------:R-:W0:Y:S01]  /*1f10*/  @!P3 I2F.BF16 R31, RZ ;  /* 0x000000ff001fb306 */ /* 0x000e220000202400 */
[----:B------:R-:W-:Y:S01]  /*1f20*/  ISETP.LT.AND P2, PT, R21, R36, !P1 ;  /* 0x000000241500720c */ /* 0x000fe20004f41270 */
[----:B-1----:R1:W-:Y:S01]  /*1f30*/  @!P4 STS.U16 [R24], R25 ;  /* 0x000000191800c388 */ /* 0x0023e20000000400 */
[----:B------:R-:W-:Y:S11]  /*1f40*/  @!P4 BRA `(.L_x_176) ;  /* 0x000000040000c947 */ /* 0x000ff60003800000 */
[----:B------:R-:W2:Y:S08]  /*1f50*/  LDC R39, c[0x0][0x3b0] ;  /* 0x0000ec00ff277b82 */ /* 0x000eb00000000800 */
[----:B------:R-:W3:Y:S01]  /*1f60*/  LDC R36, c[0x0][0x3ac] ;  /* 0x0000eb00ff247b82 */ /* 0x000ee20000000800 */
[----:B--2---:R-:W-:-:S04]  /*1f70*/  IABS R41, R39 ;  /* 0x0000002700297213 */ /* 0x004fc80000000000 */
[----:B------:R-:W2:Y:S01]  /*1f80*/  I2F.RP R47, R41 ;  /* 0x00000029002f7306 */ /* 0x000ea20000209400 */
[----:B---3--:R-:W-:-:S07]  /*1f90*/  IABS R42, R36 ;  /* 0x00000024002a7213 */ /* 0x008fce0000000000 */
[----:B------:R-:W3:Y:S08]  /*1fa0*/  I2F.RP R45, R42 ;  /* 0x0000002a002d7306 */ /* 0x000ef00000209400 */
[----:B--2---:R-:W1:Y:S08]  /*1fb0*/  MUFU.RCP R47, R47 ;  /* 0x0000002f002f7308 */ /* 0x004e700000001000 */
[----:B---3--:R-:W2:Y:S01]  /*1fc0*/  MUFU.RCP R45, R45 ;  /* 0x0000002d002d7308 */ /* 0x008ea20000001000 */
[----:B-1----:R-:W-:-:S07]  /*1fd0*/  IADD3 R24, PT, PT, R47, 0xffffffe, RZ ;  /* 0x0ffffffe2f187810 */ /* 0x002fce0007ffe0ff */
[----:B------:R1:W3:Y:S01]  /*1fe0*/  F2I.FTZ.U32.TRUNC.NTZ R25, R24 ;  /* 0x0000001800197305 */ /* 0x0002e2000021f000 */
[----:B--2---:R-:W-:-:S07]  /*1ff0*/  IADD3 R26, PT, PT, R45, 0xffffffe, RZ ;  /* 0x0ffffffe2d1a7810 */ /* 0x004fce0007ffe0ff */
[----:B------:R2:W4:Y:S01]  /*2000*/  F2I.FTZ.U32.TRUNC.NTZ R27, R26 ;  /* 0x0000001a001b7305 */ /* 0x000522000021f000 */
[----:B-1----:R-:W-:Y:S01]  /*2010*/  HFMA2 R24, -RZ, RZ, 0, 0 ;  /* 0x00000000ff187431 */ /* 0x002fe200000001ff */
[----:B---3--:R-:W-:Y:S02]  /*2020*/  IADD3 R50, PT, PT, RZ, -R25, RZ ;  /* 0x80000019ff327210 */ /* 0x008fe40007ffe0ff */
[----:B--2---:R-:W-:-:S03]  /*2030*/  MOV R26, RZ ;  /* 0x000000ff001a7202 */ /* 0x004fc60000000f00 */
[----:B------:R-:W-:-:S04]  /*2040*/  IMAD R49, R50, R41, RZ ;  /* 0x0000002932317224 */ /* 0x000fc800078e02ff */
[----:B------:R-:W-:Y:S01]  /*2050*/  IMAD.HI.U32 R49, R25, R49, R24 ;  /* 0x0000003119317227 */ /* 0x000fe200078e0018 */
[----:B----4-:R-:W-:-:S05]  /*2060*/  IADD3 R25, PT, PT, RZ, -R27, RZ ;  /* 0x8000001bff197210 */ /* 0x010fca0007ffe0ff */
[----:B------:R-:W-:-:S04]  /*2070*/  IMAD R25, R25, R42, RZ ;  /* 0x0000002a19197224 */ /* 0x000fc800078e02ff */
[----:B------:R-:W-:Y:S01]  /*2080*/  IMAD.HI.U32 R50, R27, R25, R26 ;  /* 0x000000191b327227 */ /* 0x000fe200078e001a */
[----:B------:R-:W-:Y:S02]  /*2090*/  IABS R26, R32 ;  /* 0x00000020001a7213 */ /* 0x000fe40000000000 */
[----:B------:R-:W-:-:S03]  /*20a0*/  IABS R25, R37 ;  /* 0x0000002500197213 */ /* 0x000fc60000000000 */
[----:B------:R-:W-:-:S05]  /*20b0*/  IMAD.HI.U32 R24, R49, R26, RZ ;  /* 0x0000001a31187227 */ /* 0x000fca00078e00ff */
[----:B------:R-:W-:-:S05]  /*20c0*/  IADD3 R27, PT, PT, -R24, RZ, RZ ;  /* 0x000000ff181b7210 */ /* 0x000fca0007ffe1ff */
[----:B------:R-:W-:Y:S02]  /*20d0*/  IMAD R52, R41, R27, R26 ;  /* 0x0000001b29347224 */ /* 0x000fe400078e021a */
[----:B------:R-:W-:-:S03]  /*20e0*/  IMAD.HI.U32 R26, R50, R25, RZ ;  /* 0x00000019321a7227 */ /* 0x000fc600078e00ff */
[----:B------:R-:W-:Y:S02]  /*20f0*/  ISETP.GT.U32.AND P4, PT, R41, R52, PT ;  /* 0x000000342900720c */ /* 0x000fe40003f84070 */
[----:B------:R-:W-:-:S05]  /*2100*/  IADD3 R27, PT, PT, -R26, RZ, RZ ;  /* 0x000000ff1a1b7210 */ /* 0x000fca0007ffe1ff */
[----:B------:R-:W-:Y:S01]  /*2110*/  IMAD R25, R42, R27, R25 ;  /* 0x0000001b2a197224 */ /* 0x000fe200078e0219 */
[----:B------:R-:W-:-:S04]  /*2120*/  LOP3.LUT R27, R32, R39, RZ, 0x3c, !PT ;  /* 0x00000027201b7212 */ /* 0x000fc800078e3cff */
[----:B------:R-:W-:Y:S02]  /*2130*/  ISETP.GT.U32.AND P6, PT, R42, R25, PT ;  /* 0x000000192a00720c */ /* 0x000fe40003fc4070 */
[-C--:B------:R-:W-:Y:S02]  /*2140*/  @!P4 IADD3 R52, PT, PT, R52, -R41.reuse, RZ ;  /* 0x800000293434c210 */ /* 0x080fe40007ffe0ff */
[----:B------:R-:W-:Y:S02]  /*2150*/  @!P4 IADD3 R24, PT, PT, R24, 0x1, RZ ;  /* 0x000000011818c810 */ /* 0x000fe40007ffe0ff */
[----:B------:R-:W-:-:S07]  /*2160*/  ISETP.GE.U32.AND P5, PT, R52, R41, PT ;  /* 0x000000293400720c */ /* 0x000fce0003fa6070 */
[----:B------:R-:W-:Y:S01]  /*2170*/  @!P6 IADD3 R25, PT, PT, R25, -R42, RZ ;  /* 0x8000002a1919e210 */ /* 0x000fe20007ffe0ff */
[----:B------:R-:W-:-:S03]  /*2180*/  @!P6 VIADD R26, R26, 0x1 ;  /* 0x000000011a1ae836 */ /* 0x000fc60000000000 */
[----:B------:R-:W-:Y:S02]  /*2190*/  ISETP.GE.U32.AND P4, PT, R25, R42, PT ;  /* 0x0000002a1900720c */ /* 0x000fe40003f86070 */
[----:B------:R-:W-:Y:S02]  /*21a0*/  @P5 IADD3 R24, PT, PT, R24, 0x1, RZ ;  /* 0x0000000118185810 */ /* 0x000fe40007ffe0ff */
[----:B------:R-:W-:Y:S01]  /*21b0*/  ISETP.GE.AND P5, PT, R27, RZ, PT ;  /* 0x000000ff1b00720c */ /* 0x000fe20003fa6270 */
[C---:B------:R-:W-:Y:S01]  /*21c0*/  IMAD R27, R37.reuse, UR10, R32 ;  /* 0x0000000a251b7c24 */ /* 0x040fe2000f8e0220 */
[----:B------:R-:W-:Y:S02]  /*21d0*/  LOP3.LUT R25, R37, R36, RZ, 0x3c, !PT ;  /* 0x0000002425197212 */ /* 0x000fe400078e3cff */
[----:B------:R-:W-:Y:S02]  /*21e0*/  MOV R41, R24 ;  /* 0x0000001800297202 */ /* 0x000fe40000000f00 */
[----:B------:R-:W-:-:S02]  /*21f0*/  ISETP.GE.AND P6, PT, R25, RZ, PT ;  /* 0x000000ff1900720c */ /* 0x000fc40003fc6270 */
[----:B------:R-:W1:Y:S01]  /*2200*/  LDC.64 R24, c[0x0][0x390] ;  /* 0x0000e400ff187b82 */ /* 0x000e620000000a00 */
[----:B------:R-:W-:Y:S02]  /*2210*/  @P4 IADD3 R26, PT, PT, R26, 0x1, RZ ;  /* 0x000000011a1a4810 */ /* 0x000fe40007ffe0ff */
[----:B------:R-:W-:Y:S02]  /*2220*/  ISETP.NE.AND P4, PT, R36, RZ, PT ;  /* 0x000000ff2400720c */ /* 0x000fe40003f85270 */
[----:B------:R-:W-:Y:S02]  /*2230*/  @!P5 IADD3 R41, PT, PT, -R41, RZ, RZ ;  /* 0x000000ff2929d210 */ /* 0x000fe40007ffe1ff */
[----:B------:R-:W-:Y:S02]  /*2240*/  ISETP.NE.AND P5, PT, R39, RZ, PT ;  /* 0x000000ff2700720c */ /* 0x000fe40003fa5270 */
        /* <DEDUP_REMOVED lines=8> */
[----:B-1----:R-:W-:-:S06]  /*22d0*/  IMAD.WIDE R24, R41, 0x4, R24 ;  /* 0x0000000429187825 */ /* 0x002fcc00078e0218 */
[----:B------:R2:W3:Y:S01]  /*22e0*/  LDG.E.CONSTANT R24, desc[UR8][R24.64] ;  /* 0x0000000818187981 */ /* 0x0004e2000c1e9900 */
[----:B------:R-:W-:Y:S01]  /*22f0*/  IMAD R33, R33, 0x42, R10 ;  /* 0x0000004221217824 */ /* 0x000fe200078e020a */
[----:B--2---:R-:W-:-:S05]  /*2300*/  F2FP.F16.E4M3.UNPACK_B R25, R26 ;  /* 0x0000001aff19723e */ /* 0x004fca00020006ff */
[----:B------:R-:W-:-:S05]  /*2310*/  HADD2.F32 R37, -RZ, R25.H0_H0 ;  /* 0x20000019ff257230 */ /* 0x000fca0000004100 */
[----:B---3--:R-:W-:-:S05]  /*2320*/  FMUL R37, R24, R37 ;  /* 0x0000002518257220 */ /* 0x008fca0000400000 */
[----:B------:R-:W-:-:S05]  /*2330*/  F2FP.BF16.F32.PACK_AB R37, RZ, R37 ;  /* 0x00000025ff25723e */ /* 0x000fca00000010ff */
[----:B------:R2:W-:Y:S02]  /*2340*/  STS.U16 [R33], R37 ;  /* 0x0000002521007388 */ /* 0x0005e40000000400 */
.L_x_176:
[----:B------:R-:W-:Y:S05]  /*2350*/  BSYNC.RECONVERGENT B1 ;  /* 0x0000000000017941 */ /* 0x000fea0003800200 */
.L_x_175:
[--C-:B-1----:R-:W-:Y:S01]  /*2360*/  @!P3 IMAD R24, R23, 0x42, R10.reuse ;  /* 0x000000421718b824 */ /* 0x102fe200078e020a */
[----:B------:R-:W1:Y:S01]  /*2370*/  @!P2 I2F.BF16 R36, RZ ;  /* 0x000000ff0024a306 */ /* 0x000e620000202400 */
[----:B------:R-:W-:Y:S01]  /*2380*/  BSSY.RECONVERGENT B1, `(.L_x_177) ;  /* 0x0000044000017945 */ /* 0x000fe20003800200 */
[----:B--2---:R-:W-:Y:S02]  /*2390*/  @!P2 IMAD R33, R19, 0x42, R10 ;  /* 0x000000421321a824 */ /* 0x004fe400078e020a */
[----:B0-----:R0:W-:Y:S01]  /*23a0*/  @!P3 STS.U16 [R24], R31 ;  /* 0x0000001f1800b388 */ /* 0x0011e20000000400 */
[----:B------:R-:W-:Y:S05]  /*23b0*/  @!P3 BRA `(.L_x_178) ;  /* 0x000000040000b947 */ /* 0x000fea0003800000 */
[----:B0-----:R-:W0:Y:S08]  /*23c0*/  LDC R31, c[0x0][0x3b0] ;  /* 0x0000ec00ff1f7b82 */ /* 0x001e300000000800 */
[----:B------:R-:W2:Y:S01]  /*23d0*/  LDC R42, c[0x0][0x3ac] ;  /* 0x0000eb00ff2a7b82 */ /* 0x000ea20000000800 */
[----:B0-----:R-:W-:-:S04]  /*23e0*/  IABS R39, R31 ;  /* 0x0000001f00277213 */ /* 0x001fc80000000000 */
[----:B------:R-:W0:Y:S01]  /*23f0*/  I2F.RP R45, R39 ;  /* 0x00000027002d7306 */ /* 0x000e220000209400 */
[----:B--2---:R-:W-:-:S07]  /*2400*/  IABS R37, R42 ;  /* 0x0000002a00257213 */ /* 0x004fce0000000000 */
[----:B------:R-:W2:Y:S08]  /*2410*/  I2F.RP R41, R37 ;  /* 0x0000002500297306 */ /* 0x000eb00000209400 */
[----:B0-----:R-:W0:Y:S08]  /*2420*/  MUFU.RCP R45, R45 ;  /* 0x0000002d002d7308 */ /* 0x001e300000001000 */
[----:B--2---:R-:W2:Y:S01]  /*2430*/  MUFU.RCP R41, R41 ;  /* 0x0000002900297308 */ /* 0x004ea20000001000 */
[----:B0-----:R-:W-:-:S07]  /*2440*/  IADD3 R24, PT, PT, R45, 0xffffffe, RZ ;  /* 0x0ffffffe2d187810 */ /* 0x001fce0007ffe0ff */
[----:B------:R0:W3:Y:S01]  /*2450*/  F2I.FTZ.U32.TRUNC.NTZ R25, R24 ;  /* 0x0000001800197305 */ /* 0x0000e2000021f000 */
[----:B--2---:R-:W-:-:S07]  /*2460*/  IADD3 R26, PT, PT, R41, 0xffffffe, RZ ;  /* 0x0ffffffe291a7810 */ /* 0x004fce0007ffe0ff */
[----:B------:R2:W4:Y:S01]  /*2470*/  F2I.FTZ.U32.TRUNC.NTZ R27, R26 ;  /* 0x0000001a001b7305 */ /* 0x000522000021f000 */
[----:B0-----:R-:W-:Y:S01]  /*2480*/  HFMA2 R24, -RZ, RZ, 0, 0 ;  /* 0x00000000ff187431 */ /* 0x001fe200000001ff */
[----:B---3--:R-:W-:Y:S02]  /*2490*/  IADD3 R52, PT, PT, RZ, -R25, RZ ;  /* 0x80000019ff347210 */ /* 0x008fe40007ffe0ff */
[----:B--2---:R-:W-:-:S03]  /*24a0*/  MOV R26, RZ ;  /* 0x000000ff001a7202 */ /* 0x004fc60000000f00 */
[----:B------:R-:W-:Y:S01]  /*24b0*/  IMAD R47, R52, R39, RZ ;  /* 0x00000027342f7224 */ /* 0x000fe200078e02ff */
[----:B----4-:R-:W-:-:S03]  /*24c0*/  IADD3 R50, PT, PT, RZ, -R27, RZ ;  /* 0x8000001bff327210 */ /* 0x010fc60007ffe0ff */
[----:B------:R-:W-:Y:S01]  /*24d0*/  IMAD.HI.U32 R47, R25, R47, R24 ;  /* 0x0000002f192f7227 */ /* 0x000fe200078e0018 */
[----:B------:R-:W-:-:S03]  /*24e0*/  IABS R24, R29 ;  /* 0x0000001d00187213 */ /* 0x000fc60000000000 */
[----:B------:R-:W-:Y:S01]  /*24f0*/  IMAD R25, R50, R37, RZ ;  /* 0x0000002532197224 */ /* 0x000fe200078e02ff */
[----:B------:R-:W-:-:S03]  /*2500*/  IABS R50, R32 ;  /* 0x0000002000327213 */ /* 0x000fc60000000000 */
[----:B------:R-:W-:-:S04]  /*2510*/  IMAD.HI.U32 R25, R27, R25, R26 ;  /* 0x000000191b197227 */ /* 0x000fc800078e001a */
[----:B------:R-:W-:-:S04]  /*2520*/  IMAD.HI.U32 R27, R47, R50, RZ ;  /* 0x000000322f1b7227 */ /* 0x000fc800078e00ff */
[----:B------:R-:W-:-:S04]  /*2530*/  IMAD.HI.U32 R26, R25, R24, RZ ;  /* 0x00000018191a7227 */ /* 0x000fc800078e00ff */
[----:B------:R-:W-:Y:S01]  /*2540*/  IMAD.MOV R41, RZ, RZ, -R27 ;  /* 0x000000ffff297224 */ /* 0x000fe200078e0a1b */
[----:B------:R-:W-:-:S03]  /*2550*/  IADD3 R25, PT, PT, -R26, RZ, RZ ;  /* 0x000000ff1a197210 */ /* 0x000fc60007ffe1ff */
[----:B------:R-:W-:Y:S02]  /*2560*/  IMAD R50, R39, R41, R50 ;  /* 0x0000002927327224 */ /* 0x000fe400078e0232 */
[----:B------:R-:W-:Y:S01]  /*2570*/  IMAD R24, R37, R25, R24 ;  /* 0x0000001925187224 */ /* 0x000fe200078e0218 */
[----:B------:R-:W-:Y:S02]  /*2580*/  LOP3.LUT R25, R32, R31, RZ, 0x3c, !PT ;  /* 0x0000001f20197212 */ /* 0x000fe400078e3cff */
[----:B------:R-:W-:Y:S02]  /*2590*/  ISETP.GT.U32.AND P5, PT, R39, R50, PT ;  /* 0x000000322700720c */ /* 0x000fe40003fa4070 */
[----:B------:R-:W-:-:S11]  /*25a0*/  ISETP.GT.U32.AND P3, PT, R37, R24, PT ;  /* 0x000000182500720c */ /* 0x000fd60003f64070 */
[----:B------:R-:W-:Y:S02]  /*25b0*/  @!P5 IADD3 R50, PT, PT, R50, -R39, RZ ;  /* 0x800000273232d210 */ /* 0x000fe40007ffe0ff */
[----:B------:R-:W-:Y:S02]  /*25c0*/  @!P3 IADD3 R24, PT, PT, R24, -R37, RZ ;  /* 0x800000251818b210 */ /* 0x000fe40007ffe0ff */
[----:B------:R-:W-:Y:S02]  /*25d0*/  ISETP.GE.U32.AND P4, PT, R50, R39, PT ;  /* 0x000000273200720c */ /* 0x000fe40003f86070 */
[----:B------:R-:W-:Y:S01]  /*25e0*/  ISETP.GE.U32.AND P6, PT, R24, R37, PT ;  /* 0x000000251800720c */ /* 0x000fe20003fc6070 */
[----:B------:R-:W-:Y:S01]  /*25f0*/  IMAD R37, R29, UR10, R32 ;  /* 0x0000000a1d257c24 */ /* 0x000fe2000f8e0220 */
[----:B------:R-:W-:Y:S02]  /*2600*/  @!P5 IADD3 R27, PT, PT, R27, 0x1, RZ ;  /* 0x000000011b1bd810 */ /* 0x000fe40007ffe0ff */
[----:B------:R-:W-:-:S02]  /*2610*/  LOP3.LUT R24, R29, R42, RZ, 0x3c, !PT ;  /* 0x0000002a1d187212 */ /* 0x000fc400078e3cff */
[----:B------:R-:W-:Y:S02]  /*2620*/  ISETP.GE.AND P5, PT, R25, RZ, PT ;  /* 0x000000ff1900720c */ /* 0x000fe40003fa6270 */
[----:B------:R-:W-:Y:S02]  /*2630*/  @!P3 IADD3 R26, PT, PT, R26, 0x1, RZ ;  /* 0x000000011a1ab810 */ /* 0x000fe40007ffe0ff */
[----:B------:R-:W-:Y:S02]  /*2640*/  ISETP.NE.AND P3, PT, R31, RZ, PT ;  /* 0x000000ff1f00720c */ /* 0x000fe40003f65270 */
        /* <DEDUP_REMOVED lines=21> */
[----:B------:R-:W-:-:S05]  /*27a0*/  F2FP.BF16.F32.PACK_AB R29, RZ, R29 ;  /* 0x0000001dff1d723e */ /* 0x000fca00000010ff */
[----:B------:R2:W-:Y:S02]  /*27b0*/  STS.U16 [R23], R29 ;  /* 0x0000001d17007388 */ /* 0x0005e40000000400 */
.L_x_178:
[----:B------:R-:W-:Y:S05]  /*27c0*/  BSYNC.RECONVERGENT B1 ;  /* 0x0000000000017941 */ /* 0x000fea0003800200 */
.L_x_177:
[----:B-1----:R1:W-:Y:S01]  /*27d0*/  @!P2 STS.U16 [R33], R36 ;  /* 0x000000242100a388 */ /* 0x0023e20000000400 */
[----:B------:R-:W-:Y:S04]  /*27e0*/  BSSY.RECONVERGENT B1, `(.L_x_179) ;  /* 0x0000043000017945 */ /* 0x000fe80003800200 */
[----:B------:R-:W-:Y:S05]  /*27f0*/  @!P2 BRA `(.L_x_180) ;  /* 0x000000040004a947 */ /* 0x000fea0003800000 */
[----:B--2---:R-:W0:Y:S08]  /*2800*/  LDC R23, c[0x0][0x3b0] ;  /* 0x0000ec00ff177b82 */ /* 0x004e300000000800 */
[----:B-1----:R-:W1:Y:S01]  /*2810*/  LDC R36, c[0x0][0x3ac] ;  /* 0x0000eb00ff247b82 */ /* 0x002e620000000800 */
[----:B0-----:R-:W-:-:S04]  /*2820*/  IABS R31, R23 ;  /* 0x00000017001f7213 */ /* 0x001fc80000000000 */
[----:B------:R-:W0:Y:S01]  /*2830*/  I2F.RP R37, R31 ;  /* 0x0000001f00257306 */ /* 0x000e220000209400 */
[----:B-1----:R-:W-:-:S07]  /*2840*/  IABS R29, R36 ;  /* 0x00000024001d7213 */ /* 0x002fce0000000000 */
[----:B------:R-:W1:Y:S08]  /*2850*/  I2F.RP R33, R29 ;  /* 0x0000001d00217306 */ /* 0x000e700000209400 */
[----:B0-----:R-:W0:Y:S08]  /*2860*/  MUFU.RCP R37, R37 ;  /* 0x0000002500257308 */ /* 0x001e300000001000 */
[----:B-1----:R-:W1:Y:S01]  /*2870*/  MUFU.RCP R33, R33 ;  /* 0x0000002100217308 */ /* 0x002e620000001000 */
[----:B0-----:R-:W-:Y:S01]  /*2880*/  VIADD R24, R37, 0xffffffe ;  /* 0x0ffffffe25187836 */ /* 0x001fe20000000000 */
[----:B------:R-:W-:-:S06]  /*2890*/  IABS R37, R32 ;  /* 0x0000002000257213 */ /* 0x000fcc0000000000 */
        /* <DEDUP_REMOVED lines=32> */
[----:B------:R-:W-:Y:S01]  /*2aa0*/  ISETP.GE.AND P4, PT, R24, RZ, PT ;  /* 0x000000ff1800720c */ /* 0x000fe20003f86270 */
[----:B------:R-:W-:Y:S01]  /*2ab0*/  @P6 VIADD R39, R39, 0x1 ;  /* 0x0000000127276836 */ /* 0x000fe20000000000 */
[----:B------:R-:W0:Y:S01]  /*2ac0*/  LDC.64 R24, c[0x0][0x390] ;  /* 0x0000e400ff187b82 */ /* 0x000e220000000a00 */
[----:B------:R-:W-:-:S03]  /*2ad0*/  ISETP.NE.AND P6, PT, R23, RZ, PT ;  /* 0x000000ff1700720c */ /* 0x000fc60003fc5270 */
[----:B------:R-:W-:Y:S02]  /*2ae0*/  MOV R21, R39 ;  /* 0x0000002700157202 */ /* 0x000fe40000000f00 */
[----:B------:R-:W-:Y:S02]  /*2af0*/  @P2 IADD3 R26, PT, PT, R26, 0x1, RZ ;  /* 0x000000011a1a2810 */ /* 0x000fe40007ffe0ff */
[----:B------:R-:W-:Y:S02]  /*2b00*/  @!P3 IADD3 R21, PT, PT, -R21, RZ, RZ ;  /* 0x000000ff1515b210 */ /* 0x000fe40007ffe1ff */
[----:B------:R-:W-:Y:S02]  /*2b10*/  MOV R42, R26 ;  /* 0x0000001a002a7202 */ /* 0x000fe40000000f00 */
        /* <DEDUP_REMOVED lines=14> */
[----:B------:R3:W-:Y:S02]  /*2c00*/  STS.U16 [R19], R21 ;  /* 0x0000001513007388 */ /* 0x0007e40000000400 */
.L_x_180:
[----:B------:R-:W-:Y:S05]  /*2c10*/  BSYNC.RECONVERGENT B1 ;  /* 0x0000000000017941 */ /* 0x000fea0003800200 */
.L_x_179:
[C---:B------:R-:W-:Y:S02]  /*2c20*/  ISETP.GE.U32.AND P2, PT, R5.reuse, 0x400, PT ;  /* 0x000004000500780c */ /* 0x040fe40003f46070 */
[----:B------:R-:W-:-:S11]  /*2c30*/  IADD3 R5, PT, PT, R5, 0x400, RZ ;  /* 0x0000040005057810 */ /* 0x000fd60007ffe0ff */
[----:B------:R-:W-:Y:S05]  /*2c40*/  @!P2 BRA `(.L_x_181) ;  /* 0xffffffec0048a947 */ /* 0x000fea000383ffff */
[----:B------:R-:W-:Y:S05]  /*2c50*/  BSYNC.RECONVERGENT B0 ;  /* 0x0000000000007941 */ /* 0x000fea0003800200 */
.L_x_171:
[----:B0-----:R-:W0:Y:S01]  /*2c60*/  S2R R24, SR_CgaCtaId ;  /* 0x0000000000187919 */ /* 0x001e220000008800 */
[----:B------:R-:W-:Y:S01]  /*2c70*/  MOV R5, 0x400 ;  /* 0x0000040000057802 */ /* 0x000fe20000000f00 */
[----:B------:R-:W4:Y:S03]  /*2c80*/  LDCU UR5, c[0x0][0x3a8] ;  /* 0x00007500ff0577ac */ /* 0x000f260008000800 */
[----:B---3--:R-:W-:Y:S01]  /*2c90*/  IADD3 R19, PT, PT, R5, 0x1080, RZ ;  /* 0x0000108005137810 */ /* 0x008fe20007ffe0ff */
[----:B------:R-:W-:-:S04]  /*2ca0*/  UIADD3 UR4, UPT, UPT, UR4, 0x20, URZ ;  /* 0x0000002004047890 */ /* 0x000fc8000fffe0ff */
[----:B----4-:R-:W-:Y:S01]  /*2cb0*/  UISETP.GE.AND UP0, UPT, UR4, UR5, UPT ;  /* 0x000000050400728c */ /* 0x010fe2000bf06270 */
[C---:B0-----:R-:W-:Y:S02]  /*2cc0*/  LEA R26, R24.reuse, R5, 0x18 ;  /* 0x00000005181a7211 */ /* 0x041fe400078ec0ff */
[----:B------:R-:W-:-:S03]  /*2cd0*/  LEA R19, R24, R19, 0x18 ;  /* 0x0000001318137211 */ /* 0x000fc600078ec0ff */
[----:B------:R-:W-:Y:S01]  /*2ce0*/  IMAD R5, R7, 0x42, R26 ;  /* 0x0000004207057824 */ /* 0x000fe200078e021a */
[----:B------:R-:W-:Y:S01]  /*2cf0*/  BAR.SYNC.DEFER_BLOCKING 0x0 ;  /* 0x0000000000007b1d */ /* 0x000fe20000010000 */
[----:B------:R-:W-:-:S05]  /*2d00*/  IMAD R42, R6, 0x42, R19 ;  /* 0x00000042062a7824 */ /* 0x000fca00078e0213 */
[----:B------:R-:W0:Y:S04]  /*2d10*/  LDS.U16 R37, [R5] ;  /* 0x0000000005257984 */ /* 0x000e280000000400 */
[----:B------:R-:W3:Y:S04]  /*2d20*/  LDS.U16 R27, [R42] ;  /* 0x000000002a1b7984 */ /* 0x000ee80000000400 */
[----:B--2---:R-:W2:Y:S04]  /*2d30*/  LDS.U16 R23, [R42+0x42] ;  /* 0x000042002a177984 */ /* 0x004ea80000000400 */
[----:B------:R-:W4:Y:S04]  /*2d40*/  LDS.U16 R19, [R42+0x84] ;  /* 0x000084002a137984 */ /* 0x000f280000000400 */
[----:B------:R-:W5:Y:S04]  /*2d50*/  LDS.U16 R26, [R42+0xc6] ;  /* 0x0000c6002a1a7984 */ /* 0x000f680000000400 */
[----:B-1----:R-:W1:Y:S04]  /*2d60*/  LDS.U16 R33, [R5+0x42] ;  /* 0x0000420005217984 */ /* 0x002e680000000400 */
[----:B------:R-:W1:Y:S04]  /*2d70*/  LDS.U16 R31, [R5+0x84] ;  /* 0x00008400051f7984 */ /* 0x000e680000000400 */
[----:B------:R-:W1:Y:S04]  /*2d80*/  LDS.U16 R32, [R5+0xc6] ;  /* 0x0000c60005207984 */ /* 0x000e680000000400 */
[----:B------:R-:W1:Y:S04]  /*2d90*/  LDS.U16 R52, [R5+0x2] ;  /* 0x0000020005347984 */ /* 0x000e680000000400 */
[----:B------:R-:W1:Y:S01]  /*2da0*/  LDS.U16 R29, [R42+0x2] ;  /* 0x000002002a1d7984 */ /* 0x000e620000000400 */
[----:B0-----:R-:W-:-:S03]  /*2db0*/  SHF.L.U32 R37, R37, 0x10, RZ ;  /* 0x0000001025257819 */ /* 0x001fc600000006ff */
[----:B------:R-:W0:Y:S01]  /*2dc0*/  LDS.U16 R50, [R5+0x44] ;  /* 0x0000440005327984 */ /* 0x000e220000000400 */
[----:B---3--:R-:W-:-:S03]  /*2dd0*/  SHF.L.U32 R27, R27, 0x10, RZ ;  /* 0x000000101b1b7819 */ /* 0x008fc600000006ff */
[----:B------:R-:W3:Y:S01]  /*2de0*/  LDS.U16 R25, [R42+0x44] ;  /* 0x000044002a197984 */ /* 0x000ee20000000400 */
[----:B--2---:R-:W-:Y:S01]  /*2df0*/  SHF.L.U32 R23, R23, 0x10, RZ ;  /* 0x0000001017177819 */ /* 0x004fe200000006ff */
[----:B------:R-:W-:Y:S02]  /*2e00*/  FFMA R39, R37, R27, R28 ;  /* 0x0000001b25277223 */ /* 0x000fe4000000001c */
[----:B------:R-:W2:Y:S01]  /*2e10*/  LDS.U16 R21, [R42+0x86] ;  /* 0x000086002a157984 */ /* 0x000ea20000000400 */
[----:B----4-:R-:W-:Y:S01]  /*2e20*/  SHF.L.U32 R19, R19, 0x10, RZ ;  /* 0x0000001013137819 */ /* 0x010fe200000006ff */
[C---:B------:R-:W-:Y:S02]  /*2e30*/  FFMA R48, R37.reuse, R23, R48 ;  /* 0x0000001725307223 */ /* 0x040fe40000000030 */
[----:B------:R-:W4:Y:S01]  /*2e40*/  LDS.U16 R28, [R5+0x86] ;  /* 0x00008600051c7984 */ /* 0x000f220000000400 */
[----:B-----5:R-:W-:Y:S02]  /*2e50*/  IMAD.U32 R26, R26, 0x10000, RZ ;  /* 0x000100001a1a7824 */ /* 0x020fe400078e00ff */
[C---:B------:R-:W-:Y:S01]  /*2e60*/  FFMA R30, R37.reuse, R19, R30 ;  /* 0x00000013251e7223 */ /* 0x040fe2000000001e */
[----:B------:R-:W5:Y:S01]  /*2e70*/  LDS.U16 R24, [R42+0xc8] ;  /* 0x0000c8002a187984 */ /* 0x000f620000000400 */
[----:B------:R-:W-:Y:S01]  /*2e80*/  FFMA R51, R37, R26, R51 ;  /* 0x0000001a25337223 */ /* 0x000fe20000000033 */
[----:B-1----:R-:W-:-:S02]  /*2e90*/  SHF.L.U32 R33, R33, 0x10, RZ ;  /* 0x0000001021217819 */ /* 0x002fc400000006ff */
[----:B------:R-:W1:Y:S01]  /*2ea0*/  LDS.U16 R37, [R5+0xc8] ;  /* 0x0000c80005257984 */ /* 0x000e620000000400 */
[----:B------:R-:W-:Y:S02]  /*2eb0*/  SHF.L.U32 R31, R31, 0x10, RZ ;  /* 0x000000101f1f7819 */ /* 0x000fe400000006ff */
[-C--:B------:R-:W-:Y:S01]  /*2ec0*/  FFMA R40, R23, R33.reuse, R40 ;  /* 0x0000002117287223 */ /* 0x080fe20000000028 */
[-C--:B------:R-:W-:Y:S01]  /*2ed0*/  FFMA R34, R19, R33.reuse, R34 ;  /* 0x0000002113227223 */ /* 0x080fe20000000022 */
[----:B------:R-:W-:Y:S01]  /*2ee0*/  SHF.L.U32 R32, R32, 0x10, RZ ;  /* 0x0000001020207819 */ /* 0x000fe200000006ff */
[C---:B------:R-:W-:Y:S01]  /*2ef0*/  FFMA R35, R26.reuse, R33, R35 ;  /* 0x000000211a237223 */ /* 0x040fe20000000023 */
[-C--:B------:R-:W-:Y:S01]  /*2f00*/  FFMA R38, R27, R31.reuse, R38 ;  /* 0x0000001f1b267223 */ /* 0x080fe20000000026 */
[-C--:B------:R-:W-:Y:S01]  /*2f10*/  FFMA R22, R23, R31.reuse, R22 ;  /* 0x0000001f17167223 */ /* 0x080fe20000000016 */
[-C--:B------:R-:W-:Y:S01]  /*2f20*/  FFMA R46, R19, R31.reuse, R46 ;  /* 0x0000001f132e7223 */ /* 0x080fe2000000002e */
[C---:B------:R-:W-:Y:S01]  /*2f30*/  FFMA R43, R26.reuse, R31, R43 ;  /* 0x0000001f1a2b7223 */ /* 0x040fe2000000002b */
[-C--:B------:R-:W-:Y:S01]  /*2f40*/  FFMA R18, R23, R32.reuse, R18 ;  /* 0x0000002017127223 */ /* 0x080fe20000000012 */
[-C--:B------:R-:W-:Y:S01]  /*2f50*/  FFMA R16, R19, R32.reuse, R16 ;  /* 0x0000002013107223 */ /* 0x080fe20000000010 */
[-C--:B------:R-:W-:Y:S01]  /*2f60*/  FFMA R17, R26, R32.reuse, R17 ;  /* 0x000000201a117223 */ /* 0x080fe20000000011 */
[----:B------:R-:W-:Y:S01]  /*2f70*/  SHF.L.U32 R52, R52, 0x10, RZ ;  /* 0x0000001034347819 */ /* 0x000fe200000006ff */
[----:B------:R-:W-:Y:S01]  /*2f80*/  FFMA R44, R27, R33, R44 ;  /* 0x000000211b2c7223 */ /* 0x000fe2000000002c */
[----:B------:R-:W-:Y:S01]  /*2f90*/  SHF.L.U32 R29, R29, 0x10, RZ ;  /* 0x000000101d1d7819 */ /* 0x000fe200000006ff */
[----:B------:R-:W-:Y:S01]  /*2fa0*/  FFMA R20, R27, R32, R20 ;  /* 0x000000201b147223 */ /* 0x000fe20000000014 */
[----:B------:R-:W1:Y:S01]  /*2fb0*/  LDS.U16 R31, [R5+0x4] ;  /* 0x00000400051f7984 */ /* 0x000e620000000400 */
[----:B0-----:R-:W-:-:S02]  /*2fc0*/  SHF.L.U32 R50, R50, 0x10, RZ ;  /* 0x0000001032327819 */ /* 0x001fc400000006ff */
[C---:B------:R-:W-:Y:S01]  /*2fd0*/  FFMA R36, R52.reuse, R29, R39 ;  /* 0x0000001d34247223 */ /* 0x040fe20000000027 */
[----:B------:R-:W0:Y:S01]  /*2fe0*/  LDS.U16 R23, [R42+0x46] ;  /* 0x000046002a177984 */ /* 0x000e220000000400 */
[----:B---3--:R-:W-:Y:S01]  /*2ff0*/  SHF.L.U32 R25, R25, 0x10, RZ ;  /* 0x0000001019197819 */ /* 0x008fe200000006ff */
[-C--:B------:R-:W-:Y:S02]  /*3000*/  FFMA R44, R29, R50.reuse, R44 ;  /* 0x000000321d2c7223 */ /* 0x080fe4000000002c */
[----:B------:R-:W3:Y:S01]  /*3010*/  LDS.U16 R19, [R42+0x88] ;  /* 0x000088002a137984 */ /* 0x000ee20000000400 */
[----:B--2---:R-:W-:Y:S01]  /*3020*/  SHF.L.U32 R21, R21, 0x10, RZ ;  /* 0x0000001015157819 */ /* 0x004fe200000006ff */
[----:B------:R-:W-:Y:S01]  /*3030*/  FFMA R48, R52, R25, R48 ;  /* 0x0000001934307223 */ /* 0x000fe20000000030 */
[-C--:B------:R-:W-:Y:S01]  /*3040*/  FFMA R40, R25, R50.reuse, R40 ;  /* 0x0000003219287223 */ /* 0x080fe20000000028 */
[----:B------:R-:W2:Y:S01]  /*3050*/  LDS.U16 R26, [R42+0xca] ;  /* 0x0000ca002a1a7984 */ /* 0x000ea20000000400 */
[----:B----4-:R-:W-:Y:S01]  /*3060*/  SHF.L.U32 R39, R28, 0x10, RZ ;  /* 0x000000101c277819 */ /* 0x010fe200000006ff */
[----:B------:R-:W-:Y:S01]  /*3070*/  FFMA R30, R52, R21, R30 ;  /* 0x00000015341e7223 */ /* 0x000fe2000000001e */
[----:B------:R-:W-:Y:S01]  /*3080*/  FFMA R34, R21, R50, R34 ;  /* 0x0000003215227223 */ /* 0x000fe20000000022 */
[----:B------:R-:W4:Y:S01]  /*3090*/  LDS.U16 R27, [R42+0x4] ;  /* 0x000004002a1b7984 */ /* 0x000f220000000400 */
[----:B-----5:R-:W-:Y:S01]  /*30a0*/  SHF.L.U32 R24, R24, 0x10, RZ ;  /* 0x0000001018187819 */ /* 0x020fe200000006ff */
[-C--:B------:R-:W-:Y:S01]  /*30b0*/  FFMA R38, R29, R39.reuse, R38 ;  /* 0x000000271d267223 */ /* 0x080fe20000000026 */
[-C--:B------:R-:W-:Y:S01]  /*30c0*/  FFMA R22, R25, R39.reuse, R22 ;  /* 0x0000002719167223 */ /* 0x080fe20000000016 */
[----:B------:R-:W5:Y:S01]  /*30d0*/  LDS.U16 R33, [R5+0x46] ;  /* 0x0000460005217984 */ /* 0x000f620000000400 */
[----:B-1----:R-:W-:Y:S01]  /*30e0*/  SHF.L.U32 R37, R37, 0x10, RZ ;  /* 0x0000001025257819 */ /* 0x002fe200000006ff */
[----:B------:R-:W-:Y:S01]  /*30f0*/  FFMA R51, R52, R24, R51 ;  /* 0x0000001834337223 */ /* 0x000fe20000000033 */
[-C--:B------:R-:W-:Y:S01]  /*3100*/  FFMA R46, R21, R39.reuse, R46 ;  /* 0x00000027152e7223 */ /* 0x080fe2000000002e */
[----:B------:R-:W1:Y:S01]  /*3110*/  LDS.U16 R32, [R5+0x88] ;  /* 0x0000880005207984 */ /* 0x000e620000000400 */
[C---:B------:R-:W-:Y:S01]  /*3120*/  FFMA R43, R24.reuse, R39, R43 ;  /* 0x00000027182b7223 */ /* 0x040fe2000000002b */
[-C--:B------:R-:W-:Y:S01]  /*3130*/  FFMA R20, R29, R37.reuse, R20 ;  /* 0x000000251d147223 */ /* 0x080fe20000000014 */
[-C--:B------:R-:W-:Y:S01]  /*3140*/  FFMA R18, R25, R37.reuse, R18 ;  /* 0x0000002519127223 */ /* 0x080fe20000000012 */
[----:B------:R-:W1:Y:S01]  /*3150*/  LDS.U16 R28, [R5+0xca] ;  /* 0x0000ca00051c7984 */ /* 0x000e620000000400 */
[-C--:B------:R-:W-:Y:S01]  /*3160*/  FFMA R16, R21, R37.reuse, R16 ;  /* 0x0000002515107223 */ /* 0x080fe20000000010 */
[C---:B------:R-:W-:Y:S01]  /*3170*/  FFMA R17, R24.reuse, R37, R17 ;  /* 0x0000002518117223 */ /* 0x040fe20000000011 */
[----:B------:R-:W-:Y:S01]  /*3180*/  FFMA R35, R24, R50, R35 ;  /* 0x0000003218237223 */ /* 0x000fe20000000023 */
[----:B------:R-:W1:Y:S04]  /*3190*/  LDS.U16 R52, [R5+0x6] ;  /* 0x0000060005347984 */ /* 0x000e680000000400 */
[----:B------:R-:W1:Y:S01]  /*31a0*/  LDS.U16 R29, [R42+0x6] ;  /* 0x000006002a1d7984 */ /* 0x000e620000000400 */
[----:B------:R-:W-:-:S03]  /*31b0*/  SHF.L.U32 R37, R31, 0x10, RZ ;  /* 0x000000101f257819 */ /* 0x000fc600000006ff */
[----:B------:R-:W1:Y:S01]  /*31c0*/  LDS.U16 R25, [R42+0x48] ;  /* 0x000048002a197984 */ /* 0x000e620000000400 */
[----:B0-----:R-:W-:-:S03]  /*31d0*/  SHF.L.U32 R23, R23, 0x10, RZ ;  /* 0x0000001017177819 */ /* 0x001fc600000006ff */
[----:B------:R-:W0:Y:S01]  /*31e0*/  LDS.U16 R21, [R42+0x8a] ;  /* 0x00008a002a157984 */ /* 0x000e220000000400 */
[----:B---3--:R-:W-:Y:S01]  /*31f0*/  SHF.L.U32 R19, R19, 0x10, RZ ;  /* 0x0000001013137819 */ /* 0x008fe200000006ff */
[C---:B------:R-:W-:Y:S02]  /*3200*/  FFMA R48, R37.reuse, R23, R48 ;  /* 0x0000001725307223 */ /* 0x040fe40000000030 */
[----:B------:R-:W3:Y:S01]  /*3210*/  LDS.U16 R24, [R42+0xcc] ;  /* 0x0000cc002a187984 */ /* 0x000ee20000000400 */
[----:B--2---:R-:W-:Y:S01]  /*3220*/  SHF.L.U32 R26, R26, 0x10, RZ ;  /* 0x000000101a1a7819 */ /* 0x004fe200000006ff */
[----:B------:R-:W-:Y:S02]  /*3230*/  FFMA R30, R37, R19, R30 ;  /* 0x00000013251e7223 */ /* 0x000fe4000000001e */
[----:B------:R-:W2:Y:S01]  /*3240*/  LDS.U16 R31, [R5+0x8a] ;  /* 0x00008a00051f7984 */ /* 0x000ea20000000400 */
[----:B----4-:R-:W-:Y:S02]  /*3250*/  IMAD.U32 R27, R27, 0x10000, RZ ;  /* 0x000100001b1b7824 */ /* 0x010fe400078e00ff */
[C---:B------:R-:W-:Y:S01]  /*3260*/  FFMA R51, R37.reuse, R26, R51 ;  /* 0x0000001a25337223 */ /* 0x040fe20000000033 */
[----:B------:R-:W4:Y:S01]  /*3270*/  LDS.U16 R50, [R5+0x48] ;  /* 0x0000480005327984 */ /* 0x000f220000000400 */
[----:B------:R-:W-:Y:S01]  /*3280*/  FFMA R39, R37, R27, R36 ;  /* 0x0000001b25277223 */ /* 0x000fe20000000024 */
[----:B-----5:R-:W-:-:S02]  /*3290*/  SHF.L.U32 R33, R33, 0x10, RZ ;  /* 0x0000001021217819 */ /* 0x020fc400000006ff */
[----:B------:R-:W5:Y:S01]  /*32a0*/  LDS.U16 R37, [R5+0xcc] ;  /* 0x0000cc0005257984 */ /* 0x000f620000000400 */
[----:B-1----:R-:W-:Y:S02]  /*32b0*/  SHF.L.U32 R32, R32, 0x10, RZ ;  /* 0x0000001020207819 */ /* 0x002fe400000006ff */
[CC--:B------:R-:W-:Y:S01]  /*32c0*/  FFMA R44, R27.reuse, R33.reuse, R44 ;  /* 0x000000211b2c7223 */ /* 0x0c0fe2000000002c */
[----:B------:R-:W-:Y:S01]  /*32d0*/  LDS.U16 R36, [R42+0x8] ;  /* 0x000008002a247984 */ /* 0x000fe20000000400 */
[----:B------:R-:W-:Y:S01]  /*32e0*/  SHF.L.U32 R28, R28, 0x10, RZ ;  /* 0x000000101c1c7819 */ /* 0x000fe200000006ff */
[----:B------:R-:W-:Y:S01]  /*32f0*/  FFMA R38, R27, R32, R38 ;  /* 0x000000201b267223 */ /* 0x000fe20000000026 */
[-C--:B------:R-:W-:Y:S01]  /*3300*/  FFMA R40, R23, R33.reuse, R40 ;  /* 0x0000002117287223 */ /* 0x080fe20000000028 */
[-C--:B------:R-:W-:Y:S01]  /*3310*/  FFMA R34, R19, R33.reuse, R34 ;  /* 0x0000002113227223 */ /* 0x080fe20000000022 */
[C---:B------:R-:W-:Y:S01]  /*3320*/  FFMA R35, R26.reuse, R33, R35 ;  /* 0x000000211a237223 */ /* 0x040fe20000000023 */
[----:B------:R-:W-:Y:S01]  /*3330*/  FFMA R20, R27, R28, R20 ;  /* 0x0000001c1b147223 */ /* 0x000fe20000000014 */
[-C--:B------:R-:W-:Y:S01]  /*3340*/  FFMA R22, R23, R32.reuse, R22 ;  /* 0x0000002017167223 */ /* 0x080fe20000000016 */
[----:B------:R-:W1:Y:S01]  /*3350*/  LDS.U16 R27, [R5+0x8] ;  /* 0x00000800051b7984 */ /* 0x000e620000000400 */
[-C--:B------:R-:W-:Y:S01]  /*3360*/  FFMA R46, R19, R32.reuse, R46 ;  /* 0x00000020132e7223 */ /* 0x080fe2000000002e */
[C---:B------:R-:W-:Y:S01]  /*3370*/  FFMA R43, R26.reuse, R32, R43 ;  /* 0x000000201a2b7223 */ /* 0x040fe2000000002b */
[-C--:B------:R-:W-:Y:S01]  /*3380*/  FFMA R18, R23, R28.reuse, R18 ;  /* 0x0000001c17127223 */ /* 0x080fe20000000012 */
[-C--:B------:R-:W-:Y:S01]  /*3390*/  FFMA R16, R19, R28.reuse, R16 ;  /* 0x0000001c13107223 */ /* 0x080fe20000000010 */
[----:B------:R-:W-:Y:S01]  /*33a0*/  FFMA R17, R26, R28, R17 ;  /* 0x0000001c1a117223 */ /* 0x000fe20000000011 */
[----:B------:R-:W1:Y:S01]  /*33b0*/  LDS.U16 R23, [R42+0x4a] ;  /* 0x00004a002a177984 */ /* 0x000e620000000400 */
[----:B------:R-:W-:-:S02]  /*33c0*/  SHF.L.U32 R52, R52, 0x10, RZ ;  /* 0x0000001034347819 */ /* 0x000fc400000006ff */
[----:B------:R-:W-:Y:S01]  /*33d0*/  SHF.L.U32 R29, R29, 0x10, RZ ;  /* 0x000000101d1d7819 */ /* 0x000fe200000006ff */
[----:B------:R-:W1:Y:S01]  /*33e0*/  LDS.U16 R19, [R42+0x8c] ;  /* 0x00008c002a137984 */ /* 0x000e620000000400 */
[----:B------:R-:W-:Y:S02]  /*33f0*/  SHF.L.U32 R25, R25, 0x10, RZ ;  /* 0x0000001019197819 */ /* 0x000fe400000006ff */
[----:B0-----:R-:W-:Y:S01]  /*3400*/  SHF.L.U32 R21, R21, 0x10, RZ ;  /* 0x0000001015157819 */ /* 0x001fe200000006ff */
[----:B------:R-:W0:Y:S01]  /*3410*/  LDS.U16 R26, [R42+0xce] ;  /* 0x0000ce002a1a7984 */ /* 0x000e220000000400 */
[----:B------:R-:W-:Y:S01]  /*3420*/  FFMA R28, R52, R29, R39 ;  /* 0x0000001d341c7223 */ /* 0x000fe20000000027 */
[----:B---3--:R-:W-:Y:S01]  /*3430*/  SHF.L.U32 R24, R24, 0x10, RZ ;  /* 0x0000001018187819 */ /* 0x008fe200000006ff */
[----:B------:R-:W-:Y:S01]  /*3440*/  FFMA R48, R52, R25, R48 ;  /* 0x0000001934307223 */ /* 0x000fe20000000030 */
[----:B------:R-:W3:Y:S01]  /*3450*/  LDS.U16 R33, [R5+0x4a] ;  /* 0x00004a0005217984 */ /* 0x000ee20000000400 */
[----:B--2---:R-:W-:-:S02]  /*3460*/  IMAD.U32 R39, R31, 0x10000, RZ ;  /* 0x000100001f277824 */ /* 0x004fc400078e00ff */
[C---:B------:R-:W-:Y:S01]  /*3470*/  FFMA R30, R52.reuse, R21, R30 ;  /* 0x00000015341e7223 */ /* 0x040fe2000000001e */
[----:B------:R-:W-:Y:S01]  /*3480*/  FFMA R51, R52, R24, R51 ;  /* 0x0000001834337223 */ /* 0x000fe20000000033 */
[----:B------:R-:W2:Y:S01]  /*3490*/  LDS.U16 R32, [R5+0x8c] ;  /* 0x00008c0005207984 */ /* 0x000ea20000000400 */
[----:B----4-:R-:W-:Y:S01]  /*34a0*/  SHF.L.U32 R50, R50, 0x10, RZ ;  /* 0x0000001032327819 */ /* 0x010fe200000006ff */
[-C--:B------:R-:W-:Y:S01]  /*34b0*/  FFMA R38, R29, R39.reuse, R38 ;  /* 0x000000271d267223 */ /* 0x080fe20000000026 */
[-C--:B------:R-:W-:Y:S01]  /*34c0*/  FFMA R22, R25, R39.reuse, R22 ;  /* 0x0000002719167223 */ /* 0x080fe20000000016 */
[----:B------:R-:W4:Y:S01]  /*34d0*/  LDS.U16 R31, [R5+0xce] ;  /* 0x0000ce00051f7984 */ /* 0x000f220000000400 */
[----:B-----5:R-:W-:Y:S01]  /*34e0*/  SHF.L.U32 R37, R37, 0x10, RZ ;  /* 0x0000001025257819 */ /* 0x020fe200000006ff */
[-C--:B------:R-:W-:Y:S01]  /*34f0*/  FFMA R44, R29, R50.reuse, R44 ;  /* 0x000000321d2c7223 */ /* 0x080fe2000000002c */
[-C--:B------:R-:W-:Y:S01]  /*3500*/  FFMA R46, R21, R39.reuse, R46 ;  /* 0x00000027152e7223 */ /* 0x080fe2000000002e */
[----:B------:R-:W5:Y:S01]  /*3510*/  LDS.U16 R52, [R5+0xa] ;  /* 0x00000a0005347984 */ /* 0x000f620000000400 */
[C---:B------:R-:W-:Y:S01]  /*3520*/  FFMA R43, R24.reuse, R39, R43 ;  /* 0x00000027182b7223 */ /* 0x040fe2000000002b */
[-C--:B------:R-:W-:Y:S01]  /*3530*/  FFMA R20, R29, R37.reuse, R20 ;  /* 0x000000251d147223 */ /* 0x080fe20000000014 */
[-C--:B------:R-:W-:Y:S01]  /*3540*/  FFMA R18, R25, R37.reuse, R18 ;  /* 0x0000002519127223 */ /* 0x080fe20000000012 */
[-C--:B------:R-:W-:Y:S01]  /*3550*/  FFMA R16, R21, R37.reuse, R16 ;  /* 0x0000002515107223 */ /* 0x080fe20000000010 */
[C---:B------:R-:W-:Y:S01]  /*3560*/  FFMA R17, R24.reuse, R37, R17 ;  /* 0x0000002518117223 */ /* 0x040fe20000000011 */
[----:B------:R-:W5:Y:S01]  /*3570*/  LDS.U16 R29, [R42+0xa] ;  /* 0x00000a002a1d7984 */ /* 0x000f620000000400 */
[-C--:B------:R-:W-:Y:S01]  /*3580*/  FFMA R40, R25, R50.reuse, R40 ;  /* 0x0000003219287223 */ /* 0x080fe20000000028 */
[-C--:B------:R-:W-:Y:S01]  /*3590*/  FFMA R34, R21, R50.reuse, R34 ;  /* 0x0000003215227223 */ /* 0x080fe20000000022 */
[----:B------:R-:W-:Y:S01]  /*35a0*/  FFMA R35, R24, R50, R35 ;  /* 0x0000003218237223 */ /* 0x000fe20000000023 */
[----:B-1----:R-:W-:Y:S01]  /*35b0*/  SHF.L.U32 R37, R27, 0x10, RZ ;  /* 0x000000101b257819 */ /* 0x002fe200000006ff */
[----:B------:R-:W1:Y:S01]  /*35c0*/  LDS.U16 R50, [R5+0x4c] ;  /* 0x00004c0005327984 */ /* 0x000e620000000400 */
[----:B------:R-:W-:-:S03]  /*35d0*/  SHF.L.U32 R27, R36, 0x10, RZ ;  /* 0x00000010241b7819 */ /* 0x000fc600000006ff */
[----:B------:R-:W1:Y:S01]  /*35e0*/  LDS.U16 R21, [R42+0x8e] ;  /* 0x00008e002a157984 */ /* 0x000e620000000400 */
[----:B------:R-:W-:Y:S01]  /*35f0*/  SHF.L.U32 R23, R23, 0x10, RZ ;  /* 0x0000001017177819 */ /* 0x000fe200000006ff */
[----:B------:R-:W-:Y:S02]  /*3600*/  FFMA R39, R37, R27, R28 ;  /* 0x0000001b25277223 */ /* 0x000fe4000000001c */
[----:B------:R-:W1:Y:S01]  /*3610*/  LDS.U16 R28, [R5+0x8e] ;  /* 0x00008e00051c7984 */ /* 0x000e620000000400 */
[----:B------:R-:W-:Y:S01]  /*3620*/  SHF.L.U32 R19, R19, 0x10, RZ ;  /* 0x0000001013137819 */ /* 0x000fe200000006ff */
[C---:B------:R-:W-:Y:S02]  /*3630*/  FFMA R48, R37.reuse, R23, R48 ;  /* 0x0000001725307223 */ /* 0x040fe40000000030 */
[----:B------:R-:W1:Y:S01]  /*3640*/  LDS.U16 R24, [R42+0xd0] ;  /* 0x0000d0002a187984 */ /* 0x000e620000000400 */
[----:B0-----:R-:W-:Y:S01]  /*3650*/  SHF.L.U32 R26, R26, 0x10, RZ ;  /* 0x000000101a1a7819 */ /* 0x001fe200000006ff */
[----:B------:R-:W-:-:S02]  /*3660*/  FFMA R30, R37, R19, R30 ;  /* 0x00000013251e7223 */ /* 0x000fc4000000001e */
[----:B------:R-:W0:Y:S01]  /*3670*/  LDS.U16 R25, [R42+0x4c] ;  /* 0x00004c002a197984 */ /* 0x000e220000000400 */
[----:B---3--:R-:W-:Y:S01]  /*3680*/  SHF.L.U32 R36, R33, 0x10, RZ ;  /* 0x0000001021247819 */ /* 0x008fe200000006ff */
[----:B------:R-:W-:Y:S02]  /*3690*/  FFMA R51, R37, R26, R51 ;  /* 0x0000001a25337223 */ /* 0x000fe40000000033 */
[----:B------:R-:W3:Y:S01]  /*36a0*/  LDS.U16 R37, [R5+0xd0] ;  /* 0x0000d00005257984 */ /* 0x000ee20000000400 */
[----:B--2---:R-:W-:Y:S01]  /*36b0*/  SHF.L.U32 R33, R32, 0x10, RZ ;  /* 0x0000001020217819 */ /* 0x004fe200000006ff */
[-C--:B------:R-:W-:Y:S01]  /*36c0*/  FFMA R44, R27, R36.reuse, R44 ;  /* 0x000000241b2c7223 */ /* 0x080fe2000000002c */
[-C--:B------:R-:W-:Y:S01]  /*36d0*/  FFMA R40, R23, R36.reuse, R40 ;  /* 0x0000002417287223 */ /* 0x080fe20000000028 */
[-C--:B------:R-:W-:Y:S01]  /*36e0*/  FFMA R34, R19, R36.reuse, R34 ;  /* 0x0000002413227223 */ /* 0x080fe20000000022 */
[----:B----4-:R-:W-:Y:S01]  /*36f0*/  SHF.L.U32 R32, R31, 0x10, RZ ;  /* 0x000000101f207819 */ /* 0x010fe200000006ff */
[-C--:B------:R-:W-:Y:S01]  /*3700*/  FFMA R38, R27, R33.reuse, R38 ;  /* 0x000000211b267223 */ /* 0x080fe20000000026 */
[C---:B------:R-:W-:Y:S01]  /*3710*/  FFMA R35, R26.reuse, R36, R35 ;  /* 0x000000241a237223 */ /* 0x040fe20000000023 */
[-C--:B------:R-:W-:Y:S01]  /*3720*/  FFMA R22, R23, R33.reuse, R22 ;  /* 0x0000002117167223 */ /* 0x080fe20000000016 */
[-C--:B------:R-:W-:Y:S01]  /*3730*/  FFMA R46, R19, R33.reuse, R46 ;  /* 0x00000021132e7223 */ /* 0x080fe2000000002e */
[-C--:B------:R-:W-:Y:S01]  /*3740*/  FFMA R20, R27, R32.reuse, R20 ;  /* 0x000000201b147223 */ /* 0x080fe20000000014 */
[C---:B------:R-:W-:Y:S01]  /*3750*/  FFMA R43, R26.reuse, R33, R43 ;  /* 0x000000211a2b7223 */ /* 0x040fe2000000002b */
[-C--:B------:R-:W-:Y:S01]  /*3760*/  FFMA R18, R23, R32.reuse, R18 ;  /* 0x0000002017127223 */ /* 0x080fe20000000012 */
[-C--:B------:R-:W-:Y:S01]  /*3770*/  FFMA R16, R19, R32.reuse, R16 ;  /* 0x0000002013107223 */ /* 0x080fe20000000010 */
[----:B------:R-:W2:Y:S01]  /*3780*/  LDS.U16 R27, [R5+0xc] ;  /* 0x00000c00051b7984 */ /* 0x000ea20000000400 */
[----:B------:R-:W-:Y:S01]  /*3790*/  FFMA R17, R26, R32, R17 ;  /* 0x000000201a117223 */ /* 0x000fe20000000011 */
[----:B-----5:R-:W-:-:S02]  /*37a0*/  SHF.L.U32 R52, R52, 0x10, RZ ;  /* 0x0000001034347819 */ /* 0x020fc400000006ff */
[----:B------:R-:W-:Y:S01]  /*37b0*/  SHF.L.U32 R29, R29, 0x10, RZ ;  /* 0x000000101d1d7819 */ /* 0x000fe200000006ff */
[----:B------:R-:W4:Y:S01]  /*37c0*/  LDS.U16 R31, [R42+0xc] ;  /* 0x00000c002a1f7984 */ /* 0x000f220000000400 */
[----:B-1----:R-:W-:-:S03]  /*37d0*/  SHF.L.U32 R50, R50, 0x10, RZ ;  /* 0x0000001032327819 */ /* 0x002fc600000006ff */
[----:B------:R-:W1:Y:S01]  /*37e0*/  LDS.U16 R23, [R42+0x4e] ;  /* 0x00004e002a177984 */ /* 0x000e620000000400 */
[----:B------:R-:W-:Y:S01]  /*37f0*/  FFMA R36, R52, R29, R39 ;  /* 0x0000001d34247223 */ /* 0x000fe20000000027 */
[----:B------:R-:W-:Y:S01]  /*3800*/  SHF.L.U32 R21, R21, 0x10, RZ ;  /* 0x0000001015157819 */ /* 0x000fe200000006ff */
[C---:B------:R-:W-:Y:S01]  /*3810*/  FFMA R44, R29.reuse, R50, R44 ;  /* 0x000000321d2c7223 */ /* 0x040fe2000000002c */
[----:B------:R-:W5:Y:S01]  /*3820*/  LDS.U16 R19, [R42+0x90] ;  /* 0x000090002a137984 */ /* 0x000f620000000400 */
[----:B------:R-:W-:Y:S02]  /*3830*/  SHF.L.U32 R39, R28, 0x10, RZ ;  /* 0x000000101c277819 */ /* 0x000fe400000006ff */
[----:B------:R-:W-:Y:S01]  /*3840*/  FFMA R30, R52, R21, R30 ;  /* 0x00000015341e7223 */ /* 0x000fe2000000001e */
[----:B------:R-:W5:Y:S01]  /*3850*/  LDS.U16 R26, [R42+0xd2] ;  /* 0x0000d2002a1a7984 */ /* 0x000f620000000400 */
[----:B------:R-:W-:Y:S01]  /*3860*/  SHF.L.U32 R24, R24, 0x10, RZ ;  /* 0x0000001018187819 */ /* 0x000fe200000006ff */
[-C--:B------:R-:W-:Y:S01]  /*3870*/  FFMA R38, R29, R39.reuse, R38 ;  /* 0x000000271d267223 */ /* 0x080fe20000000026 */
[----:B------:R-:W-:Y:S01]  /*3880*/  FFMA R46, R21, R39, R46 ;  /* 0x00000027152e7223 */ /* 0x000fe2000000002e */
[----:B------:R-:W5:Y:S01]  /*3890*/  LDS.U16 R33, [R5+0x4e] ;  /* 0x00004e0005217984 */ /* 0x000f620000000400 */
[----:B0-----:R-:W-:-:S02]  /*38a0*/  IMAD.U32 R25, R25, 0x10000, RZ ;  /* 0x0001000019197824 */ /* 0x001fc400078e00ff */
[----:B------:R-:W-:Y:S01]  /*38b0*/  FFMA R51, R52, R24, R51 ;  /* 0x0000001834337223 */ /* 0x000fe20000000033 */
[----:B------:R-:W-:Y:S01]  /*38c0*/  FFMA R43, R24, R39, R43 ;  /* 0x00000027182b7223 */ /* 0x000fe2000000002b */
[----:B------:R-:W0:Y:S01]  /*38d0*/  LDS.U16 R32, [R5+0x90] ;  /* 0x0000900005207984 */ /* 0x000e220000000400 */
[----:B---3--:R-:W-:Y:S01]  /*38e0*/  SHF.L.U32 R37, R37, 0x10, RZ ;  /* 0x0000001025257819 */ /* 0x008fe200000006ff */
[----:B------:R-:W-:Y:S01]  /*38f0*/  FFMA R48, R52, R25, R48 ;  /* 0x0000001934307223 */ /* 0x000fe20000000030 */
[C---:B------:R-:W-:Y:S01]  /*3900*/  FFMA R22, R25.reuse, R39, R22 ;  /* 0x0000002719167223 */ /* 0x040fe20000000016 */
[----:B------:R-:W3:Y:S01]  /*3910*/  LDS.U16 R28, [R5+0xd2] ;  /* 0x0000d200051c7984 */ /* 0x000ee20000000400 */
[-C--:B------:R-:W-:Y:S01]  /*3920*/  FFMA R40, R25, R50.reuse, R40 ;  /* 0x0000003219287223 */ /* 0x080fe20000000028 */
[-C--:B------:R-:W-:Y:S01]  /*3930*/  FFMA R20, R29, R37.reuse, R20 ;  /* 0x000000251d147223 */ /* 0x080fe20000000014 */
[-C--:B------:R-:W-:Y:S01]  /*3940*/  FFMA R18, R25, R37.reuse, R18 ;  /* 0x0000002519127223 */ /* 0x080fe20000000012 */
[CC--:B------:R-:W-:Y:S01]  /*3950*/  FFMA R16, R21.reuse, R37.reuse, R16 ;  /* 0x0000002515107223 */ /* 0x0c0fe20000000010 */
[C---:B------:R-:W-:Y:S01]  /*3960*/  FFMA R17, R24.reuse, R37, R17 ;  /* 0x0000002518117223 */ /* 0x040fe20000000011 */
[----:B------:R-:W3:Y:S01]  /*3970*/  LDS.U16 R29, [R42+0xe] ;  /* 0x00000e002a1d7984 */ /* 0x000ee20000000400 */
[-C--:B------:R-:W-:Y:S01]  /*3980*/  FFMA R34, R21, R50.reuse, R34 ;  /* 0x0000003215227223 */ /* 0x080fe20000000022 */
[----:B------:R-:W-:-:S02]  /*3990*/  FFMA R35, R24, R50, R35 ;  /* 0x0000003218237223 */ /* 0x000fc40000000023 */
[----:B------:R-:W3:Y:S01]  /*39a0*/  LDS.U16 R52, [R5+0xe] ;  /* 0x00000e0005347984 */ /* 0x000ee20000000400 */
[----:B--2---:R-:W-:-:S03]  /*39b0*/  SHF.L.U32 R37, R27, 0x10, RZ ;  /* 0x000000101b257819 */ /* 0x004fc600000006ff */
[----:B------:R-:W2:Y:S01]  /*39c0*/  LDS.U16 R50, [R5+0x50] ;  /* 0x0000500005327984 */ /* 0x000ea20000000400 */
[----:B----4-:R-:W-:-:S03]  /*39d0*/  SHF.L.U32 R27, R31, 0x10, RZ ;  /* 0x000000101f1b7819 */ /* 0x010fc600000006ff */
[----:B------:R-:W4:Y:S01]  /*39e0*/  LDS.U16 R31, [R5+0x92] ;  /* 0x00009200051f7984 */ /* 0x000f220000000400 */
[----:B-1----:R-:W-:Y:S01]  /*39f0*/  SHF.L.U32 R23, R23, 0x10, RZ ;  /* 0x0000001017177819 */ /* 0x002fe200000006ff */
[----:B------:R-:W-:Y:S02]  /*3a00*/  FFMA R39, R37, R27, R36 ;  /* 0x0000001b25277223 */ /* 0x000fe40000000024 */
[----:B------:R-:W1:Y:S01]  /*3a10*/  LDS.U16 R25, [R42+0x50] ;  /* 0x000050002a197984 */ /* 0x000e620000000400 */
[----:B-----5:R-:W-:Y:S01]  /*3a20*/  SHF.L.U32 R19, R19, 0x10, RZ ;  /* 0x0000001013137819 */ /* 0x020fe200000006ff */
[C---:B------:R-:W-:Y:S02]  /*3a30*/  FFMA R48, R37.reuse, R23, R48 ;  /* 0x0000001725307223 */ /* 0x040fe40000000030 */
[----:B------:R-:W5:Y:S01]  /*3a40*/  LDS.U16 R21, [R42+0x92] ;  /* 0x000092002a157984 */ /* 0x000f620000000400 */
[----:B------:R-:W-:Y:S01]  /*3a50*/  SHF.L.U32 R26, R26, 0x10, RZ ;  /* 0x000000101a1a7819 */ /* 0x000fe200000006ff */
[----:B------:R-:W-:-:S02]  /*3a60*/  FFMA R30, R37, R19, R30 ;  /* 0x00000013251e7223 */ /* 0x000fc4000000001e */
[----:B------:R-:W5:Y:S01]  /*3a70*/  LDS.U16 R24, [R42+0xd4] ;  /* 0x0000d4002a187984 */ /* 0x000f620000000400 */
[----:B------:R-:W-:Y:S01]  /*3a80*/  SHF.L.U32 R33, R33, 0x10, RZ ;  /* 0x0000001021217819 */ /* 0x000fe200000006ff */
[----:B------:R-:W-:Y:S02]  /*3a90*/  FFMA R51, R37, R26, R51 ;  /* 0x0000001a25337223 */ /* 0x000fe40000000033 */
[----:B------:R-:W-:Y:S01]  /*3aa0*/  LDS.U16 R36, [R5+0x10] ;  /* 0x0000100005247984 */ /* 0x000fe20000000400 */
[----:B0-----:R-:W-:Y:S01]  /*3ab0*/  SHF.L.U32 R32, R32, 0x10, RZ ;  /* 0x0000001020207819 */ /* 0x001fe200000006ff */
[-C--:B------:R-:W-:Y:S02]  /*3ac0*/  FFMA R44, R27, R33.reuse, R44 ;  /* 0x000000211b2c7223 */ /* 0x080fe4000000002c */
[----:B------:R-:W0:Y:S01]  /*3ad0*/  LDS.U16 R37, [R5+0xd4] ;  /* 0x0000d40005257984 */ /* 0x000e220000000400 */
[-C--:B------:R-:W-:Y:S01]  /*3ae0*/  FFMA R40, R23, R33.reuse, R40 ;  /* 0x0000002117287223 */ /* 0x080fe20000000028 */
[----:B---3--:R-:W-:Y:S01]  /*3af0*/  SHF.L.U32 R28, R28, 0x10, RZ ;  /* 0x000000101c1c7819 */ /* 0x008fe200000006ff */
[-C--:B------:R-:W-:Y:S01]  /*3b00*/  FFMA R38, R27, R32.reuse, R38 ;  /* 0x000000201b267223 */ /* 0x080fe20000000026 */
[-C--:B------:R-:W-:Y:S01]  /*3b10*/  FFMA R34, R19, R33.reuse, R34 ;  /* 0x0000002113227223 */ /* 0x080fe20000000022 */
[C---:B------:R-:W-:Y:S01]  /*3b20*/  FFMA R35, R26.reuse, R33, R35 ;  /* 0x000000211a237223 */ /* 0x040fe20000000023 */
[----:B------:R-:W-:Y:S01]  /*3b30*/  FFMA R22, R23, R32, R22 ;  /* 0x0000002017167223 */ /* 0x000fe20000000016 */
[----:B------:R-:W-:Y:S01]  /*3b40*/  FFMA R20, R27, R28, R20 ;  /* 0x0000001c1b147223 */ /* 0x000fe20000000014 */
[-C--:B------:R-:W-:Y:S01]  /*3b50*/  FFMA R46, R19, R32.reuse, R46 ;  /* 0x00000020132e7223 */ /* 0x080fe2000000002e */
[----:B------:R-:W3:Y:S01]  /*3b60*/  LDS.U16 R27, [R42+0x10] ;  /* 0x000010002a1b7984 */ /* 0x000ee20000000400 */
[C---:B------:R-:W-:Y:S01]  /*3b70*/  FFMA R43, R26.reuse, R32, R43 ;  /* 0x000000201a2b7223 */ /* 0x040fe2000000002b */
[-C--:B------:R-:W-:Y:S01]  /*3b80*/  FFMA R18, R23, R28.reuse, R18 ;  /* 0x0000001c17127223 */ /* 0x080fe20000000012 */
[-C--:B------:R-:W-:Y:S01]  /*3b90*/  FFMA R16, R19, R28.reuse, R16 ;  /* 0x0000001c13107223 */ /* 0x080fe20000000010 */
[----:B------:R-:W-:Y:S01]  /*3ba0*/  FFMA R17, R26, R28, R17 ;  /* 0x0000001c1a117223 */ /* 0x000fe20000000011 */
[----:B------:R-:W3:Y:S01]  /*3bb0*/  LDS.U16 R23, [R42+0x52] ;  /* 0x000052002a177984 */ /* 0x000ee20000000400 */
[----:B------:R-:W-:Y:S01]  /*3bc0*/  SHF.L.U32 R29, R29, 0x10, RZ ;  /* 0x000000101d1d7819 */ /* 0x000fe200000006ff */
[----:B------:R-:W-:Y:S01]  /*3bd0*/  IMAD.U32 R52, R52, 0x10000, RZ ;  /* 0x0001000034347824 */ /* 0x000fe200078e00ff */
[----:B--2---:R-:W-:Y:S01]  /*3be0*/  SHF.L.U32 R50, R50, 0x10, RZ ;  /* 0x0000001032327819 */ /* 0x004fe200000006ff */
[----:B------:R-:W2:Y:S02]  /*3bf0*/  LDS.U16 R19, [R42+0x94] ;  /* 0x000094002a137984 */ /* 0x000ea40000000400 */
[----:B------:R-:W-:Y:S01]  /*3c00*/  FFMA R28, R52, R29, R39 ;  /* 0x0000001d341c7223 */ /* 0x000fe20000000027 */
[----:B----4-:R-:W-:Y:S01]  /*3c10*/  SHF.L.U32 R39, R31, 0x10, RZ ;  /* 0x000000101f277819 */ /* 0x010fe200000006ff */
[----:B------:R-:W4:Y:S01]  /*3c20*/  LDS.U16 R26, [R42+0xd6] ;  /* 0x0000d6002a1a7984 */ /* 0x000f220000000400 */
[----:B------:R-:W-:Y:S01]  /*3c30*/  FFMA R44, R29, R50, R44 ;  /* 0x000000321d2c7223 */ /* 0x000fe2000000002c */
[----:B-1----:R-:W-:-:S02]  /*3c40*/  SHF.L.U32 R25, R25, 0x10, RZ ;  /* 0x0000001019197819 */ /* 0x002fc400000006ff */
[----:B------:R-:W1:Y:S01]  /*3c50*/  LDS.U16 R33, [R5+0x52] ;  /* 0x0000520005217984 */ /* 0x000e620000000400 */
[----:B------:R-:W-:Y:S01]  /*3c60*/  FFMA R38, R29, R39, R38 ;  /* 0x000000271d267223 */ /* 0x000fe20000000026 */
[----:B-----5:R-:W-:Y:S01]  /*3c70*/  SHF.L.U32 R21, R21, 0x10, RZ ;  /* 0x0000001015157819 */ /* 0x020fe200000006ff */
[----:B------:R-:W-:Y:S01]  /*3c80*/  FFMA R48, R52, R25, R48 ;  /* 0x0000001934307223 */ /* 0x000fe20000000030 */
[----:B------:R-:W5:Y:S01]  /*3c90*/  LDS.U16 R32, [R5+0x94] ;  /* 0x0000940005207984 */ /* 0x000f620000000400 */
[----:B------:R-:W-:Y:S01]  /*3ca0*/  FFMA R22, R25, R39, R22 ;  /* 0x0000002719167223 */ /* 0x000fe20000000016 */
[----:B------:R-:W-:Y:S01]  /*3cb0*/  SHF.L.U32 R24, R24, 0x10, RZ ;  /* 0x0000001018187819 */ /* 0x000fe200000006ff */
[C---:B------:R-:W-:Y:S01]  /*3cc0*/  FFMA R30, R52.reuse, R21, R30 ;  /* 0x00000015341e7223 */ /* 0x040fe2000000001e */
[----:B------:R-:W5:Y:S01]  /*3cd0*/  LDS.U16 R31, [R5+0xd6] ;  /* 0x0000d600051f7984 */ /* 0x000f620000000400 */
[-C--:B------:R-:W-:Y:S01]  /*3ce0*/  FFMA R46, R21, R39.reuse, R46 ;  /* 0x00000027152e7223 */ /* 0x080fe2000000002e */
[----:B------:R-:W-:Y:S01]  /*3cf0*/  FFMA R40, R25, R50, R40 ;  /* 0x0000003219287223 */ /* 0x000fe20000000028 */
[----:B------:R-:W-:Y:S01]  /*3d00*/  FFMA R51, R52, R24, R51 ;  /* 0x0000001834337223 */ /* 0x000fe20000000033 */
[C---:B------:R-:W-:Y:S01]  /*3d10*/  FFMA R43, R24.reuse, R39, R43 ;  /* 0x00000027182b7223 */ /* 0x040fe2000000002b */
[----:B------:R-:W5:Y:S01]  /*3d20*/  LDS.U16 R52, [R5+0x12] ;  /* 0x0000120005347984 */ /* 0x000f620000000400 */
[----:B0-----:R-:W-:Y:S01]  /*3d30*/  SHF.L.U32 R37, R37, 0x10, RZ ;  /* 0x0000001025257819 */ /* 0x001fe200000006ff */
[-C--:B------:R-:W-:Y:S01]  /*3d40*/  FFMA R34, R21, R50.reuse, R34 ;  /* 0x0000003215227223 */ /* 0x080fe20000000022 */
[C---:B------:R-:W-:Y:S01]  /*3d50*/  FFMA R35, R24.reuse, R50, R35 ;  /* 0x0000003218237223 */ /* 0x040fe20000000023 */
[----:B------:R-:W-:Y:S02]  /*3d60*/  LDS.U16 R45, [R42+0x34] ;  /* 0x000034002a2d7984 */ /* 0x000fe40000000400 */
[-C--:B------:R-:W-:Y:S01]  /*3d70*/  FFMA R20, R29, R37.reuse, R20 ;  /* 0x000000251d147223 */ /* 0x080fe20000000014 */
[-C--:B------:R-:W-:Y:S01]  /*3d80*/  FFMA R18, R25, R37.reuse, R18 ;  /* 0x0000002519127223 */ /* 0x080fe20000000012 */
[-C--:B------:R-:W-:Y:S01]  /*3d90*/  FFMA R16, R21, R37.reuse, R16 ;  /* 0x0000002515107223 */ /* 0x080fe20000000010 */
[----:B------:R-:W-:Y:S01]  /*3da0*/  FFMA R17, R24, R37, R17 ;  /* 0x0000002518117223 */ /* 0x000fe20000000011 */
[----:B------:R-:W0:Y:S01]  /*3db0*/  LDS.U16 R29, [R42+0x12] ;  /* 0x000012002a1d7984 */ /* 0x000e220000000400 */
[----:B------:R-:W-:-:S02]  /*3dc0*/  SHF.L.U32 R37, R36, 0x10, RZ ;  /* 0x0000001024257819 */ /* 0x000fc400000006ff */
[----:B---3--:R-:W-:Y:S01]  /*3dd0*/  SHF.L.U32 R27, R27, 0x10, RZ ;  /* 0x000000101b1b7819 */ /* 0x008fe200000006ff */
[----:B------:R-:W3:Y:S01]  /*3de0*/  LDS.U16 R50, [R5+0x54] ;  /* 0x0000540005327984 */ /* 0x000ee20000000400 */
[----:B------:R-:W-:-:S03]  /*3df0*/  SHF.L.U32 R23, R23, 0x10, RZ ;  /* 0x0000001017177819 */ /* 0x000fc600000006ff */
[----:B------:R-:W-:Y:S01]  /*3e00*/  FFMA R39, R37, R27, R28 ;  /* 0x0000001b25277223 */ /* 0x000fe2000000001c */
[----:B--2---:R-:W-:Y:S01]  /*3e10*/  SHF.L.U32 R19, R19, 0x10, RZ ;  /* 0x0000001013137819 */ /* 0x004fe200000006ff */
[----:B------:R-:W2:Y:S01]  /*3e20*/  LDS.U16 R28, [R5+0x96] ;  /* 0x00009600051c7984 */ /* 0x000ea20000000400 */
[C---:B------:R-:W-:Y:S01]  /*3e30*/  FFMA R48, R37.reuse, R23, R48 ;  /* 0x0000001725307223 */ /* 0x040fe20000000030 */
[----:B----4-:R-:W-:Y:S02]  /*3e40*/  SHF.L.U32 R26, R26, 0x10, RZ ;  /* 0x000000101a1a7819 */ /* 0x010fe400000006ff */
[----:B------:R-:W-:Y:S01]  /*3e50*/  FFMA R30, R37, R19, R30 ;  /* 0x00000013251e7223 */ /* 0x000fe2000000001e */
[----:B------:R-:W4:Y:S01]  /*3e60*/  LDS.U16 R25, [R42+0x54] ;  /* 0x000054002a197984 */ /* 0x000f220000000400 */
[----:B-1----:R-:W-:Y:S02]  /*3e70*/  IMAD.U32 R36, R33, 0x10000, RZ ;  /* 0x0001000021247824 */ /* 0x002fe400078e00ff */
[----:B------:R-:W-:Y:S01]  /*3e80*/  FFMA R51, R37, R26, R51 ;  /* 0x0000001a25337223 */ /* 0x000fe20000000033 */
[----:B------:R-:W1:Y:S01]  /*3e90*/  LDS.U16 R21, [R42+0x96] ;  /* 0x000096002a157984 */ /* 0x000e620000000400 */
[----:B-----5:R-:W-:Y:S01]  /*3ea0*/  SHF.L.U32 R33, R32, 0x10, RZ ;  /* 0x0000001020217819 */ /* 0x020fe200000006ff */
[----:B------:R-:W-:-:S02]  /*3eb0*/  FFMA R44, R27, R36, R44 ;  /* 0x000000241b2c7223 */ /* 0x000fc4000000002c */
[----:B------:R-:W5:Y:S01]  /*3ec0*/  LDS.U16 R24, [R42+0xd8] ;  /* 0x0000d8002a187984 */ /* 0x000f620000000400 */
[-C--:B------:R-:W-:Y:S01]  /*3ed0*/  FFMA R34, R19, R36.reuse, R34 ;  /* 0x0000002413227223 */ /* 0x080fe20000000022 */
[----:B------:R-:W-:Y:S01]  /*3ee0*/  SHF.L.U32 R32, R31, 0x10, RZ ;  /* 0x000000101f207819 */ /* 0x000fe200000006ff */
[-C--:B------:R-:W-:Y:S01]  /*3ef0*/  FFMA R38, R27, R33.reuse, R38 ;  /* 0x000000211b267223 */ /* 0x080fe20000000026 */
[----:B------:R-:W5:Y:S01]  /*3f00*/  LDS.U16 R37, [R5+0xd8] ;  /* 0x0000d80005257984 */ /* 0x000f620000000400 */
[----:B------:R-:W-:Y:S01]  /*3f10*/  FFMA R35, R26, R36, R35 ;  /* 0x000000241a237223 */ /* 0x000fe20000000023 */
[-C--:B------:R-:W-:Y:S01]  /*3f20*/  FFMA R46, R19, R33.reuse, R46 ;  /* 0x00000021132e7223 */ /* 0x080fe2000000002e */
[-C--:B------:R-:W-:Y:S01]  /*3f30*/  FFMA R20, R27, R32.reuse, R20 ;  /* 0x000000201b147223 */ /* 0x080fe20000000014 */
[----:B------:R-:W-:Y:S01]  /*3f40*/  LDS.U16 R31, [R42+0x14] ;  /* 0x000014002a1f7984 */ /* 0x000fe20000000400 */
[----:B------:R-:W-:Y:S01]  /*3f50*/  SHF.L.U32 R52, R52, 0x10, RZ ;  /* 0x0000001034347819 */ /* 0x000fe200000006ff */
[CC--:B------:R-:W-:Y:S01]  /*3f60*/  FFMA R43, R26.reuse, R33.reuse, R43 ;  /* 0x000000211a2b7223 */ /* 0x0c0fe2000000002b */
[-C--:B------:R-:W-:Y:S01]  /*3f70*/  FFMA R16, R19, R32.reuse, R16 ;  /* 0x0000002013107223 */ /* 0x080fe20000000010 */
[----:B------:R-:W5:Y:S01]  /*3f80*/  LDS.U16 R27, [R5+0x14] ;  /* 0x00001400051b7984 */ /* 0x000f620000000400 */
[----:B------:R-:W-:Y:S01]  /*3f90*/  FFMA R17, R26, R32, R17 ;  /* 0x000000201a117223 */ /* 0x000fe20000000011 */
[C---:B------:R-:W-:Y:S01]  /*3fa0*/  FFMA R40, R23.reuse, R36, R40 ;  /* 0x0000002417287223 */ /* 0x040fe20000000028 */
[C---:B------:R-:W-:Y:S01]  /*3fb0*/  FFMA R22, R23.reuse, R33, R22 ;  /* 0x0000002117167223 */ /* 0x040fe20000000016 */
[----:B------:R-:W-:Y:S01]  /*3fc0*/  FFMA R18, R23, R32, R18 ;  /* 0x0000002017127223 */ /* 0x000fe20000000012 */
[----:B0-----:R-:W-:Y:S01]  /*3fd0*/  SHF.L.U32 R29, R29, 0x10, RZ ;  /* 0x000000101d1d7819 */ /* 0x001fe200000006ff */
[----:B------:R-:W0:Y:S01]  /*3fe0*/  LDS.U16 R19, [R42+0x98] ;  /* 0x000098002a137984 */ /* 0x000e220000000400 */
[----:B------:R-:W-:-:S02]  /*3ff0*/  SHF.L.U32 R45, R45, 0x10, RZ ;  /* 0x000000102d2d7819 */ /* 0x000fc400000006ff */
[----:B---3--:R-:W-:Y:S01]  /*4000*/  SHF.L.U32 R50, R50, 0x10, RZ ;  /* 0x0000001032327819 */ /* 0x008fe200000006ff */
[----:B------:R-:W3:Y:S01]  /*4010*/  LDS.U16 R26, [R42+0xda] ;  /* 0x0000da002a1a7984 */ /* 0x000ee20000000400 */
[----:B------:R-:W-:-:S03]  /*4020*/  FFMA R36, R52, R29, R39 ;  /* 0x0000001d34247223 */ /* 0x000fc60000000027 */
[----:B------:R-:W3:Y:S01]  /*4030*/  LDS.U16 R23, [R42+0x56] ;  /* 0x000056002a177984 */ /* 0x000ee20000000400 */
[----:B--2---:R-:W-:Y:S01]  /*4040*/  SHF.L.U32 R39, R28, 0x10, RZ ;  /* 0x000000101c277819 */ /* 0x004fe200000006ff */
[----:B------:R-:W-:Y:S02]  /*4050*/  FFMA R44, R29, R50, R44 ;  /* 0x000000321d2c7223 */ /* 0x000fe4000000002c */
[----:B------:R-:W2:Y:S01]  /*4060*/  LDS.U16 R33, [R5+0x56] ;  /* 0x0000560005217984 */ /* 0x000ea20000000400 */
[----:B----4-:R-:W-:Y:S01]  /*4070*/  SHF.L.U32 R25, R25, 0x10, RZ ;  /* 0x0000001019197819 */ /* 0x010fe200000006ff */
[----:B------:R-:W-:Y:S02]  /*4080*/  FFMA R38, R29, R39, R38 ;  /* 0x000000271d267223 */ /* 0x000fe40000000026 */
[----:B------:R-:W4:Y:S01]  /*4090*/  LDS.U16 R32, [R5+0x98] ;  /* 0x0000980005207984 */ /* 0x000f220000000400 */
[----:B-1----:R-:W-:Y:S01]  /*40a0*/  SHF.L.U32 R21, R21, 0x10, RZ ;  /* 0x0000001015157819 */ /* 0x002fe200000006ff */
[----:B------:R-:W-:-:S02]  /*40b0*/  FFMA R48, R52, R25, R48 ;  /* 0x0000001934307223 */ /* 0x000fc40000000030 */
[----:B------:R-:W1:Y:S01]  /*40c0*/  LDS.U16 R28, [R5+0xda] ;  /* 0x0000da00051c7984 */ /* 0x000e620000000400 */
[-C--:B------:R-:W-:Y:S01]  /*40d0*/  FFMA R40, R25, R50.reuse, R40 ;  /* 0x0000003219287223 */ /* 0x080fe20000000028 */
[----:B-----5:R-:W-:Y:S01]  /*40e0*/  SHF.L.U32 R24, R24, 0x10, RZ ;  /* 0x0000001018187819 */ /* 0x020fe200000006ff */
[C---:B------:R-:W-:Y:S01]  /*40f0*/  FFMA R30, R52.reuse, R21, R30 ;  /* 0x00000015341e7223 */ /* 0x040fe2000000001e */
[----:B------:R-:W-:Y:S01]  /*4100*/  FFMA R34, R21, R50, R34 ;  /* 0x0000003215227223 */ /* 0x000fe20000000022 */
[-C--:B------:R-:W-:Y:S01]  /*4110*/  FFMA R22, R25, R39.reuse, R22 ;  /* 0x0000002719167223 */ /* 0x080fe20000000016 */
[----:B------:R-:W-:Y:S01]  /*4120*/  SHF.L.U32 R37, R37, 0x10, RZ ;  /* 0x0000001025257819 */ /* 0x000fe200000006ff */
[----:B------:R-:W-:Y:S01]  /*4130*/  FFMA R51, R52, R24, R51 ;  /* 0x0000001834337223 */ /* 0x000fe20000000033 */
[C---:B------:R-:W-:Y:S01]  /*4140*/  FFMA R35, R24.reuse, R50, R35 ;  /* 0x0000003218237223 */ /* 0x040fe20000000023 */
[----:B------:R-:W5:Y:S01]  /*4150*/  LDS.U16 R52, [R5+0x16] ;  /* 0x0000160005347984 */ /* 0x000f620000000400 */
[----:B------:R-:W-:Y:S01]  /*4160*/  FFMA R46, R21, R39, R46 ;  /* 0x00000027152e7223 */ /* 0x000fe2000000002e */
[-C--:B------:R-:W-:Y:S01]  /*4170*/  FFMA R20, R29, R37.reuse, R20 ;  /* 0x000000251d147223 */ /* 0x080fe20000000014 */
[-C--:B------:R-:W-:Y:S01]  /*4180*/  FFMA R18, R25, R37.reuse, R18 ;  /* 0x0000002519127223 */ /* 0x080fe20000000012 */
[----:B------:R-:W5:Y:S01]  /*4190*/  LDS.U16 R29, [R42+0x16] ;  /* 0x000016002a1d7984 */ /* 0x000f620000000400 */
[-C--:B------:R-:W-:Y:S01]  /*41a0*/  FFMA R16, R21, R37.reuse, R16 ;  /* 0x0000002515107223 */ /* 0x080fe20000000010 */
[C---:B------:R-:W-:Y:S01]  /*41b0*/  FFMA R17, R24.reuse, R37, R17 ;  /* 0x0000002518117223 */ /* 0x040fe20000000011 */
[----:B------:R-:W-:Y:S01]  /*41c0*/  SHF.L.U32 R37, R27, 0x10, RZ ;  /* 0x000000101b257819 */ /* 0x000fe200000006ff */
[----:B------:R-:W-:Y:S01]  /*41d0*/  FFMA R43, R24, R39, R43 ;  /* 0x00000027182b7223 */ /* 0x000fe2000000002b */
[----:B------:R-:W-:Y:S01]  /*41e0*/  SHF.L.U32 R27, R31, 0x10, RZ ;  /* 0x000000101f1b7819 */ /* 0x000fe200000006ff */
[----:B------:R-:W5:Y:S01]  /*41f0*/  LDS.U16 R50, [R5+0x58] ;  /* 0x0000580005327984 */ /* 0x000f620000000400 */
[----:B0-----:R-:W-:-:S03]  /*4200*/  SHF.L.U32 R19, R19, 0x10, RZ ;  /* 0x0000001013137819 */ /* 0x001fc600000006ff */
[----:B------:R-:W0:Y:S01]  /*4210*/  LDS.U16 R31, [R5+0x9a] ;  /* 0x00009a00051f7984 */ /* 0x000e220000000400 */
[----:B---3--:R-:W-:Y:S01]  /*4220*/  SHF.L.U32 R26, R26, 0x10, RZ ;  /* 0x000000101a1a7819 */ /* 0x008fe200000006ff */
[C---:B------:R-:W-:Y:S01]  /*4230*/  FFMA R39, R37.reuse, R27, R36 ;  /* 0x0000001b25277223 */ /* 0x040fe20000000024 */
[----:B------:R-:W-:Y:S01]  /*4240*/  FFMA R30, R37, R19, R30 ;  /* 0x00000013251e7223 */ /* 0x000fe2000000001e */
[----:B------:R-:W3:Y:S01]  /*4250*/  LDS.U16 R25, [R42+0x58] ;  /* 0x000058002a197984 */ /* 0x000ee20000000400 */
[----:B------:R-:W-:Y:S02]  /*4260*/  IMAD.U32 R23, R23, 0x10000, RZ ;  /* 0x0001000017177824 */ /* 0x000fe400078e00ff */
[C---:B------:R-:W-:Y:S01]  /*4270*/  FFMA R51, R37.reuse, R26, R51 ;  /* 0x0000001a25337223 */ /* 0x040fe20000000033 */
[----:B------:R-:W3:Y:S01]  /*4280*/  LDS.U16 R21, [R42+0x9a] ;  /* 0x00009a002a157984 */ /* 0x000ee20000000400 */
[----:B------:R-:W-:Y:S01]  /*4290*/  FFMA R48, R37, R23, R48 ;  /* 0x0000001725307223 */ /* 0x000fe20000000030 */
[----:B--2---:R-:W-:-:S02]  /*42a0*/  SHF.L.U32 R33, R33, 0x10, RZ ;  /* 0x0000001021217819 */ /* 0x004fc400000006ff */
[----:B------:R-:W2:Y:S01]  /*42b0*/  LDS.U16 R24, [R42+0xdc] ;  /* 0x0000dc002a187984 */ /* 0x000ea20000000400 */
[----:B----4-:R-:W-:Y:S02]  /*42c0*/  SHF.L.U32 R32, R32, 0x10, RZ ;  /* 0x0000001020207819 */ /* 0x010fe400000006ff */
[CC--:B------:R-:W-:Y:S01]  /*42d0*/  FFMA R44, R27.reuse, R33.reuse, R44 ;  /* 0x000000211b2c7223 */ /* 0x0c0fe2000000002c */
[----:B------:R-:W4:Y:S01]  /*42e0*/  LDS.U16 R37, [R5+0xdc] ;  /* 0x0000dc0005257984 */ /* 0x000f220000000400 */
[----:B-1----:R-:W-:Y:S01]  /*42f0*/  SHF.L.U32 R28, R28, 0x10, RZ ;  /* 0x000000101c1c7819 */ /* 0x002fe200000006ff */
[----:B------:R-:W-:Y:S01]  /*4300*/  FFMA R38, R27, R32, R38 ;  /* 0x000000201b267223 */ /* 0x000fe20000000026 */
[-C--:B------:R-:W-:Y:S01]  /*4310*/  FFMA R40, R23, R33.reuse, R40 ;  /* 0x0000002117287223 */ /* 0x080fe20000000028 */
[----:B------:R-:W1:Y:S01]  /*4320*/  LDS.U16 R36, [R5+0x18] ;  /* 0x0000180005247984 */ /* 0x000e620000000400 */
[-C--:B------:R-:W-:Y:S01]  /*4330*/  FFMA R34, R19, R33.reuse, R34 ;  /* 0x0000002113227223 */ /* 0x080fe20000000022 */
[----:B------:R-:W-:Y:S01]  /*4340*/  FFMA R20, R27, R28, R20 ;  /* 0x0000001c1b147223 */ /* 0x000fe20000000014 */
[C---:B------:R-:W-:Y:S01]  /*4350*/  FFMA R35, R26.reuse, R33, R35 ;  /* 0x000000211a237223 */ /* 0x040fe20000000023 */
[----:B------:R-:W1:Y:S01]  /*4360*/  LDS.U16 R27, [R42+0x18] ;  /* 0x000018002a1b7984 */ /* 0x000e620000000400 */
[-C--:B------:R-:W-:Y:S01]  /*4370*/  FFMA R22, R23, R32.reuse, R22 ;  /* 0x0000002017167223 */ /* 0x080fe20000000016 */
[-C--:B------:R-:W-:Y:S01]  /*4380*/  FFMA R46, R19, R32.reuse, R46 ;  /* 0x00000020132e7223 */ /* 0x080fe2000000002e */
[C---:B------:R-:W-:Y:S01]  /*4390*/  FFMA R43, R26.reuse, R32, R43 ;  /* 0x000000201a2b7223 */ /* 0x040fe2000000002b */
[-C--:B------:R-:W-:Y:S01]  /*43a0*/  FFMA R18, R23, R28.reuse, R18 ;  /* 0x0000001c17127223 */ /* 0x080fe20000000012 */
[-C--:B------:R-:W-:Y:S01]  /*43b0*/  FFMA R16, R19, R28.reuse, R16 ;  /* 0x0000001c13107223 */ /* 0x080fe20000000010 */
[----:B------:R-:W-:Y:S01]  /*43c0*/  FFMA R17, R26, R28, R17 ;  /* 0x0000001c1a117223 */ /* 0x000fe20000000011 */
[----:B------:R-:W1:Y:S01]  /*43d0*/  LDS.U16 R23, [R42+0x5a] ;  /* 0x00005a002a177984 */ /* 0x000e620000000400 */
[----:B-----5:R-:W-:-:S02]  /*43e0*/  SHF.L.U32 R52, R52, 0x10, RZ ;  /* 0x0000001034347819 */ /* 0x020fc400000006ff */
[----:B------:R-:W-:Y:S01]  /*43f0*/  SHF.L.U32 R29, R29, 0x10, RZ ;  /* 0x000000101d1d7819 */ /* 0x000fe200000006ff */
[----:B------:R-:W5:Y:S01]  /*4400*/  LDS.U16 R19, [R42+0x9c] ;  /* 0x00009c002a137984 */ /* 0x000f620000000400 */
[----:B------:R-:W-:-:S03]  /*4410*/  SHF.L.U32 R50, R50, 0x10, RZ ;  /* 0x0000001032327819 */ /* 0x000fc600000006ff */
[----:B------:R-:W5:Y:S01]  /*4420*/  LDS.U16 R26, [R42+0xde] ;  /* 0x0000de002a1a7984 */ /* 0x000f620000000400 */
[C---:B------:R-:W-:Y:S01]  /*4430*/  FFMA R28, R52.reuse, R29, R39 ;  /* 0x0000001d341c7223 */ /* 0x040fe20000000027 */
[----:B0-----:R-:W-:Y:S01]  /*4440*/  SHF.L.U32 R39, R31, 0x10, RZ ;  /* 0x000000101f277819 */ /* 0x001fe200000006ff */
[-C--:B------:R-:W-:Y:S01]  /*4450*/  FFMA R44, R29, R50.reuse, R44 ;  /* 0x000000321d2c7223 */ /* 0x080fe2000000002c */
[----:B------:R-:W0:Y:S01]  /*4460*/  LDS.U16 R33, [R5+0x5a] ;  /* 0x00005a0005217984 */ /* 0x000e220000000400 */
[----:B---3--:R-:W-:Y:S02]  /*4470*/  SHF.L.U32 R25, R25, 0x10, RZ ;  /* 0x0000001019197819 */ /* 0x008fe400000006ff */
[----:B------:R-:W-:Y:S01]  /*4480*/  FFMA R38, R29, R39, R38 ;  /* 0x000000271d267223 */ /* 0x000fe20000000026 */
[----:B------:R-:W3:Y:S01]  /*4490*/  LDS.U16 R32, [R5+0x9c] ;  /* 0x00009c0005207984 */ /* 0x000ee20000000400 */
[----:B------:R-:W-:Y:S01]  /*44a0*/  SHF.L.U32 R21, R21, 0x10, RZ ;  /* 0x0000001015157819 */ /* 0x000fe200000006ff */
[----:B------:R-:W-:Y:S01]  /*44b0*/  FFMA R48, R52, R25, R48 ;  /* 0x0000001934307223 */ /* 0x000fe20000000030 */
[----:B------:R-:W-:Y:S01]  /*44c0*/  FFMA R22, R25, R39, R22 ;  /* 0x0000002719167223 */ /* 0x000fe20000000016 */
[----:B------:R-:W3:Y:S01]  /*44d0*/  LDS.U16 R31, [R5+0xde] ;  /* 0x0000de00051f7984 */ /* 0x000ee20000000400 */
[----:B--2---:R-:W-:Y:S01]  /*44e0*/  SHF.L.U32 R24, R24, 0x10, RZ ;  /* 0x0000001018187819 */ /* 0x004fe200000006ff */
[----:B------:R-:W-:Y:S01]  /*44f0*/  FFMA R30, R52, R21, R30 ;  /* 0x00000015341e7223 */ /* 0x000fe2000000001e */
[----:B------:R-:W-:Y:S01]  /*4500*/  FFMA R46, R21, R39, R46 ;  /* 0x00000027152e7223 */ /* 0x000fe2000000002e */
[----:B------:R-:W-:Y:S01]  /*4510*/  FFMA R40, R25, R50, R40 ;  /* 0x0000003219287223 */ /* 0x000fe20000000028 */
[----:B----4-:R-:W-:-:S02]  /*4520*/  IMAD.U32 R37, R37, 0x10000, RZ ;  /* 0x0001000025257824 */ /* 0x010fc400078e00ff */
[----:B------:R-:W-:Y:S01]  /*4530*/  FFMA R51, R52, R24, R51 ;  /* 0x0000001834337223 */ /* 0x000fe20000000033 */
[C---:B------:R-:W-:Y:S01]  /*4540*/  FFMA R43, R24.reuse, R39, R43 ;  /* 0x00000027182b7223 */ /* 0x040fe2000000002b */
[----:B------:R-:W2:Y:S01]  /*4550*/  LDS.U16 R52, [R5+0x1a] ;  /* 0x00001a0005347984 */ /* 0x000ea20000000400 */
[-C--:B------:R-:W-:Y:S01]  /*4560*/  FFMA R20, R29, R37.reuse, R20 ;  /* 0x000000251d147223 */ /* 0x080fe20000000014 */
[-C--:B------:R-:W-:Y:S01]  /*4570*/  FFMA R18, R25, R37.reuse, R18 ;  /* 0x0000002519127223 */ /* 0x080fe20000000012 */
[-C--:B------:R-:W-:Y:S01]  /*4580*/  FFMA R16, R21, R37.reuse, R16 ;  /* 0x0000002515107223 */ /* 0x080fe20000000010 */
[----:B------:R-:W-:Y:S01]  /*4590*/  FFMA R17, R24, R37, R17 ;  /* 0x0000002518117223 */ /* 0x000fe20000000011 */
[----:B------:R-:W4:Y:S01]  /*45a0*/  LDS.U16 R29, [R42+0x1a] ;  /* 0x00001a002a1d7984 */ /* 0x000f220000000400 */
[----:B-1----:R-:W-:Y:S01]  /*45b0*/  SHF.L.U32 R37, R36, 0x10, RZ ;  /* 0x0000001024257819 */ /* 0x002fe200000006ff */
[-C--:B------:R-:W-:Y:S01]  /*45c0*/  FFMA R35, R24, R50.reuse, R35 ;  /* 0x0000003218237223 */ /* 0x080fe20000000023 */
[----:B------:R-:W-:Y:S01]  /*45d0*/  SHF.L.U32 R27, R27, 0x10, RZ ;  /* 0x000000101b1b7819 */ /* 0x000fe200000006ff */
[----:B------:R-:W-:Y:S01]  /*45e0*/  FFMA R34, R21, R50, R34 ;  /* 0x0000003215227223 */ /* 0x000fe20000000022 */
[----:B------:R-:W1:Y:S01]  /*45f0*/  LDS.U16 R25, [R42+0x5c] ;  /* 0x00005c002a197984 */ /* 0x000e620000000400 */
[----:B------:R-:W-:-:S02]  /*4600*/  SHF.L.U32 R23, R23, 0x10, RZ ;  /* 0x0000001017177819 */ /* 0x000fc400000006ff */
[----:B------:R-:W-:Y:S01]  /*4610*/  FFMA R39, R37, R27, R28 ;  /* 0x0000001b25277223 */ /* 0x000fe2000000001c */
[----:B------:R-:W1:Y:S01]  /*4620*/  LDS.U16 R24, [R42+0xe0] ;  /* 0x0000e0002a187984 */ /* 0x000e620000000400 */
[----:B-----5:R-:W-:Y:S01]  /*4630*/  SHF.L.U32 R19, R19, 0x10, RZ ;  /* 0x0000001013137819 */ /* 0x020fe200000006ff */
[C---:B------:R-:W-:Y:S02]  /*4640*/  FFMA R48, R37.reuse, R23, R48 ;  /* 0x0000001725307223 */ /* 0x040fe40000000030 */
[----:B------:R-:W5:Y:S01]  /*4650*/  LDS.U16 R28, [R5+0x9e] ;  /* 0x00009e00051c7984 */ /* 0x000f620000000400 */
[----:B------:R-:W-:Y:S01]  /*4660*/  SHF.L.U32 R26, R26, 0x10, RZ ;  /* 0x000000101a1a7819 */ /* 0x000fe200000006ff */
[----:B------:R-:W-:Y:S02]  /*4670*/  FFMA R30, R37, R19, R30 ;  /* 0x00000013251e7223 */ /* 0x000fe4000000001e */
[----:B------:R-:W5:Y:S01]  /*4680*/  LDS.U16 R50, [R5+0x5c] ;  /* 0x00005c0005327984 */ /* 0x000f620000000400 */
[----:B0-----:R-:W-:Y:S01]  /*4690*/  SHF.L.U32 R36, R33, 0x10, RZ ;  /* 0x0000001021247819 */ /* 0x001fe200000006ff */
[----:B------:R-:W-:-:S02]  /*46a0*/  FFMA R51, R37, R26, R51 ;  /* 0x0000001a25337223 */ /* 0x000fc40000000033 */
[----:B------:R-:W0:Y:S01]  /*46b0*/  LDS.U16 R21, [R42+0x9e] ;  /* 0x00009e002a157984 */ /* 0x000e220000000400 */
[----:B---3--:R-:W-:Y:S01]  /*46c0*/  SHF.L.U32 R33, R32, 0x10, RZ ;  /* 0x0000001020217819 */ /* 0x008fe200000006ff */
[-C--:B------:R-:W-:Y:S02]  /*46d0*/  FFMA R44, R27, R36.reuse, R44 ;  /* 0x000000241b2c7223 */ /* 0x080fe4000000002c */
[----:B------:R-:W3:Y:S01]  /*46e0*/  LDS.U16 R37, [R5+0xe0] ;  /* 0x0000e00005257984 */ /* 0x000ee20000000400 */
[-C--:B------:R-:W-:Y:S01]  /*46f0*/  FFMA R40, R23, R36.reuse, R40 ;  /* 0x0000002417287223 */ /* 0x080fe20000000028 */
[----:B------:R-:W-:Y:S01]  /*4700*/  SHF.L.U32 R32, R31, 0x10, RZ ;  /* 0x000000101f207819 */ /* 0x000fe200000006ff */
[-C--:B------:R-:W-:Y:S01]  /*4710*/  FFMA R38, R27, R33.reuse, R38 ;  /* 0x000000211b267223 */ /* 0x080fe20000000026 */
[----:B------:R-:W-:Y:S01]  /*4720*/  LDS.U16 R31, [R42+0x1c] ;  /* 0x00001c002a1f7984 */ /* 0x000fe20000000400 */
[-C--:B------:R-:W-:Y:S01]  /*4730*/  FFMA R34, R19, R36.reuse, R34 ;  /* 0x0000002413227223 */ /* 0x080fe20000000022 */
[C---:B------:R-:W-:Y:S01]  /*4740*/  FFMA R35, R26.reuse, R36, R35 ;  /* 0x000000241a237223 */ /* 0x040fe20000000023 */
[-C--:B------:R-:W-:Y:S01]  /*4750*/  FFMA R20, R27, R32.reuse, R20 ;  /* 0x000000201b147223 */ /* 0x080fe20000000014 */
[-C--:B------:R-:W-:Y:S01]  /*4760*/  FFMA R22, R23, R33.reuse, R22 ;  /* 0x0000002117167223 */ /* 0x080fe20000000016 */
[----:B------:R-:W3:Y:S01]  /*4770*/  LDS.U16 R27, [R5+0x1c] ;  /* 0x00001c00051b7984 */ /* 0x000ee20000000400 */
[-C--:B------:R-:W-:Y:S01]  /*4780*/  FFMA R46, R19, R33.reuse, R46 ;  /* 0x00000021132e7223 */ /* 0x080fe2000000002e */
[C---:B------:R-:W-:Y:S01]  /*4790*/  FFMA R43, R26.reuse, R33, R43 ;  /* 0x000000211a2b7223 */ /* 0x040fe2000000002b */
[-C--:B------:R-:W-:Y:S01]  /*47a0*/  FFMA R18, R23, R32.reuse, R18 ;  /* 0x0000002017127223 */ /* 0x080fe20000000012 */
[-C--:B------:R-:W-:Y:S01]  /*47b0*/  FFMA R16, R19, R32.reuse, R16 ;  /* 0x0000002013107223 */ /* 0x080fe20000000010 */
[----:B------:R-:W-:Y:S01]  /*47c0*/  FFMA R17, R26, R32, R17 ;  /* 0x000000201a117223 */ /* 0x000fe20000000011 */
[----:B--2---:R-:W-:Y:S01]  /*47d0*/  SHF.L.U32 R52, R52, 0x10, RZ ;  /* 0x0000001034347819 */ /* 0x004fe200000006ff */
[----:B------:R-:W2:Y:S01]  /*47e0*/  LDS.U16 R23, [R42+0x5e] ;  /* 0x00005e002a177984 */ /* 0x000ea20000000400 */
[----:B----4-:R-:W-:-:S03]  /*47f0*/  SHF.L.U32 R29, R29, 0x10, RZ ;  /* 0x000000101d1d7819 */ /* 0x010fc600000006ff */
[----:B------:R-:W4:Y:S01]  /*4800*/  LDS.U16 R19, [R42+0xa0] ;  /* 0x0000a0002a137984 */ /* 0x000f220000000400 */
[----:B-1----:R-:W-:Y:S01]  /*4810*/  SHF.L.U32 R25, R25, 0x10, RZ ;  /* 0x0000001019197819 */ /* 0x002fe200000006ff */
[----:B------:R-:W-:Y:S02]  /*4820*/  FFMA R36, R52, R29, R39 ;  /* 0x0000001d34247223 */ /* 0x000fe40000000027 */
[----:B------:R-:W1:Y:S01]  /*4830*/  LDS.U16 R26, [R42+0xe2] ;  /* 0x0000e2002a1a7984 */ /* 0x000e620000000400 */
[----:B------:R-:W-:Y:S01]  /*4840*/  SHF.L.U32 R24, R24, 0x10, RZ ;  /* 0x0000001018187819 */ /* 0x000fe200000006ff */
[----:B------:R-:W-:Y:S01]  /*4850*/  FFMA R48, R52, R25, R48 ;  /* 0x0000001934307223 */ /* 0x000fe20000000030 */
[----:B-----5:R-:W-:Y:S01]  /*4860*/  SHF.L.U32 R39, R28, 0x10, RZ ;  /* 0x000000101c277819 */ /* 0x020fe200000006ff */
[----:B------:R-:W5:Y:S02]  /*4870*/  LDS.U16 R33, [R5+0x5e] ;  /* 0x00005e0005217984 */ /* 0x000f640000000400 */
[----:B------:R-:W-:Y:S01]  /*4880*/  FFMA R51, R52, R24, R51 ;  /* 0x0000001834337223 */ /* 0x000fe20000000033 */
[----:B------:R-:W-:Y:S01]  /*4890*/  SHF.L.U32 R50, R50, 0x10, RZ ;  /* 0x0000001032327819 */ /* 0x000fe200000006ff */
[----:B------:R-:W5:Y:S01]  /*48a0*/  LDS.U16 R32, [R5+0xa0] ;  /* 0x0000a00005207984 */ /* 0x000f620000000400 */
[-C--:B------:R-:W-:Y:S01]  /*48b0*/  FFMA R38, R29, R39.reuse, R38 ;  /* 0x000000271d267223 */ /* 0x080fe20000000026 */
[-C--:B------:R-:W-:Y:S01]  /*48c0*/  FFMA R22, R25, R39.reuse, R22 ;  /* 0x0000002719167223 */ /* 0x080fe20000000016 */
[----:B0-----:R-:W-:Y:S01]  /*48d0*/  IMAD.U32 R21, R21, 0x10000, RZ ;  /* 0x0001000015157824 */ /* 0x001fe200078e00ff */
[----:B------:R-:W0:Y:S01]  /*48e0*/  LDS.U16 R28, [R5+0xe2] ;  /* 0x0000e200051c7984 */ /* 0x000e220000000400 */
[-C--:B------:R-:W-:Y:S01]  /*48f0*/  FFMA R44, R29, R50.reuse, R44 ;  /* 0x000000321d2c7223 */ /* 0x080fe2000000002c */
[----:B------:R-:W-:Y:S01]  /*4900*/  FFMA R43, R24, R39, R43 ;  /* 0x00000027182b7223 */ /* 0x000fe2000000002b */
[----:B---3--:R-:W-:Y:S01]  /*4910*/  SHF.L.U32 R37, R37, 0x10, RZ ;  /* 0x0000001025257819 */ /* 0x008fe200000006ff */
[----:B------:R-:W-:Y:S01]  /*4920*/  FFMA R30, R52, R21, R30 ;  /* 0x00000015341e7223 */ /* 0x000fe2000000001e */
[----:B------:R-:W-:Y:S01]  /*4930*/  FFMA R46, R21, R39, R46 ;  /* 0x00000027152e7223 */ /* 0x000fe2000000002e */
[----:B------:R-:W3:Y:S01]  /*4940*/  LDS.U16 R52, [R5+0x1e] ;  /* 0x00001e0005347984 */ /* 0x000ee20000000400 */
[-C--:B------:R-:W-:Y:S01]  /*4950*/  FFMA R40, R25, R50.reuse, R40 ;  /* 0x0000003219287223 */ /* 0x080fe20000000028 */
[-C--:B------:R-:W-:Y:S01]  /*4960*/  FFMA R20, R29, R37.reuse, R20 ;  /* 0x000000251d147223 */ /* 0x080fe20000000014 */
[-C--:B------:R-:W-:Y:S01]  /*4970*/  FFMA R18, R25, R37.reuse, R18 ;  /* 0x0000002519127223 */ /* 0x080fe20000000012 */
[----:B------:R-:W3:Y:S01]  /*4980*/  LDS.U16 R29, [R42+0x1e] ;  /* 0x00001e002a1d7984 */ /* 0x000ee20000000400 */
[-C--:B------:R-:W-:Y:S01]  /*4990*/  FFMA R16, R21, R37.reuse, R16 ;  /* 0x0000002515107223 */ /* 0x080fe20000000010 */
[C---:B------:R-:W-:Y:S01]  /*49a0*/  FFMA R17, R24.reuse, R37, R17 ;  /* 0x0000002518117223 */ /* 0x040fe20000000011 */
[----:B------:R-:W-:Y:S01]  /*49b0*/  SHF.L.U32 R37, R27, 0x10, RZ ;  /* 0x000000101b257819 */ /* 0x000fe200000006ff */
[-C--:B------:R-:W-:Y:S01]  /*49c0*/  FFMA R34, R21, R50.reuse, R34 ;  /* 0x0000003215227223 */ /* 0x080fe20000000022 */
[----:B------:R-:W-:Y:S01]  /*49d0*/  SHF.L.U32 R27, R31, 0x10, RZ ;  /* 0x000000101f1b7819 */ /* 0x000fe200000006ff */
[----:B------:R-:W-:Y:S01]  /*49e0*/  FFMA R35, R24, R50, R35 ;  /* 0x0000003218237223 */ /* 0x000fe20000000023 */
[----:B------:R-:W3:Y:S01]  /*49f0*/  LDS.U16 R31, [R5+0xa2] ;  /* 0x0000a200051f7984 */ /* 0x000ee20000000400 */
[----:B--2---:R-:W-:-:S02]  /*4a00*/  SHF.L.U32 R23, R23, 0x10, RZ ;  /* 0x0000001017177819 */ /* 0x004fc400000006ff */
[----:B------:R-:W-:Y:S01]  /*4a10*/  FFMA R39, R37, R27, R36 ;  /* 0x0000001b25277223 */ /* 0x000fe20000000024 */
[----:B------:R-:W2:Y:S01]  /*4a20*/  LDS.U16 R25, [R42+0x60] ;  /* 0x000060002a197984 */ /* 0x000ea20000000400 */
[----:B----4-:R-:W-:Y:S01]  /*4a30*/  SHF.L.U32 R19, R19, 0x10, RZ ;  /* 0x0000001013137819 */ /* 0x010fe200000006ff */
[C---:B------:R-:W-:Y:S02]  /*4a40*/  FFMA R48, R37.reuse, R23, R48 ;  /* 0x0000001725307223 */ /* 0x040fe40000000030 */
[----:B------:R-:W4:Y:S01]  /*4a50*/  LDS.U16 R21, [R42+0xa2] ;  /* 0x0000a2002a157984 */ /* 0x000f220000000400 */
[----:B-1----:R-:W-:Y:S01]  /*4a60*/  SHF.L.U32 R26, R26, 0x10, RZ ;  /* 0x000000101a1a7819 */ /* 0x002fe200000006ff */
[C---:B------:R-:W-:Y:S02]  /*4a70*/  FFMA R30, R37.reuse, R19, R30 ;  /* 0x00000013251e7223 */ /* 0x040fe4000000001e */
[----:B------:R-:W1:Y:S02]  /*4a80*/  LDS.U16 R24, [R42+0xe4] ;  /* 0x0000e4002a187984 */ /* 0x000e640000000400 */
[----:B------:R-:W-:Y:S01]  /*4a90*/  FFMA R51, R37, R26, R51 ;  /* 0x0000001a25337223 */ /* 0x000fe20000000033 */
[----:B-----5:R-:W-:Y:S01]  /*4aa0*/  SHF.L.U32 R33, R33, 0x10, RZ ;  /* 0x0000001021217819 */ /* 0x020fe200000006ff */
[----:B------:R-:W5:Y:S01]  /*4ab0*/  LDS.U16 R37, [R5+0xe4] ;  /* 0x0000e40005257984 */ /* 0x000f620000000400 */
[----:B------:R-:W-:-:S03]  /*4ac0*/  SHF.L.U32 R32, R32, 0x10, RZ ;  /* 0x0000001020207819 */ /* 0x000fc600000006ff */
[-C--:B------:R-:W-:Y:S01]  /*4ad0*/  FFMA R44, R27, R33.reuse, R44 ;  /* 0x000000211b2c7223 */ /* 0x080fe2000000002c */
[-C--:B------:R-:W-:Y:S01]  /*4ae0*/  FFMA R40, R23, R33.reuse, R40 ;  /* 0x0000002117287223 */ /* 0x080fe20000000028 */
[----:B0-----:R-:W-:Y:S01]  /*4af0*/  SHF.L.U32 R28, R28, 0x10, RZ ;  /* 0x000000101c1c7819 */ /* 0x001fe200000006ff */
[-C--:B------:R-:W-:Y:S01]  /*4b00*/  FFMA R38, R27, R32.reuse, R38 ;  /* 0x000000201b267223 */ /* 0x080fe20000000026 */
[-C--:B------:R-:W-:Y:S01]  /*4b10*/  FFMA R34, R19, R33.reuse, R34 ;  /* 0x0000002113227223 */ /* 0x080fe20000000022 */
[C---:B------:R-:W-:Y:S01]  /*4b20*/  FFMA R35, R26.reuse, R33, R35 ;  /* 0x000000211a237223 */ /* 0x040fe20000000023 */
[----:B------:R-:W-:Y:S01]  /*4b30*/  FFMA R22, R23, R32, R22 ;  /* 0x0000002017167223 */ /* 0x000fe20000000016 */
[----:B------:R-:W-:Y:S01]  /*4b40*/  FFMA R20, R27, R28, R20 ;  /* 0x0000001c1b147223 */ /* 0x000fe20000000014 */
[----:B------:R-:W-:Y:S01]  /*4b50*/  LDS.U16 R33, [R42+0x20] ;  /* 0x000020002a217984 */ /* 0x000fe20000000400 */
[-C--:B------:R-:W-:Y:S01]  /*4b60*/  FFMA R46, R19, R32.reuse, R46 ;  /* 0x00000020132e7223 */ /* 0x080fe2000000002e */
[C---:B------:R-:W-:Y:S01]  /*4b70*/  FFMA R43, R26.reuse, R32, R43 ;  /* 0x000000201a2b7223 */ /* 0x040fe2000000002b */
[-C--:B------:R-:W-:Y:S01]  /*4b80*/  FFMA R18, R23, R28.reuse, R18 ;  /* 0x0000001c17127223 */ /* 0x080fe20000000012 */
[----:B------:R-:W0:Y:S01]  /*4b90*/  LDS.U16 R27, [R5+0x20] ;  /* 0x00002000051b7984 */ /* 0x000e220000000400 */
[-C--:B------:R-:W-:Y:S01]  /*4ba0*/  FFMA R16, R19, R28.reuse, R16 ;  /* 0x0000001c13107223 */ /* 0x080fe20000000010 */
[----:B------:R-:W-:Y:S01]  /*4bb0*/  FFMA R17, R26, R28, R17 ;  /* 0x0000001c1a117223 */ /* 0x000fe20000000011 */
[----:B---3--:R-:W-:Y:S01]  /*4bc0*/  SHF.L.U32 R52, R52, 0x10, RZ ;  /* 0x0000001034347819 */ /* 0x008fe200000006ff */
[----:B------:R-:W3:Y:S01]  /*4bd0*/  LDS.U16 R50, [R5+0x60] ;  /* 0x0000600005327984 */ /* 0x000ee20000000400 */
[----:B------:R-:W-:-:S03]  /*4be0*/  IMAD.U32 R29, R29, 0x10000, RZ ;  /* 0x000100001d1d7824 */ /* 0x000fc600078e00ff */
[----:B------:R-:W3:Y:S01]  /*4bf0*/  LDS.U16 R23, [R42+0x62] ;  /* 0x000062002a177984 */ /* 0x000ee20000000400 */
[C---:B------:R-:W-:Y:S01]  /*4c00*/  FFMA R28, R52.reuse, R29, R39 ;  /* 0x0000001d341c7223 */ /* 0x040fe20000000027 */
[----:B------:R-:W-:Y:S02]  /*4c10*/  SHF.L.U32 R39, R31, 0x10, RZ ;  /* 0x000000101f277819 */ /* 0x000fe400000006ff */
[----:B------:R-:W3:Y:S01]  /*4c20*/  LDS.U16 R19, [R42+0xa4] ;  /* 0x0000a4002a137984 */ /* 0x000ee20000000400 */
[----:B--2---:R-:W-:Y:S02]  /*4c30*/  SHF.L.U32 R25, R25, 0x10, RZ ;  /* 0x0000001019197819 */ /* 0x004fe400000006ff */
[----:B----4-:R-:W-:Y:S01]  /*4c40*/  SHF.L.U32 R21, R21, 0x10, RZ ;  /* 0x0000001015157819 */ /* 0x010fe200000006ff */
[----:B------:R-:W2:Y:S01]  /*4c50*/  LDS.U16 R26, [R42+0xe6] ;  /* 0x0000e6002a1a7984 */ /* 0x000ea20000000400 */
[----:B------:R-:W-:Y:S01]  /*4c60*/  FFMA R38, R29, R39, R38 ;  /* 0x000000271d267223 */ /* 0x000fe20000000026 */
[----:B------:R-:W-:Y:S01]  /*4c70*/  FFMA R48, R52, R25, R48 ;  /* 0x0000001934307223 */ /* 0x000fe20000000030 */
[----:B-1----:R-:W-:Y:S01]  /*4c80*/  SHF.L.U32 R24, R24, 0x10, RZ ;  /* 0x0000001018187819 */ /* 0x002fe200000006ff */
[----:B------:R-:W1:Y:S01]  /*4c90*/  LDS.U16 R36, [R5+0x62] ;  /* 0x0000620005247984 */ /* 0x000e620000000400 */
[C---:B------:R-:W-:Y:S01]  /*4ca0*/  FFMA R30, R52.reuse, R21, R30 ;  /* 0x00000015341e7223 */ /* 0x040fe2000000001e */
[-C--:B------:R-:W-:Y:S01]  /*4cb0*/  FFMA R22, R25, R39.reuse, R22 ;  /* 0x0000002719167223 */ /* 0x080fe20000000016 */
[-C--:B------:R-:W-:Y:S01]  /*4cc0*/  FFMA R46, R21, R39.reuse, R46 ;  /* 0x00000027152e7223 */ /* 0x080fe2000000002e */
[----:B------:R-:W4:Y:S01]  /*4cd0*/  LDS.U16 R32, [R5+0xa4] ;  /* 0x0000a40005207984 */ /* 0x000f220000000400 */
[----:B-----5:R-:W-:Y:S01]  /*4ce0*/  SHF.L.U32 R37, R37, 0x10, RZ ;  /* 0x0000001025257819 */ /* 0x020fe200000006ff */
[----:B------:R-:W-:Y:S01]  /*4cf0*/  FFMA R51, R52, R24, R51 ;  /* 0x0000001834337223 */ /* 0x000fe20000000033 */
[C---:B------:R-:W-:Y:S01]  /*4d00*/  FFMA R43, R24.reuse, R39, R43 ;  /* 0x00000027182b7223 */ /* 0x040fe2000000002b */
[----:B------:R-:W5:Y:S02]  /*4d10*/  LDS.U16 R31, [R5+0xe6] ;  /* 0x0000e600051f7984 */ /* 0x000f640000000400 */
[-C--:B------:R-:W-:Y:S01]  /*4d20*/  FFMA R20, R29, R37.reuse, R20 ;  /* 0x000000251d147223 */ /* 0x080fe20000000014 */
[-C--:B------:R-:W-:Y:S01]  /*4d30*/  FFMA R18, R25, R37.reuse, R18 ;  /* 0x0000002519127223 */ /* 0x080fe20000000012 */
[-C--:B------:R-:W-:Y:S01]  /*4d40*/  FFMA R16, R21, R37.reuse, R16 ;  /* 0x0000002515107223 */ /* 0x080fe20000000010 */
[----:B------:R-:W-:Y:S01]  /*4d50*/  FFMA R17, R24, R37, R17 ;  /* 0x0000002518117223 */ /* 0x000fe20000000011 */
[----:B------:R-:W5:Y:S04]  /*4d60*/  LDS.U16 R52, [R5+0x22] ;  /* 0x0000220005347984 */ /* 0x000f680000000400 */
[----:B------:R-:W5:Y:S01]  /*4d70*/  LDS.U16 R49, [R5+0x78] ;  /* 0x0000780005317984 */ /* 0x000f620000000400 */
[----:B0-----:R-:W-:-:S02]  /*4d80*/  SHF.L.U32 R37, R27, 0x10, RZ ;  /* 0x000000101b257819 */ /* 0x001fc400000006ff */
[----:B------:R-:W-:Y:S02]  /*4d90*/  SHF.L.U32 R27, R33, 0x10, RZ ;  /* 0x00000010211b7819 */ /* 0x000fe400000006ff */
[----:B---3--:R-:W-:-:S03]  /*4da0*/  SHF.L.U32 R50, R50, 0x10, RZ ;  /* 0x0000001032327819 */ /* 0x008fc600000006ff */
[----:B------:R-:W-:Y:S01]  /*4db0*/  FFMA R33, R37, R27, R28 ;  /* 0x0000001b25217223 */ /* 0x000fe2000000001c */
[----:B------:R-:W-:Y:S01]  /*4dc0*/  SHF.L.U32 R23, R23, 0x10, RZ ;  /* 0x0000001017177819 */ /* 0x000fe200000006ff */
[----:B------:R-:W0:Y:S01]  /*4dd0*/  LDS.U16 R28, [R5+0xa6] ;  /* 0x0000a600051c7984 */ /* 0x000e220000000400 */
[-C--:B------:R-:W-:Y:S01]  /*4de0*/  FFMA R44, R29, R50.reuse, R44 ;  /* 0x000000321d2c7223 */ /* 0x080fe2000000002c */
[-C--:B------:R-:W-:Y:S01]  /*4df0*/  FFMA R40, R25, R50.reuse, R40 ;  /* 0x0000003219287223 */ /* 0x080fe20000000028 */
[----:B------:R-:W-:Y:S01]  /*4e00*/  SHF.L.U32 R19, R19, 0x10, RZ ;  /* 0x0000001013137819 */ /* 0x000fe200000006ff */
[-C--:B------:R-:W-:Y:S01]  /*4e10*/  FFMA R34, R21, R50.reuse, R34 ;  /* 0x0000003215227223 */ /* 0x080fe20000000022 */
[----:B------:R-:W-:Y:S01]  /*4e20*/  FFMA R35, R24, R50, R35 ;  /* 0x0000003218237223 */ /* 0x000fe20000000023 */
[C---:B------:R-:W-:Y:S01]  /*4e30*/  FFMA R48, R37.reuse, R23, R48 ;  /* 0x0000001725307223 */ /* 0x040fe20000000030 */
[----:B--2---:R-:W-:Y:S01]  /*4e40*/  SHF.L.U32 R26, R26, 0x10, RZ ;  /* 0x000000101a1a7819 */ /* 0x004fe200000006ff */
[----:B------:R-:W-:Y:S01]  /*4e50*/  FFMA R30, R37, R19, R30 ;  /* 0x00000013251e7223 */ /* 0x000fe2000000001e */
[----:B------:R-:W2:Y:S01]  /*4e60*/  LDS.U16 R50, [R5+0x64] ;  /* 0x0000640005327984 */ /* 0x000ea20000000400 */
[----:B-1----:R-:W-:-:S02]  /*4e70*/  SHF.L.U32 R39, R36, 0x10, RZ ;  /* 0x0000001024277819 */ /* 0x002fc400000006ff */
[----:B------:R-:W-:Y:S01]  /*4e80*/  FFMA R51, R37, R26, R51 ;  /* 0x0000001a25337223 */ /* 0x000fe20000000033 */
[----:B------:R-:W1:Y:S01]  /*4e90*/  LDS.U16 R29, [R42+0x22] ;  /* 0x000022002a1d7984 */ /* 0x000e620000000400 */
[----:B----4-:R-:W-:Y:S01]  /*4ea0*/  SHF.L.U32 R36, R32, 0x10, RZ ;  /* 0x0000001020247819 */ /* 0x010fe200000006ff */
[-C--:B------:R-:W-:Y:S02]  /*4eb0*/  FFMA R44, R27, R39.reuse, R44 ;  /* 0x000000271b2c7223 */ /* 0x080fe4000000002c */
[----:B------:R-:W3:Y:S01]  /*4ec0*/  LDS.U16 R25, [R42+0x64] ;  /* 0x000064002a197984 */ /* 0x000ee20000000400 */
[-C--:B------:R-:W-:Y:S01]  /*4ed0*/  FFMA R40, R23, R39.reuse, R40 ;  /* 0x0000002717287223 */ /* 0x080fe20000000028 */
[----:B-----5:R-:W-:Y:S02]  /*4ee0*/  IMAD.U32 R32, R31, 0x10000, RZ ;  /* 0x000100001f207824 */ /* 0x020fe400078e00ff */
[-C--:B------:R-:W-:Y:S01]  /*4ef0*/  FFMA R34, R19, R39.reuse, R34 ;  /* 0x0000002713227223 */ /* 0x080fe20000000022 */
[----:B------:R-:W4:Y:S01]  /*4f00*/  LDS.U16 R21, [R42+0xa6] ;  /* 0x0000a6002a157984 */ /* 0x000f220000000400 */
[C---:B------:R-:W-:Y:S01]  /*4f10*/  FFMA R35, R26.reuse, R39, R35 ;  /* 0x000000271a237223 */ /* 0x040fe20000000023 */
[-C--:B------:R-:W-:Y:S01]  /*4f20*/  FFMA R38, R27, R36.reuse, R38 ;  /* 0x000000241b267223 */ /* 0x080fe20000000026 */
[-C--:B------:R-:W-:Y:S01]  /*4f30*/  FFMA R22, R23, R36.reuse, R22 ;  /* 0x0000002417167223 */ /* 0x080fe20000000016 */
[----:B------:R-:W5:Y:S01]  /*4f40*/  LDS.U16 R24, [R42+0xe8] ;  /* 0x0000e8002a187984 */ /* 0x000f620000000400 */
[-C--:B------:R-:W-:Y:S01]  /*4f50*/  FFMA R46, R19, R36.reuse, R46 ;  /* 0x00000024132e7223 */ /* 0x080fe2000000002e */
[C---:B------:R-:W-:Y:S01]  /*4f60*/  FFMA R43, R26.reuse, R36, R43 ;  /* 0x000000241a2b7223 */ /* 0x040fe2000000002b */
[-C--:B------:R-:W-:Y:S01]  /*4f70*/  FFMA R20, R27, R32.reuse, R20 ;  /* 0x000000201b147223 */ /* 0x080fe20000000014 */
[----:B------:R-:W5:Y:S01]  /*4f80*/  LDS.U16 R37, [R5+0xe8] ;  /* 0x0000e80005257984 */ /* 0x000f620000000400 */
[-C--:B------:R-:W-:Y:S01]  /*4f90*/  FFMA R18, R23, R32.reuse, R18 ;  /* 0x0000002017127223 */ /* 0x080fe20000000012 */
[-C--:B------:R-:W-:Y:S01]  /*4fa0*/  FFMA R16, R19, R32.reuse, R16 ;  /* 0x0000002013107223 */ /* 0x080fe20000000010 */
[----:B------:R-:W-:Y:S01]  /*4fb0*/  FFMA R17, R26, R32, R17 ;  /* 0x000000201a117223 */ /* 0x000fe20000000011 */
[----:B------:R-:W5:Y:S01]  /*4fc0*/  LDS.U16 R31, [R5+0x24] ;  /* 0x00002400051f7984 */ /* 0x000f620000000400 */
[----:B------:R-:W-:-:S02]  /*4fd0*/  SHF.L.U32 R52, R52, 0x10, RZ ;  /* 0x0000001034347819 */ /* 0x000fc400000006ff */
[----:B------:R-:W-:Y:S01]  /*4fe0*/  SHF.L.U32 R49, R49, 0x10, RZ ;  /* 0x0000001031317819 */ /* 0x000fe200000006ff */
[----:B------:R-:W5:Y:S01]  /*4ff0*/  LDS.U16 R27, [R42+0x24] ;  /* 0x000024002a1b7984 */ /* 0x000f620000000400 */
[----:B0-----:R-:W-:-:S03]  /*5000*/  SHF.L.U32 R39, R28, 0x10, RZ ;  /* 0x000000101c277819 */ /* 0x001fc600000006ff */
[----:B------:R-:W0:Y:S04]  /*5010*/  LDS.U16 R23, [R42+0x66] ;  /* 0x000066002a177984 */ /* 0x000e280000000400 */
[----:B------:R-:W0:Y:S04]  /*5020*/  LDS.U16 R19, [R42+0xa8] ;  /* 0x0000a8002a137984 */ /* 0x000e280000000400 */
[----:B------:R-:W0:Y:S01]  /*5030*/  LDS.U16 R26, [R42+0xea] ;  /* 0x0000ea002a1a7984 */ /* 0x000e220000000400 */
[----:B--2---:R-:W-:-:S03]  /*5040*/  SHF.L.U32 R50, R50, 0x10, RZ ;  /* 0x0000001032327819 */ /* 0x004fc600000006ff */
[----:B------:R-:W2:Y:S01]  /*5050*/  LDS.U16 R32, [R5+0xa8] ;  /* 0x0000a80005207984 */ /* 0x000ea20000000400 */
[----:B-1----:R-:W-:-:S03]  /*5060*/  SHF.L.U32 R29, R29, 0x10, RZ ;  /* 0x000000101d1d7819 */ /* 0x002fc600000006ff */
[----:B------:R-:W1:Y:S01]  /*5070*/  LDS.U16 R28, [R5+0xea] ;  /* 0x0000ea00051c7984 */ /* 0x000e620000000400 */
[----:B---3--:R-:W-:Y:S01]  /*5080*/  SHF.L.U32 R25, R25, 0x10, RZ ;  /* 0x0000001019197819 */ /* 0x008fe200000006ff */
[C---:B------:R-:W-:Y:S01]  /*5090*/  FFMA R33, R52.reuse, R29, R33 ;  /* 0x0000001d34217223 */ /* 0x040fe20000000021 */
[-C--:B------:R-:W-:Y:S01]  /*50a0*/  FFMA R44, R29, R50.reuse, R44 ;  /* 0x000000321d2c7223 */ /* 0x080fe2000000002c */
[----:B------:R-:W3:Y:S01]  /*50b0*/  LDS.U16 R36, [R5+0x66] ;  /* 0x0000660005247984 */ /* 0x000ee20000000400 */
[----:B----4-:R-:W-:Y:S01]  /*50c0*/  SHF.L.U32 R21, R21, 0x10, RZ ;  /* 0x0000001015157819 */ /* 0x010fe200000006ff */
[----:B------:R-:W-:Y:S01]  /*50d0*/  FFMA R48, R52, R25, R48 ;  /* 0x0000001934307223 */ /* 0x000fe20000000030 */
[----:B------:R-:W-:Y:S01]  /*50e0*/  FFMA R38, R29, R39, R38 ;  /* 0x000000271d267223 */ /* 0x000fe20000000026 */
[----:B-----5:R-:W-:Y:S01]  /*50f0*/  SHF.L.U32 R24, R24, 0x10, RZ ;  /* 0x0000001018187819 */ /* 0x020fe200000006ff */
[-C--:B------:R-:W-:Y:S01]  /*5100*/  FFMA R40, R25, R50.reuse, R40 ;  /* 0x0000003219287223 */ /* 0x080fe20000000028 */
[C---:B------:R-:W-:Y:S01]  /*5110*/  FFMA R30, R52.reuse, R21, R30 ;  /* 0x00000015341e7223 */ /* 0x040fe2000000001e */
[----:B------:R-:W-:Y:S01]  /*5120*/  FFMA R34, R21, R50, R34 ;  /* 0x0000003215227223 */ /* 0x000fe20000000022 */
[----:B------:R-:W-:Y:S01]  /*5130*/  SHF.L.U32 R37, R37, 0x10, RZ ;  /* 0x0000001025257819 */ /* 0x000fe200000006ff */
[----:B------:R-:W-:Y:S01]  /*5140*/  FFMA R51, R52, R24, R51 ;  /* 0x0000001834337223 */ /* 0x000fe20000000033 */
[C---:B------:R-:W-:Y:S01]  /*5150*/  FFMA R35, R24.reuse, R50, R35 ;  /* 0x0000003218237223 */ /* 0x040fe20000000023 */
[----:B------:R-:W4:Y:S01]  /*5160*/  LDS.U16 R52, [R5+0x26] ;  /* 0x0000260005347984 */ /* 0x000f220000000400 */
[----:B------:R-:W-:Y:S01]  /*5170*/  FFMA R22, R25, R39, R22 ;  /* 0x0000002719167223 */ /* 0x000fe20000000016 */
[-C--:B------:R-:W-:Y:S01]  /*5180*/  FFMA R20, R29, R37.reuse, R20 ;  /* 0x000000251d147223 */ /* 0x080fe20000000014 */
[-C--:B------:R-:W-:Y:S01]  /*5190*/  FFMA R18, R25, R37.reuse, R18 ;  /* 0x0000002519127223 */ /* 0x080fe20000000012 */
[----:B------:R-:W5:Y:S01]  /*51a0*/  LDS.U16 R29, [R42+0x26] ;  /* 0x000026002a1d7984 */ /* 0x000f620000000400 */
[-C--:B------:R-:W-:Y:S01]  /*51b0*/  FFMA R16, R21, R37.reuse, R16 ;  /* 0x0000002515107223 */ /* 0x080fe20000000010 */
[C---:B------:R-:W-:Y:S01]  /*51c0*/  FFMA R17, R24.reuse, R37, R17 ;  /* 0x0000002518117223 */ /* 0x040fe20000000011 */
[----:B------:R-:W-:Y:S01]  /*51d0*/  SHF.L.U32 R37, R31, 0x10, RZ ;  /* 0x000000101f257819 */ /* 0x000fe200000006ff */
[-C--:B------:R-:W-:Y:S01]  /*51e0*/  FFMA R46, R21, R39.reuse, R46 ;  /* 0x00000027152e7223 */ /* 0x080fe2000000002e */
[----:B------:R-:W5:Y:S01]  /*51f0*/  LDS.U16 R31, [R5+0xaa] ;  /* 0x0000aa00051f7984 */ /* 0x000f620000000400 */
[----:B------:R-:W-:Y:S01]  /*5200*/  SHF.L.U32 R27, R27, 0x10, RZ ;  /* 0x000000101b1b7819 */ /* 0x000fe200000006ff */
[----:B------:R-:W-:Y:S01]  /*5210*/  FFMA R43, R24, R39, R43 ;  /* 0x00000027182b7223 */ /* 0x000fe2000000002b */
[----:B0-----:R-:W-:Y:S01]  /*5220*/  SHF.L.U32 R23, R23, 0x10, RZ ;  /* 0x0000001017177819 */ /* 0x001fe200000006ff */
[----:B------:R-:W0:Y:S01]  /*5230*/  LDS.U16 R25, [R42+0x68] ;  /* 0x000068002a197984 */ /* 0x000e220000000400 */
[----:B------:R-:W-:Y:S01]  /*5240*/  SHF.L.U32 R19, R19, 0x10, RZ ;  /* 0x0000001013137819 */ /* 0x000fe200000006ff */
[C---:B------:R-:W-:Y:S01]  /*5250*/  FFMA R33, R37.reuse, R27, R33 ;  /* 0x0000001b25217223 */ /* 0x040fe20000000021 */
[----:B------:R-:W-:Y:S01]  /*5260*/  SHF.L.U32 R26, R26, 0x10, RZ ;  /* 0x000000101a1a7819 */ /* 0x000fe200000006ff */
[----:B------:R-:W0:Y:S01]  /*5270*/  LDS.U16 R21, [R42+0xaa] ;  /* 0x0000aa002a157984 */ /* 0x000e220000000400 */
[C---:B------:R-:W-:Y:S01]  /*5280*/  FFMA R48, R37.reuse, R23, R48 ;  /* 0x0000001725307223 */ /* 0x040fe20000000030 */
[C---:B------:R-:W-:Y:S01]  /*5290*/  FFMA R30, R37.reuse, R19, R30 ;  /* 0x00000013251e7223 */ /* 0x040fe2000000001e */
[----:B--2---:R-:W-:Y:S01]  /*52a0*/  SHF.L.U32 R32, R32, 0x10, RZ ;  /* 0x0000001020207819 */ /* 0x004fe200000006ff */
[----:B------:R-:W2:Y:S01]  /*52b0*/  LDS.U16 R24, [R42+0xec] ;  /* 0x0000ec002a187984 */ /* 0x000ea20000000400 */
[----:B------:R-:W-:Y:S01]  /*52c0*/  FFMA R51, R37, R26, R51 ;  /* 0x0000001a25337223 */ /* 0x000fe20000000033 */
[----:B-1----:R-:W-:-:S02]  /*52d0*/  SHF.L.U32 R28, R28, 0x10, RZ ;  /* 0x000000101c1c7819 */ /* 0x002fc400000006ff */
[----:B------:R-:W1:Y:S01]  /*52e0*/  LDS.U16 R50, [R5+0x68] ;  /* 0x0000680005327984 */ /* 0x000e620000000400 */
[-C--:B------:R-:W-:Y:S01]  /*52f0*/  FFMA R38, R27, R32.reuse, R38 ;  /* 0x000000201b267223 */ /* 0x080fe20000000026 */
[----:B------:R-:W-:Y:S01]  /*5300*/  FFMA R22, R23, R32, R22 ;  /* 0x0000002017167223 */ /* 0x000fe20000000016 */
[----:B---3--:R-:W-:Y:S02]  /*5310*/  IMAD.U32 R37, R36, 0x10000, RZ ;  /* 0x0001000024257824 */ /* 0x008fe400078e00ff */
[----:B------:R-:W-:Y:S01]  /*5320*/  FFMA R20, R27, R28, R20 ;  /* 0x0000001c1b147223 */ /* 0x000fe20000000014 */
[----:B------:R-:W3:Y:S01]  /*5330*/  LDS.U16 R36, [R5+0xec] ;  /* 0x0000ec0005247984 */ /* 0x000ee20000000400 */
[-C--:B------:R-:W-:Y:S01]  /*5340*/  FFMA R46, R19, R32.reuse, R46 ;  /* 0x00000020132e7223 */ /* 0x080fe2000000002e */
[-C--:B------:R-:W-:Y:S01]  /*5350*/  FFMA R44, R27, R37.reuse, R44 ;  /* 0x000000251b2c7223 */ /* 0x080fe2000000002c */
[-C--:B------:R-:W-:Y:S01]  /*5360*/  FFMA R40, R23, R37.reuse, R40 ;  /* 0x0000002517287223 */ /* 0x080fe20000000028 */
[-C--:B------:R-:W-:Y:S01]  /*5370*/  FFMA R34, R19, R37.reuse, R34 ;  /* 0x0000002513227223 */ /* 0x080fe20000000022 */
[C---:B------:R-:W-:Y:S01]  /*5380*/  FFMA R35, R26.reuse, R37, R35 ;  /* 0x000000251a237223 */ /* 0x040fe20000000023 */
[----:B------:R-:W3:Y:S01]  /*5390*/  LDS.U16 R27, [R5+0x28] ;  /* 0x00002800051b7984 */ /* 0x000ee20000000400 */
[----:B------:R-:W-:Y:S01]  /*53a0*/  FFMA R43, R26, R32, R43 ;  /* 0x000000201a2b7223 */ /* 0x000fe2000000002b */
[-C--:B------:R-:W-:Y:S01]  /*53b0*/  FFMA R18, R23, R28.reuse, R18 ;  /* 0x0000001c17127223 */ /* 0x080fe20000000012 */
[----:B----4-:R-:W-:Y:S01]  /*53c0*/  SHF.L.U32 R52, R52, 0x10, RZ ;  /* 0x0000001034347819 */ /* 0x010fe200000006ff */
[----:B------:R-:W4:Y:S01]  /*53d0*/  LDS.U16 R37, [R42+0x28] ;  /* 0x000028002a257984 */ /* 0x000f220000000400 */
[-C--:B------:R-:W-:Y:S01]  /*53e0*/  FFMA R16, R19, R28.reuse, R16 ;  /* 0x0000001c13107223 */ /* 0x080fe20000000010 */
[----:B------:R-:W-:Y:S01]  /*53f0*/  FFMA R17, R26, R28, R17 ;  /* 0x0000001c1a117223 */ /* 0x000fe20000000011 */
[----:B-----5:R-:W-:Y:S01]  /*5400*/  SHF.L.U32 R29, R29, 0x10, RZ ;  /* 0x000000101d1d7819 */ /* 0x020fe200000006ff */
[----:B------:R-:W5:Y:S04]  /*5410*/  LDS.U16 R32, [R5+0x6a] ;  /* 0x00006a0005207984 */ /* 0x000f680000000400 */
[----:B------:R-:W-:Y:S01]  /*5420*/  FFMA R28, R52, R29, R33 ;  /* 0x0000001d341c7223 */ /* 0x000fe20000000021 */
[----:B------:R-:W-:Y:S01]  /*5430*/  SHF.L.U32 R39, R31, 0x10, RZ ;  /* 0x000000101f277819 */ /* 0x000fe200000006ff */
[----:B------:R-:W5:Y:S01]  /*5440*/  LDS.U16 R19, [R42+0xac] ;  /* 0x0000ac002a137984 */ /* 0x000f620000000400 */
[----:B0-----:R-:W-:-:S03]  /*5450*/  SHF.L.U32 R25, R25, 0x10, RZ ;  /* 0x0000001019197819 */ /* 0x001fc600000006ff */
[----:B------:R-:W0:Y:S01]  /*5460*/  LDS.U16 R33, [R5+0xac] ;  /* 0x0000ac0005217984 */ /* 0x000e220000000400 */
[----:B------:R-:W-:-:S03]  /*5470*/  SHF.L.U32 R21, R21, 0x10, RZ ;  /* 0x0000001015157819 */ /* 0x000fc600000006ff */
[----:B------:R-:W0:Y:S01]  /*5480*/  LDS.U16 R31, [R5+0xee] ;  /* 0x0000ee00051f7984 */ /* 0x000e220000000400 */
[----:B------:R-:W-:Y:S01]  /*5490*/  FFMA R22, R25, R39, R22 ;  /* 0x0000002719167223 */ /* 0x000fe20000000016 */
[----:B------:R-:W-:Y:S01]  /*54a0*/  FFMA R48, R52, R25, R48 ;  /* 0x0000001934307223 */ /* 0x000fe20000000030 */
[----:B--2---:R-:W-:Y:S01]  /*54b0*/  SHF.L.U32 R24, R24, 0x10, RZ ;  /* 0x0000001018187819 */ /* 0x004fe200000006ff */
[----:B------:R-:W2:Y:S01]  /*54c0*/  LDS.U16 R23, [R42+0x6a] ;  /* 0x00006a002a177984 */ /* 0x000ea20000000400 */
[----:B------:R-:W-:Y:S01]  /*54d0*/  FFMA R46, R21, R39, R46 ;  /* 0x00000027152e7223 */ /* 0x000fe2000000002e */
[----:B------:R-:W-:Y:S01]  /*54e0*/  FFMA R30, R52, R21, R30 ;  /* 0x00000015341e7223 */ /* 0x000fe2000000001e */
[----:B-1----:R-:W-:Y:S01]  /*54f0*/  SHF.L.U32 R50, R50, 0x10, RZ ;  /* 0x0000001032327819 */ /* 0x002fe200000006ff */
[----:B------:R-:W1:Y:S01]  /*5500*/  LDS.U16 R26, [R42+0xee] ;  /* 0x0000ee002a1a7984 */ /* 0x000e620000000400 */
[-C--:B------:R-:W-:Y:S01]  /*5510*/  FFMA R43, R24, R39.reuse, R43 ;  /* 0x00000027182b7223 */ /* 0x080fe2000000002b */
[----:B------:R-:W-:Y:S01]  /*5520*/  FFMA R51, R52, R24, R51 ;  /* 0x0000001834337223 */ /* 0x000fe20000000033 */
[----:B---3--:R-:W-:Y:S01]  /*5530*/  SHF.L.U32 R41, R36, 0x10, RZ ;  /* 0x0000001024297819 */ /* 0x008fe200000006ff */
[C---:B------:R-:W-:Y:S01]  /*5540*/  FFMA R36, R29.reuse, R39, R38 ;  /* 0x000000271d247223 */ /* 0x040fe20000000026 */
[-C--:B------:R-:W-:Y:S01]  /*5550*/  FFMA R44, R29, R50.reuse, R44 ;  /* 0x000000321d2c7223 */ /* 0x080fe2000000002c */
[----:B------:R-:W3:Y:S01]  /*5560*/  LDS.U16 R52, [R5+0x2a] ;  /* 0x00002a0005347984 */ /* 0x000ee20000000400 */
[-C--:B------:R-:W-:Y:S01]  /*5570*/  FFMA R40, R25, R50.reuse, R40 ;  /* 0x0000003219287223 */ /* 0x080fe20000000028 */
[-C--:B------:R-:W-:Y:S01]  /*5580*/  FFMA R20, R29, R41.reuse, R20 ;  /* 0x000000291d147223 */ /* 0x080fe20000000014 */
[----:B------:R-:W-:Y:S01]  /*5590*/  SHF.L.U32 R39, R27, 0x10, RZ ;  /* 0x000000101b277819 */ /* 0x000fe200000006ff */
[----:B------:R-:W3:Y:S01]  /*55a0*/  LDS.U16 R29, [R42+0x2a] ;  /* 0x00002a002a1d7984 */ /* 0x000ee20000000400 */
[-C--:B------:R-:W-:Y:S01]  /*55b0*/  FFMA R34, R21, R50.reuse, R34 ;  /* 0x0000003215227223 */ /* 0x080fe20000000022 */
[C---:B------:R-:W-:Y:S01]  /*55c0*/  FFMA R35, R24.reuse, R50, R35 ;  /* 0x0000003218237223 */ /* 0x040fe20000000023 */
[----:B----4-:R-:W-:Y:S01]  /*55d0*/  SHF.L.U32 R27, R37, 0x10, RZ ;  /* 0x00000010251b7819 */ /* 0x010fe200000006ff */
[-C--:B------:R-:W-:Y:S01]  /*55e0*/  FFMA R18, R25, R41.reuse, R18 ;  /* 0x0000002919127223 */ /* 0x080fe20000000012 */
[-C--:B------:R-:W-:Y:S01]  /*55f0*/  FFMA R16, R21, R41.reuse, R16 ;  /* 0x0000002915107223 */ /* 0x080fe20000000010 */
[----:B------:R-:W-:Y:S01]  /*5600*/  FFMA R17, R24, R41, R17 ;  /* 0x0000002918117223 */ /* 0x000fe20000000011 */
[----:B-----5:R-:W-:Y:S01]  /*5610*/  SHF.L.U32 R38, R32, 0x10, RZ ;  /* 0x0000001020267819 */ /* 0x020fe200000006ff */
[----:B------:R-:W-:Y:S01]  /*5620*/  FFMA R37, R39, R27, R28 ;  /* 0x0000001b27257223 */ /* 0x000fe2000000001c */
[----:B------:R-:W4:Y:S03]  /*5630*/  LDS.U16 R50, [R5+0x6c] ;  /* 0x00006c0005327984 */ /* 0x000f260000000400 */
[----:B------:R-:W-:Y:S01]  /*5640*/  FFMA R44, R27, R38, R44 ;  /* 0x000000261b2c7223 */ /* 0x000fe2000000002c */
[----:B------:R-:W5:Y:S01]  /*5650*/  LDS.U16 R28, [R5+0xae] ;  /* 0x0000ae00051c7984 */ /* 0x000f620000000400 */
[----:B------:R-:W-:-:S03]  /*5660*/  IMAD.U32 R19, R19, 0x10000, RZ ;  /* 0x0001000013137824 */ /* 0x000fc600078e00ff */
[----:B------:R-:W5:Y:S01]  /*5670*/  LDS.U16 R25, [R42+0x6c] ;  /* 0x00006c002a197984 */ /* 0x000f620000000400 */
[----:B0-----:R-:W-:Y:S01]  /*5680*/  SHF.L.U32 R33, R33, 0x10, RZ ;  /* 0x0000001021217819 */ /* 0x001fe200000006ff */
[----:B------:R-:W-:Y:S01]  /*5690*/  FFMA R30, R39, R19, R30 ;  /* 0x00000013271e7223 */ /* 0x000fe2000000001e */
[-C--:B------:R-:W-:Y:S01]  /*56a0*/  FFMA R34, R19, R38.reuse, R34 ;  /* 0x0000002613227223 */ /* 0x080fe20000000022 */
[----:B------:R-:W0:Y:S01]  /*56b0*/  LDS.U16 R21, [R42+0xae] ;  /* 0x0000ae002a157984 */ /* 0x000e220000000400 */
[----:B------:R-:W-:Y:S01]  /*56c0*/  SHF.L.U32 R31, R31, 0x10, RZ ;  /* 0x000000101f1f7819 */ /* 0x000fe200000006ff */
[-C--:B------:R-:W-:Y:S01]  /*56d0*/  FFMA R46, R19, R33.reuse, R46 ;  /* 0x00000021132e7223 */ /* 0x080fe2000000002e */
[----:B------:R-:W-:Y:S01]  /*56e0*/  FFMA R36, R27, R33, R36 ;  /* 0x000000211b247223 */ /* 0x000fe20000000024 */
[----:B------:R-:W0:Y:S01]  /*56f0*/  LDS.U16 R24, [R42+0xf0] ;  /* 0x0000f0002a187984 */ /* 0x000e220000000400 */
[----:B--2---:R-:W-:Y:S01]  /*5700*/  SHF.L.U32 R23, R23, 0x10, RZ ;  /* 0x0000001017177819 */ /* 0x004fe200000006ff */
[-C--:B------:R-:W-:Y:S01]  /*5710*/  FFMA R16, R19, R31.reuse, R16 ;  /* 0x0000001f13107223 */ /* 0x080fe20000000010 */
[----:B------:R-:W-:Y:S01]  /*5720*/  FFMA R20, R27, R31, R20 ;  /* 0x0000001f1b147223 */ /* 0x000fe20000000014 */
[----:B------:R-:W2:Y:S01]  /*5730*/  LDS.U16 R32, [R5+0xf0] ;  /* 0x0000f00005207984 */ /* 0x000ea20000000400 */
[----:B-1----:R-:W-:Y:S01]  /*5740*/  SHF.L.U32 R26, R26, 0x10, RZ ;  /* 0x000000101a1a7819 */ /* 0x002fe200000006ff */
[----:B------:R-:W-:Y:S01]  /*5750*/  FFMA R22, R23, R33, R22 ;  /* 0x0000002117167223 */ /* 0x000fe20000000016 */
[----:B------:R-:W-:Y:S01]  /*5760*/  FFMA R48, R39, R23, R48 ;  /* 0x0000001727307223 */ /* 0x000fe20000000030 */
[----:B------:R-:W1:Y:S01]  /*5770*/  LDS.U16 R19, [R5+0x2c] ;  /* 0x00002c0005137984 */ /* 0x000e620000000400 */
[----:B------:R-:W-:Y:S01]  /*5780*/  FFMA R40, R23, R38, R40 ;  /* 0x0000002617287223 */ /* 0x000fe20000000028 */
[----:B------:R-:W-:Y:S01]  /*5790*/  FFMA R43, R26, R33, R43 ;  /* 0x000000211a2b7223 */ /* 0x000fe2000000002b */
[----:B---3--:R-:W-:Y:S01]  /*57a0*/  SHF.L.U32 R52, R52, 0x10, RZ ;  /* 0x0000001034347819 */ /* 0x008fe200000006ff */
[----:B------:R-:W3:Y:S01]  /*57b0*/  LDS.U16 R33, [R42+0x2c] ;  /* 0x00002c002a217984 */ /* 0x000ee20000000400 */
[----:B------:R-:W-:Y:S01]  /*57c0*/  FFMA R51, R39, R26, R51 ;  /* 0x0000001a27337223 */ /* 0x000fe20000000033 */
[C---:B------:R-:W-:Y:S01]  /*57d0*/  FFMA R35, R26.reuse, R38, R35 ;  /* 0x000000261a237223 */ /* 0x040fe20000000023 */
[----:B------:R-:W-:Y:S01]  /*57e0*/  SHF.L.U32 R29, R29, 0x10, RZ ;  /* 0x000000101d1d7819 */ /* 0x000fe200000006ff */
[-C--:B------:R-:W-:Y:S01]  /*57f0*/  FFMA R18, R23, R31.reuse, R18 ;  /* 0x0000001f17127223 */ /* 0x080fe20000000012 */
[----:B------:R-:W-:Y:S01]  /*5800*/  FFMA R17, R26, R31, R17 ;  /* 0x0000001f1a117223 */ /* 0x000fe20000000011 */
[----:B------:R-:W3:Y:S02]  /*5810*/  LDS.U16 R27, [R42+0x6e] ;  /* 0x00006e002a1b7984 */ /* 0x000ee40000000400 */
[----:B------:R-:W-:-:S02]  /*5820*/  FFMA R38, R52, R29, R37 ;  /* 0x0000001d34267223 */ /* 0x000fc40000000025 */
[----:B------:R-:W3:Y:S01]  /*5830*/  LDS.U16 R23, [R42+0xb0] ;  /* 0x0000b0002a177984 */ /* 0x000ee20000000400 */
[----:B----4-:R-:W-:-:S03]  /*5840*/  SHF.L.U32 R50, R50, 0x10, RZ ;  /* 0x0000001032327819 */ /* 0x010fc600000006ff */
[----:B------:R-:W4:Y:S01]  /*5850*/  LDS.U16 R26, [R42+0xf2] ;  /* 0x0000f2002a1a7984 */ /* 0x000f220000000400 */
[----:B-----5:R-:W-:Y:S01]  /*5860*/  SHF.L.U32 R39, R28, 0x10, RZ ;  /* 0x000000101c277819 */ /* 0x020fe200000006ff */
[----:B------:R-:W-:Y:S02]  /*5870*/  FFMA R44, R29, R50, R44 ;  /* 0x000000321d2c7223 */ /* 0x000fe4000000002c */
[----:B------:R-:W5:Y:S01]  /*5880*/  LDS.U16 R31, [R5+0x6e] ;  /* 0x00006e00051f7984 */ /* 0x000f620000000400 */
[----:B------:R-:W-:-:S03]  /*5890*/  SHF.L.U32 R25, R25, 0x10, RZ ;  /* 0x0000001019197819 */ /* 0x000fc600000006ff */
[----:B------:R-:W5:Y:S01]  /*58a0*/  LDS.U16 R37, [R5+0xb0] ;  /* 0x0000b00005257984 */ /* 0x000f620000000400 */
[----:B0-----:R-:W-:Y:S01]  /*58b0*/  SHF.L.U32 R21, R21, 0x10, RZ ;  /* 0x0000001015157819 */ /* 0x001fe200000006ff */
[CC--:B------:R-:W-:Y:S02]  /*58c0*/  FFMA R40, R25.reuse, R50.reuse, R40 ;  /* 0x0000003219287223 */ /* 0x0c0fe40000000028 */
[----:B------:R-:W0:Y:S01]  /*58d0*/  LDS.U16 R28, [R5+0xf2] ;  /* 0x0000f200051c7984 */ /* 0x000e220000000400 */
[-C--:B------:R-:W-:Y:S01]  /*58e0*/  FFMA R22, R25, R39.reuse, R22 ;  /* 0x0000002719167223 */ /* 0x080fe20000000016 */
[----:B------:R-:W-:Y:S01]  /*58f0*/  SHF.L.U32 R24, R24, 0x10, RZ ;  /* 0x0000001018187819 */ /* 0x000fe200000006ff */
[CC--:B------:R-:W-:Y:S01]  /*5900*/  FFMA R34, R21.reuse, R50.reuse, R34 ;  /* 0x0000003215227223 */ /* 0x0c0fe20000000022 */
[----:B------:R-:W-:Y:S01]  /*5910*/  FFMA R46, R21, R39, R46 ;  /* 0x00000027152e7223 */ /* 0x000fe2000000002e */
[----:B------:R-:W-:Y:S01]  /*5920*/  FFMA R48, R52, R25, R48 ;  /* 0x0000001934307223 */ /* 0x000fe20000000030 */
[----:B--2---:R-:W-:Y:S01]  /*5930*/  SHF.L.U32 R41, R32, 0x10, RZ ;  /* 0x0000001020297819 */ /* 0x004fe200000006ff */
[C---:B------:R-:W-:Y:S01]  /*5940*/  FFMA R35, R24.reuse, R50, R35 ;  /* 0x0000003218237223 */ /* 0x040fe20000000023 */
[CC--:B------:R-:W-:Y:S01]  /*5950*/  FFMA R32, R29.reuse, R39.reuse, R36 ;  /* 0x000000271d207223 */ /* 0x0c0fe20000000024 */
[----:B------:R-:W2:Y:S01]  /*5960*/  LDS.U16 R50, [R5+0x2e] ;  /* 0x00002e0005327984 */ /* 0x000ea20000000400 */
[C---:B------:R-:W-:Y:S01]  /*5970*/  FFMA R43, R24.reuse, R39, R43 ;  /* 0x00000027182b7223 */ /* 0x040fe2000000002b */
[-C--:B------:R-:W-:Y:S01]  /*5980*/  FFMA R20, R29, R41.reuse, R20 ;  /* 0x000000291d147223 */ /* 0x080fe20000000014 */
[-C--:B------:R-:W-:Y:S01]  /*5990*/  FFMA R18, R25, R41.reuse, R18 ;  /* 0x0000002919127223 */ /* 0x080fe20000000012 */
[----:B------:R-:W2:Y:S01]  /*59a0*/  LDS.U16 R29, [R42+0x2e] ;  /* 0x00002e002a1d7984 */ /* 0x000ea20000000400 */
[-C--:B------:R-:W-:Y:S01]  /*59b0*/  FFMA R16, R21, R41.reuse, R16 ;  /* 0x0000002915107223 */ /* 0x080fe20000000010 */
[----:B------:R-:W-:Y:S01]  /*59c0*/  FFMA R17, R24, R41, R17 ;  /* 0x0000002918117223 */ /* 0x000fe20000000011 */
[----:B-1----:R-:W-:Y:S01]  /*59d0*/  SHF.L.U32 R41, R19, 0x10, RZ ;  /* 0x0000001013297819 */ /* 0x002fe200000006ff */
[----:B---3--:R-:W-:Y:S01]  /*59e0*/  IMAD.U32 R33, R33, 0x10000, RZ ;  /* 0x0001000021217824 */ /* 0x008fe200078e00ff */
[----:B------:R-:W1:Y:S01]  /*59f0*/  LDS.U16 R19, [R5+0xb2] ;  /* 0x0000b20005137984 */ /* 0x000e620000000400 */
[C---:B------:R-:W-:Y:S01]  /*5a00*/  FFMA R30, R52.reuse, R21, R30 ;  /* 0x00000015341e7223 */ /* 0x040fe2000000001e */
[----:B------:R-:W-:Y:S01]  /*5a10*/  FFMA R51, R52, R24, R51 ;  /* 0x0000001834337223 */ /* 0x000fe20000000033 */
[----:B------:R-:W-:Y:S01]  /*5a20*/  FFMA R39, R41, R33, R38 ;  /* 0x0000002129277223 */ /* 0x000fe20000000026 */
[----:B------:R-:W3:Y:S01]  /*5a30*/  LDS.U16 R25, [R42+0x70] ;  /* 0x000070002a197984 */ /* 0x000ee20000000400 */
[----:B------:R-:W-:-:S02]  /*5a40*/  SHF.L.U32 R27, R27, 0x10, RZ ;  /* 0x000000101b1b7819 */ /* 0x000fc400000006ff */
[----:B------:R-:W-:Y:S01]  /*5a50*/  SHF.L.U32 R23, R23, 0x10, RZ ;  /* 0x0000001017177819 */ /* 0x000fe200000006ff */
[----:B------:R-:W3:Y:S01]  /*5a60*/  LDS.U16 R21, [R42+0xb2] ;  /* 0x0000b2002a157984 */ /* 0x000ee20000000400 */
[----:B----4-:R-:W-:Y:S01]  /*5a70*/  SHF.L.U32 R26, R26, 0x10, RZ ;  /* 0x000000101a1a7819 */ /* 0x010fe200000006ff */
[C---:B------:R-:W-:Y:S02]  /*5a80*/  FFMA R48, R41.reuse, R27, R48 ;  /* 0x0000001b29307223 */ /* 0x040fe40000000030 */
[----:B------:R-:W4:Y:S01]  /*5a90*/  LDS.U16 R24, [R42+0xf4] ;  /* 0x0000f4002a187984 */ /* 0x000f220000000400 */
[----:B------:R-:W-:Y:S01]  /*5aa0*/  FFMA R30, R41, R23, R30 ;  /* 0x00000017291e7223 */ /* 0x000fe2000000001e */
[----:B-----5:R-:W-:Y:S01]  /*5ab0*/  SHF.L.U32 R38, R31, 0x10, RZ ;  /* 0x000000101f267819 */ /* 0x020fe200000006ff */
[----:B------:R-:W-:Y:S01]  /*5ac0*/  FFMA R51, R41, R26, R51 ;  /* 0x0000001a29337223 */ /* 0x000fe20000000033 */
[----:B------:R-:W5:Y:S01]  /*5ad0*/  LDS.U16 R36, [R5+0x70] ;  /* 0x0000700005247984 */ /* 0x000f620000000400 */
[----:B------:R-:W-:-:S02]  /*5ae0*/  SHF.L.U32 R37, R37, 0x10, RZ ;  /* 0x0000001025257819 */ /* 0x000fc400000006ff */
[-C--:B------:R-:W-:Y:S01]  /*5af0*/  FFMA R44, R33, R38.reuse, R44 ;  /* 0x00000026212c7223 */ /* 0x080fe2000000002c */
[----:B------:R-:W5:Y:S01]  /*5b00*/  LDS.U16 R31, [R5+0xf4] ;  /* 0x0000f400051f7984 */ /* 0x000f620000000400 */
[-C--:B------:R-:W-:Y:S01]  /*5b10*/  FFMA R40, R27, R38.reuse, R40 ;  /* 0x000000261b287223 */ /* 0x080fe20000000028 */
[----:B0-----:R-:W-:Y:S01]  /*5b20*/  SHF.L.U32 R28, R28, 0x10, RZ ;  /* 0x000000101c1c7819 */ /* 0x001fe200000006ff */
[----:B------:R-:W-:Y:S01]  /*5b30*/  FFMA R34, R23, R38, R34 ;  /* 0x0000002617227223 */ /* 0x000fe20000000022 */
[-C--:B------:R-:W-:Y:S01]  /*5b40*/  FFMA R32, R33, R37.reuse, R32 ;  /* 0x0000002521207223 */ /* 0x080fe20000000020 */
[-C--:B------:R-:W-:Y:S01]  /*5b50*/  FFMA R22, R27, R37.reuse, R22 ;  /* 0x000000251b167223 */ /* 0x080fe20000000016 */
[-C--:B------:R-:W-:Y:S01]  /*5b60*/  FFMA R46, R23, R37.reuse, R46 ;  /* 0x00000025172e7223 */ /* 0x080fe2000000002e */
[C---:B------:R-:W-:Y:S01]  /*5b70*/  FFMA R43, R26.reuse, R37, R43 ;  /* 0x000000251a2b7223 */ /* 0x040fe2000000002b */
[-C--:B------:R-:W-:Y:S01]  /*5b80*/  FFMA R20, R33, R28.reuse, R20 ;  /* 0x0000001c21147223 */ /* 0x080fe20000000014 */
[-C--:B------:R-:W-:Y:S01]  /*5b90*/  FFMA R18, R27, R28.reuse, R18 ;  /* 0x0000001c1b127223 */ /* 0x080fe20000000012 */
[-C--:B------:R-:W-:Y:S01]  /*5ba0*/  FFMA R16, R23, R28.reuse, R16 ;  /* 0x0000001c17107223 */ /* 0x080fe20000000010 */
[----:B------:R-:W-:Y:S01]  /*5bb0*/  FFMA R17, R26, R28, R17 ;  /* 0x0000001c1a117223 */ /* 0x000fe20000000011 */
[----:B------:R-:W0:Y:S01]  /*5bc0*/  LDS.U16 R23, [R5+0x30] ;  /* 0x0000300005177984 */ /* 0x000e220000000400 */
[----:B--2---:R-:W-:Y:S01]  /*5bd0*/  SHF.L.U32 R50, R50, 0x10, RZ ;  /* 0x0000001032327819 */ /* 0x004fe200000006ff */
[----:B------:R-:W-:Y:S01]  /*5be0*/  FFMA R35, R26, R38, R35 ;  /* 0x000000261a237223 */ /* 0x000fe20000000023 */
[----:B------:R-:W-:Y:S01]  /*5bf0*/  SHF.L.U32 R29, R29, 0x10, RZ ;  /* 0x000000101d1d7819 */ /* 0x000fe200000006ff */
[----:B------:R-:W2:Y:S04]  /*5c00*/  LDS.U16 R37, [R42+0x30] ;  /* 0x000030002a257984 */ /* 0x000ea80000000400 */
[----:B------:R-:W2:Y:S01]  /*5c10*/  LDS.U16 R33, [R42+0x72] ;  /* 0x000072002a217984 */ /* 0x000ea20000000400 */
[----:B------:R-:W-:Y:S01]  /*5c20*/  FFMA R52, R50, R29, R39 ;  /* 0x0000001d32347223 */ /* 0x000fe20000000027 */
[----:B-1----:R-:W-:-:S02]  /*5c30*/  SHF.L.U32 R39, R19, 0x10, RZ ;  /* 0x0000001013277819 */ /* 0x002fc400000006ff */
[----:B------:R-:W1:Y:S01]  /*5c40*/  LDS.U16 R27, [R42+0xb4] ;  /* 0x0000b4002a1b7984 */ /* 0x000e620000000400 */
[----:B---3--:R-:W-:Y:S02]  /*5c50*/  SHF.L.U32 R25, R25, 0x10, RZ ;  /* 0x0000001019197819 */ /* 0x008fe400000006ff */
[-C--:B------:R-:W-:Y:S01]  /*5c60*/  FFMA R32, R29, R39.reuse, R32 ;  /* 0x000000271d207223 */ /* 0x080fe20000000020 */
[----:B------:R-:W3:Y:S01]  /*5c70*/  LDS.U16 R28, [R42+0xf6] ;  /* 0x0000f6002a1c7984 */ /* 0x000ee20000000400 */
[----:B------:R-:W-:Y:S01]  /*5c80*/  SHF.L.U32 R21, R21, 0x10, RZ ;  /* 0x0000001015157819 */ /* 0x000fe200000006ff */
[----:B------:R-:W-:Y:S01]  /*5c90*/  FFMA R22, R25, R39, R22 ;  /* 0x0000002719167223 */ /* 0x000fe20000000016 */
[----:B------:R-:W-:Y:S01]  /*5ca0*/  FFMA R48, R50, R25, R48 ;  /* 0x0000001932307223 */ /* 0x000fe20000000030 */
[----:B------:R-:W3:Y:S01]  /*5cb0*/  LDS.U16 R26, [R5+0x72] ;  /* 0x00007200051a7984 */ /* 0x000ee20000000400 */
[----:B----4-:R-:W-:Y:S01]  /*5cc0*/  SHF.L.U32 R24, R24, 0x10, RZ ;  /* 0x0000001018187819 */ /* 0x010fe200000006ff */
[----:B------:R-:W-:Y:S01]  /*5cd0*/  FFMA R46, R21, R39, R46 ;  /* 0x00000027152e7223 */ /* 0x000fe2000000002e */
[----:B------:R-:W-:Y:S01]  /*5ce0*/  FFMA R30, R50, R21, R30 ;  /* 0x00000015321e7223 */ /* 0x000fe2000000001e */
[----:B------:R-:W4:Y:S01]  /*5cf0*/  LDS.U16 R38, [R5+0xb4] ;  /* 0x0000b40005267984 */ /* 0x000f220000000400 */
[----:B-----5:R-:W-:Y:S01]  /*5d00*/  SHF.L.U32 R36, R36, 0x10, RZ ;  /* 0x0000001024247819 */ /* 0x020fe200000006ff */
[----:B------:R-:W-:Y:S01]  /*5d10*/  FFMA R43, R24, R39, R43 ;  /* 0x00000027182b7223 */ /* 0x000fe2000000002b */
[----:B------:R-:W-:Y:S01]  /*5d20*/  FFMA R51, R50, R24, R51 ;  /* 0x0000001832337223 */ /* 0x000fe20000000033 */
[----:B------:R-:W5:Y:S01]  /*5d30*/  LDS.U16 R19, [R5+0xf6] ;  /* 0x0000f60005137984 */ /* 0x000f620000000400 */
[----:B------:R-:W-:-:S02]  /*5d40*/  IMAD.U32 R31, R31, 0x10000, RZ ;  /* 0x000100001f1f7824 */ /* 0x000fc400078e00ff */
        /* <DEDUP_REMOVED lines=8> */
[----:B------:R-:W5:Y:S01]  /*5dd0*/  LDS.U16 R36, [R5+0x74] ;  /* 0x0000740005247984 */ /* 0x000f620000000400 */
[----:B0-----:R-:W-:-:S03]  /*5de0*/  SHF.L.U32 R39, R23, 0x10, RZ ;  /* 0x0000001017277819 */ /* 0x001fc600000006ff */
[----:B------:R-:W0:Y:S01]  /*5df0*/  LDS.U16 R31, [R42+0x32] ;  /* 0x000032002a1f7984 */ /* 0x000e220000000400 */
[----:B--2---:R-:W-:-:S03]  /*5e00*/  SHF.L.U32 R37, R37, 0x10, RZ ;  /* 0x0000001025257819 */ /* 0x004fc600000006ff */
[----:B------:R-:W2:Y:S01]  /*5e10*/  LDS.U16 R25, [R42+0x74] ;  /* 0x000074002a197984 */ /* 0x000ea20000000400 */
[----:B------:R-:W-:Y:S01]  /*5e20*/  SHF.L.U32 R33, R33, 0x10, RZ ;  /* 0x0000001021217819 */ /* 0x000fe200000006ff */
[----:B------:R-:W-:Y:S02]  /*5e30*/  FFMA R29, R39, R37, R52 ;  /* 0x00000025271d7223 */ /* 0x000fe40000000034 */
[----:B------:R-:W2:Y:S01]  /*5e40*/  LDS.U16 R21, [R42+0xb6] ;  /* 0x0000b6002a157984 */ /* 0x000ea20000000400 */
[----:B-1----:R-:W-:Y:S01]  /*5e50*/  SHF.L.U32 R27, R27, 0x10, RZ ;  /* 0x000000101b1b7819 */ /* 0x002fe200000006ff */
[C---:B------:R-:W-:Y:S02]  /*5e60*/  FFMA R48, R39.reuse, R33, R48 ;  /* 0x0000002127307223 */ /* 0x040fe40000000030 */
[----:B------:R-:W1:Y:S01]  /*5e70*/  LDS.U16 R24, [R42+0xf8] ;  /* 0x0000f8002a187984 */ /* 0x000e620000000400 */
[----:B---3--:R-:W-:Y:S01]  /*5e80*/  SHF.L.U32 R28, R28, 0x10, RZ ;  /* 0x000000101c1c7819 */ /* 0x008fe200000006ff */
[----:B------:R-:W-:-:S02]  /*5e90*/  FFMA R30, R39, R27, R30 ;  /* 0x0000001b271e7223 */ /* 0x000fc4000000001e */
[----:B------:R-:W3:Y:S02]  /*5ea0*/  LDS.U16 R50, [R5+0x32] ;  /* 0x0000320005327984 */ /* 0x000ee40000000400 */
[----:B------:R-:W-:Y:S01]  /*5eb0*/  FFMA R51, R39, R28, R51 ;  /* 0x0000001c27337223 */ /* 0x000fe20000000033 */
[----:B------:R-:W-:Y:S01]  /*5ec0*/  SHF.L.U32 R39, R26, 0x10, RZ ;  /* 0x000000101a277819 */ /* 0x000fe200000006ff */
[----:B------:R-:W3:Y:S01]  /*5ed0*/  LDS.U16 R23, [R5+0xb6] ;  /* 0x0000b60005177984 */ /* 0x000ee20000000400 */
[----:B----4-:R-:W-:-:S03]  /*5ee0*/  SHF.L.U32 R38, R38, 0x10, RZ ;  /* 0x0000001026267819 */ /* 0x010fc600000006ff */
[----:B------:R-:W4:Y:S01]  /*5ef0*/  LDS.U16 R26, [R5+0xf8] ;  /* 0x0000f800051a7984 */ /* 0x000f220000000400 */
[----:B-----5:R-:W-:Y:S01]  /*5f00*/  SHF.L.U32 R19, R19, 0x10, RZ ;  /* 0x0000001013137819 */ /* 0x020fe200000006ff */
[CC--:B------:R-:W-:Y:S01]  /*5f10*/  FFMA R34, R27.reuse, R39.reuse, R34 ;  /* 0x000000271b227223 */ /* 0x0c0fe20000000022 */
[C---:B------:R-:W-:Y:S01]  /*5f20*/  FFMA R35, R28.reuse, R39, R35 ;  /* 0x000000271c237223 */ /* 0x040fe20000000023 */
[-C--:B------:R-:W-:Y:S01]  /*5f30*/  FFMA R46, R27, R38.reuse, R46 ;  /* 0x000000261b2e7223 */ /* 0x080fe2000000002e */
[CC--:B------:R-:W-:Y:S01]  /*5f40*/  FFMA R43, R28.reuse, R38.reuse, R43 ;  /* 0x000000261c2b7223 */ /* 0x0c0fe2000000002b */
[-C--:B------:R-:W-:Y:S01]  /*5f50*/  FFMA R20, R37, R19.reuse, R20 ;  /* 0x0000001325147223 */ /* 0x080fe20000000014 */
[-C--:B------:R-:W-:Y:S01]  /*5f60*/  FFMA R18, R33, R19.reuse, R18 ;  /* 0x0000001321127223 */ /* 0x080fe20000000012 */
[-C--:B------:R-:W-:Y:S01]  /*5f70*/  FFMA R16, R27, R19.reuse, R16 ;  /* 0x000000131b107223 */ /* 0x080fe20000000010 */
[----:B------:R-:W-:Y:S01]  /*5f80*/  FFMA R17, R28, R19, R17 ;  /* 0x000000131c117223 */ /* 0x000fe20000000011 */
[----:B------:R-:W5:Y:S01]  /*5f90*/  LDS.U16 R27, [R5+0x34] ;  /* 0x00003400051b7984 */ /* 0x000f620000000400 */
[----:B------:R-:W-:Y:S01]  /*5fa0*/  SHF.L.U32 R36, R36, 0x10, RZ ;  /* 0x0000001024247819 */ /* 0x000fe200000006ff */
[-C--:B------:R-:W-:Y:S01]  /*5fb0*/  FFMA R44, R37, R39.reuse, R44 ;  /* 0x00000027252c7223 */ /* 0x080fe2000000002c */
[----:B------:R-:W-:Y:S01]  /*5fc0*/  FFMA R40, R33, R39, R40 ;  /* 0x0000002721287223 */ /* 0x000fe20000000028 */
[----:B------:R-:W5:Y:S01]  /*5fd0*/  LDS.U16 R41, [R42+0x76] ;  /* 0x000076002a297984 */ /* 0x000f620000000400 */
[----:B0-----:R-:W-:Y:S01]  /*5fe0*/  SHF.L.U32 R31, R31, 0x10, RZ ;  /* 0x000000101f1f7819 */ /* 0x001fe200000006ff */
[-C--:B------:R-:W-:Y:S01]  /*5ff0*/  FFMA R32, R37, R38.reuse, R32 ;  /* 0x0000002625207223 */ /* 0x080fe20000000020 */
[----:B------:R-:W-:Y:S01]  /*6000*/  FFMA R22, R33, R38, R22 ;  /* 0x0000002621167223 */ /* 0x000fe20000000016 */
[----:B------:R-:W0:Y:S01]  /*6010*/  LDS.U16 R19, [R42+0xb8] ;  /* 0x0000b8002a137984 */ /* 0x000e220000000400 */
[----:B--2---:R-:W-:Y:S01]  /*6020*/  SHF.L.U32 R25, R25, 0x10, RZ ;  /* 0x0000001019197819 */ /* 0x004fe200000006ff */
[----:B------:R-:W-:-:S02]  /*6030*/  FFMA R44, R31, R36, R44 ;  /* 0x000000241f2c7223 */ /* 0x000fc4000000002c */
[----:B------:R-:W2:Y:S01]  /*6040*/  LDS.U16 R28, [R42+0xfa] ;  /* 0x0000fa002a1c7984 */ /* 0x000ea20000000400 */
[----:B------:R-:W-:Y:S01]  /*6050*/  SHF.L.U32 R21, R21, 0x10, RZ ;  /* 0x0000001015157819 */ /* 0x000fe200000006ff */
[-C--:B------:R-:W-:Y:S02]  /*6060*/  FFMA R40, R25, R36.reuse, R40 ;  /* 0x0000002419287223 */ /* 0x080fe40000000028 */
[----:B------:R-:W2:Y:S01]  /*6070*/  LDS.U16 R33, [R5+0x76] ;  /* 0x0000760005217984 */ /* 0x000ea20000000400 */
[----:B-1----:R-:W-:Y:S02]  /*6080*/  IMAD.U32 R24, R24, 0x10000, RZ ;  /* 0x0001000018187824 */ /* 0x002fe400078e00ff */
[-C--:B------:R-:W-:Y:S01]  /*6090*/  FFMA R34, R21, R36.reuse, R34 ;  /* 0x0000002415227223 */ /* 0x080fe20000000022 */
[----:B---3--:R-:W-:Y:S01]  /*60a0*/  SHF.L.U32 R50, R50, 0x10, RZ ;  /* 0x0000001032327819 */ /* 0x008fe200000006ff */
[----:B------:R-:W-:Y:S01]  /*60b0*/  FFMA R35, R24, R36, R35 ;  /* 0x0000002418237223 */ /* 0x000fe20000000023 */
[----:B------:R-:W-:-:S03]  /*60c0*/  SHF.L.U32 R37, R23, 0x10, RZ ;  /* 0x0000001017257819 */ /* 0x000fc600000006ff */
[C---:B------:R-:W-:Y:S01]  /*60d0*/  FFMA R38, R50.reuse, R31, R29 ;  /* 0x0000001f32267223 */ /* 0x040fe2000000001d */
[----:B------:R-:W-:Y:S01]  /*60e0*/  FFMA R48, R50, R25, R48 ;  /* 0x0000001932307223 */ /* 0x000fe20000000030 */
[----:B------:R-:W1:Y:S01]  /*60f0*/  LDS.U16 R29, [R5+0xb8] ;  /* 0x0000b800051d7984 */ /* 0x000e620000000400 */
[----:B----4-:R-:W-:Y:S01]  /*6100*/  SHF.L.U32 R36, R26, 0x10, RZ ;  /* 0x000000101a247819 */ /* 0x010fe200000006ff */
[C---:B------:R-:W-:Y:S01]  /*6110*/  FFMA R30, R50.reuse, R21, R30 ;  /* 0x00000015321e7223 */ /* 0x040fe2000000001e */
[----:B------:R-:W-:Y:S01]  /*6120*/  FFMA R51, R50, R24, R51 ;  /* 0x0000001832337223 */ /* 0x000fe20000000033 */
[-C--:B------:R-:W-:Y:S01]  /*6130*/  FFMA R22, R25, R37.reuse, R22 ;  /* 0x0000002519167223 */ /* 0x080fe20000000016 */
[-C--:B------:R-:W-:Y:S01]  /*6140*/  FFMA R46, R21, R37.reuse, R46 ;  /* 0x00000025152e7223 */ /* 0x080fe2000000002e */
[CC--:B------:R-:W-:Y:S01]  /*6150*/  FFMA R43, R24.reuse, R37.reuse, R43 ;  /* 0x00000025182b7223 */ /* 0x0c0fe2000000002b */
[-C--:B------:R-:W-:Y:S01]  /*6160*/  FFMA R20, R31, R36.reuse, R20 ;  /* 0x000000241f147223 */ /* 0x080fe20000000014 */
[-C--:B------:R-:W-:Y:S01]  /*6170*/  FFMA R18, R25, R36.reuse, R18 ;  /* 0x0000002419127223 */ /* 0x080fe20000000012 */
[-C--:B------:R-:W-:Y:S01]  /*6180*/  FFMA R16, R21, R36.reuse, R16 ;  /* 0x0000002415107223 */ /* 0x080fe20000000010 */
[----:B------:R-:W-:Y:S01]  /*6190*/  FFMA R17, R24, R36, R17 ;  /* 0x0000002418117223 */ /* 0x000fe20000000011 */
[----:B------:R-:W3:Y:S01]  /*61a0*/  LDS.U16 R23, [R5+0xfa] ;  /* 0x0000fa0005177984 */ /* 0x000ee20000000400 */
[----:B------:R-:W-:Y:S01]  /*61b0*/  FFMA R26, R31, R37, R32 ;  /* 0x000000251f1a7223 */ /* 0x000fe20000000020 */
[----:B-----5:R-:W-:-:S02]  /*61c0*/  SHF.L.U32 R37, R27, 0x10, RZ ;  /* 0x000000101b257819 */ /* 0x020fc400000006ff */
[----:B------:R-:W4:Y:S01]  /*61d0*/  LDS.U16 R21, [R5+0x36] ;  /* 0x0000360005157984 */ /* 0x000f220000000400 */
[----:B------:R-:W-:Y:S02]  /*61e0*/  SHF.L.U32 R41, R41, 0x10, RZ ;  /* 0x0000001029297819 */ /* 0x000fe400000006ff */
[----:B------:R-:W-:Y:S01]  /*61f0*/  FFMA R38, R37, R45, R38 ;  /* 0x0000002d25267223 */ /* 0x000fe20000000026 */
[----:B------:R-:W5:Y:S01]  /*6200*/  LDS.U16 R36, [R42+0x36] ;  /* 0x000036002a247984 */ /* 0x000f620000000400 */
[----:B0-----:R-:W-:Y:S01]  /*6210*/  SHF.L.U32 R19, R19, 0x10, RZ ;  /* 0x0000001013137819 */ /* 0x001fe200000006ff */
[C---:B------:R-:W-:Y:S02]  /*6220*/  FFMA R27, R37.reuse, R41, R48 ;  /* 0x00000029251b7223 */ /* 0x040fe40000000030 */
[----:B------:R-:W0:Y:S01]  /*6230*/  LDS.U16 R25, [R42+0xba] ;  /* 0x0000ba002a197984 */ /* 0x000e220000000400 */
[----:B--2---:R-:W-:Y:S01]  /*6240*/  SHF.L.U32 R28, R28, 0x10, RZ ;  /* 0x000000101c1c7819 */ /* 0x004fe200000006ff */
[----:B------:R-:W-:-:S02]  /*6250*/  FFMA R30, R37, R19, R30 ;  /* 0x00000013251e7223 */ /* 0x000fc4000000001e */
[----:B------:R-:W2:Y:S01]  /*6260*/  LDS.U16 R24, [R42+0xfc] ;  /* 0x0000fc002a187984 */ /* 0x000ea20000000400 */
[----:B------:R-:W-:Y:S01]  /*6270*/  SHF.L.U32 R39, R33, 0x10, RZ ;  /* 0x0000001021277819 */ /* 0x000fe200000006ff */
[----:B------:R-:W-:Y:S02]  /*6280*/  FFMA R51, R37, R28, R51 ;  /* 0x0000001c25337223 */ /* 0x000fe40000000033 */
[----:B------:R-:W2:Y:S02]  /*6290*/  LDS.U16 R32, [R42+0x78] ;  /* 0x000078002a207984 */ /* 0x000ea40000000400 */
[-C--:B------:R-:W-:Y:S01]  /*62a0*/  FFMA R53, R45, R39.reuse, R44 ;  /* 0x000000272d357223 */ /* 0x080fe2000000002c */
[-C--:B------:R-:W-:Y:S01]  /*62b0*/  FFMA R33, R41, R39.reuse, R40 ;  /* 0x0000002729217223 */ /* 0x080fe20000000028 */
[----:B------:R-:W2:Y:S01]  /*62c0*/  LDS.U16 R31, [R5+0xba] ;  /* 0x0000ba00051f7984 */ /* 0x000ea20000000400 */
[-C--:B------:R-:W-:Y:S01]  /*62d0*/  FFMA R34, R19, R39.reuse, R34 ;  /* 0x0000002713227223 */ /* 0x080fe20000000022 */
[----:B------:R-:W-:-:S02]  /*62e0*/  FFMA R35, R28, R39, R35 ;  /* 0x000000271c237223 */ /* 0x000fc40000000023 */
[----:B------:R-:W2:Y:S01]  /*62f0*/  LDS.U16 R37, [R5+0xfc] ;  /* 0x0000fc0005257984 */ /* 0x000ea20000000400 */
[----:B-1----:R-:W-:-:S03]  /*6300*/  SHF.L.U32 R29, R29, 0x10, RZ ;  /* 0x000000101d1d7819 */ /* 0x002fc600000006ff */
[----:B------:R-:W-:Y:S02]  /*6310*/  LDS.U16 R44, [R42+0x3a] ;  /* 0x00003a002a2c7984 */ /* 0x000fe40000000400 */
[-C--:B------:R-:W-:Y:S01]  /*6320*/  FFMA R47, R45, R29.reuse, R26 ;  /* 0x0000001d2d2f7223 */ /* 0x080fe2000000001a */
[-C--:B------:R-:W-:Y:S01]  /*6330*/  FFMA R39, R41, R29.reuse, R22 ;  /* 0x0000001d29277223 */ /* 0x080fe20000000016 */
[-C--:B------:R-:W-:Y:S01]  /*6340*/  FFMA R46, R19, R29.reuse, R46 ;  /* 0x0000001d132e7223 */ /* 0x080fe2000000002e */
[----:B------:R-:W-:Y:S01]  /*6350*/  FFMA R43, R28, R29, R43 ;  /* 0x0000001d1c2b7223 */ /* 0x000fe2000000002b */
[----:B------:R-:W1:Y:S01]  /*6360*/  LDS.U16 R26, [R5+0x38] ;  /* 0x00003800051a7984 */ /* 0x000e620000000400 */
[----:B---3--:R-:W-:-:S03]  /*6370*/  SHF.L.U32 R23, R23, 0x10, RZ ;  /* 0x0000001017177819 */ /* 0x008fc600000006ff */
[----:B------:R-:W3:Y:S01]  /*6380*/  LDS.U16 R22, [R42+0x38] ;  /* 0x000038002a167984 */ /* 0x000ee20000000400 */
[----:B----4-:R-:W-:Y:S01]  /*6390*/  SHF.L.U32 R21, R21, 0x10, RZ ;  /* 0x0000001015157819 */ /* 0x010fe200000006ff */
[-C--:B------:R-:W-:Y:S01]  /*63a0*/  FFMA R45, R45, R23.reuse, R20 ;  /* 0x000000172d2d7223 */ /* 0x080fe20000000014 */
[-C--:B------:R-:W-:Y:S01]  /*63b0*/  FFMA R41, R41, R23.reuse, R18 ;  /* 0x0000001729297223 */ /* 0x080fe20000000012 */
[-C--:B------:R-:W-:Y:S01]  /*63c0*/  FFMA R16, R19, R23.reuse, R16 ;  /* 0x0000001713107223 */ /* 0x080fe20000000010 */
[----:B-----5:R-:W-:Y:S01]  /*63d0*/  SHF.L.U32 R36, R36, 0x10, RZ ;  /* 0x0000001024247819 */ /* 0x020fe200000006ff */
[----:B------:R-:W-:Y:S01]  /*63e0*/  FFMA R17, R28, R23, R17 ;  /* 0x000000171c117223 */ /* 0x000fe20000000011 */
[----:B------:R-:W4:Y:S01]  /*63f0*/  LDS.U16 R18, [R42+0xfe] ;  /* 0x0000fe002a127984 */ /* 0x000f220000000400 */
[----:B0-----:R-:W-:Y:S02]  /*6400*/  SHF.L.U32 R25, R25, 0x10, RZ ;  /* 0x0000001019197819 */ /* 0x001fe400000006ff */
[C---:B------:R-:W-:Y:S01]  /*6410*/  FFMA R29, R21.reuse, R36, R38 ;  /* 0x00000024151d7223 */ /* 0x040fe20000000026 */
[----:B------:R-:W0:Y:S01]  /*6420*/  LDS.U16 R28, [R5+0x7a] ;  /* 0x00007a00051c7984 */ /* 0x000e220000000400 */
[----:B--2---:R-:W-:Y:S01]  /*6430*/  SHF.L.U32 R24, R24, 0x10, RZ ;  /* 0x0000001018187819 */ /* 0x004fe200000006ff */
[----:B------:R-:W-:-:S02]  /*6440*/  FFMA R30, R21, R25, R30 ;  /* 0x00000019151e7223 */ /* 0x000fc4000000001e */
[----:B------:R-:W2:Y:S01]  /*6450*/  LDS.U16 R23, [R5+0xbc] ;  /* 0x0000bc0005177984 */ /* 0x000ea20000000400 */
[-C--:B------:R-:W-:Y:S01]  /*6460*/  FFMA R34, R25, R49.reuse, R34 ;  /* 0x0000003119227223 */ /* 0x080fe20000000022 */
[----:B------:R-:W-:Y:S02]  /*6470*/  IMAD.U32 R32, R32, 0x10000, RZ ;  /* 0x0001000020207824 */ /* 0x000fe400078e00ff */
[C---:B------:R-:W-:Y:S01]  /*6480*/  FFMA R51, R21.reuse, R24, R51 ;  /* 0x0000001815337223 */ /* 0x040fe20000000033 */
[----:B------:R-:W5:Y:S01]  /*6490*/  LDS.U16 R20, [R42+0x7a] ;  /* 0x00007a002a147984 */ /* 0x000f620000000400 */
[-C--:B------:R-:W-:Y:S01]  /*64a0*/  FFMA R35, R24, R49.reuse, R35 ;  /* 0x0000003118237223 */ /* 0x080fe20000000023 */
[----:B------:R-:W-:Y:S01]  /*64b0*/  FFMA R27, R21, R32, R27 ;  /* 0x00000020151b7223 */ /* 0x000fe2000000001b */
[----:B------:R-:W-:Y:S01]  /*64c0*/  SHF.L.U32 R38, R31, 0x10, RZ ;  /* 0x000000101f267819 */ /* 0x000fe200000006ff */
[----:B------:R-:W5:Y:S01]  /*64d0*/  LDS.U16 R21, [R5+0xfe] ;  /* 0x0000fe0005157984 */ /* 0x000f620000000400 */
[-C--:B------:R-:W-:Y:S01]  /*64e0*/  FFMA R31, R36, R49.reuse, R53 ;  /* 0x00000031241f7223 */ /* 0x080fe20000000035 */
[----:B------:R-:W-:Y:S01]  /*64f0*/  SHF.L.U32 R40, R37, 0x10, RZ ;  /* 0x0000001025287819 */ /* 0x000fe200000006ff */
[----:B------:R-:W-:Y:S01]  /*6500*/  FFMA R33, R32, R49, R33 ;  /* 0x0000003120217223 */ /* 0x000fe20000000021 */
[----:B------:R-:W5:Y:S01]  /*6510*/  LDS.U16 R19, [R42+0xbc] ;  /* 0x0000bc002a137984 */ /* 0x000f620000000400 */
[CC--:B------:R-:W-:Y:S01]  /*6520*/  FFMA R37, R36.reuse, R38.reuse, R47 ;  /* 0x0000002624257223 */ /* 0x0c0fe2000000002f */
[C---:B------:R-:W-:Y:S01]  /*6530*/  FFMA R46, R25.reuse, R38, R46 ;  /* 0x00000026192e7223 */ /* 0x040fe2000000002e */
[-C--:B------:R-:W-:Y:S01]  /*6540*/  FFMA R45, R36, R40.reuse, R45 ;  /* 0x00000028242d7223 */ /* 0x080fe2000000002d */
[----:B------:R-:W5:Y:S01]  /*6550*/  LDS.U16 R53, [R5+0x3a] ;  /* 0x00003a0005357984 */ /* 0x000f620000000400 */
[----:B------:R-:W-:Y:S01]  /*6560*/  FFMA R16, R25, R40, R16 ;  /* 0x0000002819107223 */ /* 0x000fe20000000010 */
[----:B------:R-:W-:Y:S01]  /*6570*/  FFMA R43, R24, R38, R43 ;  /* 0x00000026182b7223 */ /* 0x000fe2000000002b */
[-C--:B------:R-:W-:Y:S01]  /*6580*/  FFMA R41, R32, R40.reuse, R41 ;  /* 0x0000002820297223 */ /* 0x080fe20000000029 */
[----:B------:R-:W5:Y:S01]  /*6590*/  LDS.U16 R49, [R5+0x7c] ;  /* 0x00007c0005317984 */ /* 0x000f620000000400 */
[----:B------:R-:W-:Y:S01]  /*65a0*/  FFMA R17, R24, R40, R17 ;  /* 0x0000002818117223 */ /* 0x000fe20000000011 */
[----:B------:R-:W-:Y:S01]  /*65b0*/  FFMA R39, R32, R38, R39 ;  /* 0x0000002620277223 */ /* 0x000fe20000000027 */
[----:B-1----:R-:W-:Y:S01]  /*65c0*/  SHF.L.U32 R32, R26, 0x10, RZ ;  /* 0x000000101a207819 */ /* 0x002fe200000006ff */
[----:B------:R-:W1:Y:S01]  /*65d0*/  LDS.U16 R47, [R5+0xbe] ;  /* 0x0000be00052f7984 */ /* 0x000e620000000400 */
[----:B---3--:R-:W-:Y:S01]  /*65e0*/  SHF.L.U32 R22, R22, 0x10, RZ ;  /* 0x0000001016167819 */ /* 0x008fe200000006ff */
[----:B------:R-:W-:-:S02]  /*65f0*/  IMAD.U32 R44, R44, 0x10000, RZ ;  /* 0x000100002c2c7824 */ /* 0x000fc400078e00ff */
[----:B------:R-:W3:Y:S02]  /*6600*/  LDS.U16 R36, [R5+0x100] ;  /* 0x0001000005247984 */ /* 0x000ee40000000400 */
[----:B------:R-:W-:Y:S02]  /*6610*/  FFMA R26, R32, R22, R29 ;  /* 0x00000016201a7223 */ /* 0x000fe4000000001d */
[----:B------:R-:W3:Y:S01]  /*6620*/  LDS.U16 R25, [R42+0xbe] ;  /* 0x0000be002a197984 */ /* 0x000ee20000000400 */
[----:B----4-:R-:W-:-:S03]  /*6630*/  SHF.L.U32 R18, R18, 0x10, RZ ;  /* 0x0000001012127819 */ /* 0x010fc600000006ff */
[----:B------:R-:W4:Y:S01]  /*6640*/  LDS.U16 R40, [R42+0x7c] ;  /* 0x00007c002a287984 */ /* 0x000f220000000400 */
[----:B0-----:R-:W-:Y:S01]  /*6650*/  SHF.L.U32 R28, R28, 0x10, RZ ;  /* 0x000000101c1c7819 */ /* 0x001fe200000006ff */
[----:B------:R-:W-:Y:S02]  /*6660*/  FFMA R51, R32, R18, R51 ;  /* 0x0000001220337223 */ /* 0x000fe40000000033 */
[----:B------:R-:W0:Y:S01]  /*6670*/  LDS.U16 R24, [R42+0x100] ;  /* 0x000100002a187984 */ /* 0x000e220000000400 */
[----:B--2---:R-:W-:Y:S01]  /*6680*/  SHF.L.U32 R23, R23, 0x10, RZ ;  /* 0x0000001017177819 */ /* 0x004fe200000006ff */
[-C--:B------:R-:W-:Y:S01]  /*6690*/  FFMA R35, R18, R28.reuse, R35 ;  /* 0x0000001c12237223 */ /* 0x080fe20000000023 */
[----:B------:R-:W-:Y:S01]  /*66a0*/  FFMA R31, R22, R28, R31 ;  /* 0x0000001c161f7223 */ /* 0x000fe2000000001f */
[----:B-----5:R-:W-:Y:S01]  /*66b0*/  SHF.L.U32 R20, R20, 0x10, RZ ;  /* 0x0000001014147819 */ /* 0x020fe200000006ff */
[----:B------:R-:W-:Y:S01]  /*66c0*/  LDS.U16 R48, [R42+0x3e] ;  /* 0x00003e002a307984 */ /* 0x000fe20000000400 */
[-C--:B------:R-:W-:Y:S01]  /*66d0*/  FFMA R43, R18, R23.reuse, R43 ;  /* 0x00000017122b7223 */ /* 0x080fe2000000002b */
[-C--:B------:R-:W-:Y:S01]  /*66e0*/  FFMA R37, R22, R23.reuse, R37 ;  /* 0x0000001716257223 */ /* 0x080fe20000000025 */
[----:B------:R-:W-:Y:S01]  /*66f0*/  SHF.L.U32 R21, R21, 0x10, RZ ;  /* 0x0000001015157819 */ /* 0x000fe200000006ff */
[----:B------:R-:W-:Y:S01]  /*6700*/  FFMA R27, R32, R20, R27 ;  /* 0x00000014201b7223 */ /* 0x000fe2000000001b */
[CC--:B------:R-:W-:Y:S01]  /*6710*/  FFMA R33, R20.reuse, R28.reuse, R33 ;  /* 0x0000001c14217223 */ /* 0x0c0fe20000000021 */
[----:B------:R-:W-:Y:S01]  /*6720*/  FFMA R39, R20, R23, R39 ;  /* 0x0000001714277223 */ /* 0x000fe20000000027 */
[----:B------:R-:W-:Y:S01]  /*6730*/  SHF.L.U32 R19, R19, 0x10, RZ ;  /* 0x0000001013137819 */ /* 0x000fe200000006ff */
[-C--:B------:R-:W-:Y:S01]  /*6740*/  FFMA R17, R18, R21.reuse, R17 ;  /* 0x0000001512117223 */ /* 0x080fe20000000011 */
[-C--:B------:R-:W-:Y:S01]  /*6750*/  FFMA R45, R22, R21.reuse, R45 ;  /* 0x00000015162d7223 */ /* 0x080fe2000000002d */
[----:B------:R-:W-:Y:S01]  /*6760*/  FFMA R41, R20, R21, R41 ;  /* 0x0000001514297223 */ /* 0x000fe20000000029 */
[----:B------:R-:W2:Y:S01]  /*6770*/  LDS.U16 R18, [R5+0x3c] ;  /* 0x00003c0005127984 */ /* 0x000ea20000000400 */
[----:B------:R-:W-:Y:S01]  /*6780*/  FFMA R30, R32, R19, R30 ;  /* 0x00000013201e7223 */ /* 0x000fe2000000001e */
[C---:B------:R-:W-:Y:S01]  /*6790*/  FFMA R34, R19.reuse, R28, R34 ;  /* 0x0000001c13227223 */ /* 0x040fe20000000022 */
[C---:B------:R-:W-:Y:S01]  /*67a0*/  FFMA R46, R19.reuse, R23, R46 ;  /* 0x00000017132e7223 */ /* 0x040fe2000000002e */
[----:B------:R-:W-:Y:S01]  /*67b0*/  FFMA R16, R19, R21, R16 ;  /* 0x0000001513107223 */ /* 0x000fe20000000010 */
[----:B------:R-:W5:Y:S01]  /*67c0*/  LDS.U16 R20, [R42+0x3c] ;  /* 0x00003c002a147984 */ /* 0x000f620000000400 */
[----:B------:R-:W-:-:S02]  /*67d0*/  SHF.L.U32 R53, R53, 0x10, RZ ;  /* 0x0000001035357819 */ /* 0x000fc400000006ff */
[----:B------:R-:W-:Y:S01]  /*67e0*/  SHF.L.U32 R49, R49, 0x10, RZ ;  /* 0x0000001031317819 */ /* 0x000fe200000006ff */
[----:B------:R-:W5:Y:S01]  /*67f0*/  LDS.U16 R19, [R5+0x7e] ;  /* 0x00007e0005137984 */ /* 0x000f620000000400 */
[----:B-1----:R-:W-:Y:S01]  /*6800*/  SHF.L.U32 R47, R47, 0x10, RZ ;  /* 0x000000102f2f7819 */ /* 0x002fe200000006ff */
[----:B------:R-:W-:Y:S01]  /*6810*/  FFMA R26, R53, R44, R26 ;  /* 0x0000002c351a7223 */ /* 0x000fe2000000001a */
[----:B---3--:R-:W-:Y:S01]  /*6820*/  SHF.L.U32 R36, R36, 0x10, RZ ;  /* 0x0000001024247819 */ /* 0x008fe200000006ff */
[----:B------:R-:W1:Y:S01]  /*6830*/  LDS.U16 R21, [R42+0x7e] ;  /* 0x00007e002a157984 */ /* 0x000e620000000400 */
[C---:B------:R-:W-:Y:S01]  /*6840*/  FFMA R31, R44.reuse, R49, R31 ;  /* 0x000000312c1f7223 */ /* 0x040fe2000000001f */
[C---:B------:R-:W-:Y:S01]  /*6850*/  FFMA R37, R44.reuse, R47, R37 ;  /* 0x0000002f2c257223 */ /* 0x040fe20000000025 */
[----:B------:R-:W-:Y:S01]  /*6860*/  SHF.L.U32 R25, R25, 0x10, RZ ;  /* 0x0000001019197819 */ /* 0x000fe200000006ff */
[----:B------:R-:W3:Y:S01]  /*6870*/  LDS.U16 R22, [R42+0xc0] ;  /* 0x0000c0002a167984 */ /* 0x000ee20000000400 */
[----:B------:R-:W-:Y:S01]  /*6880*/  FFMA R45, R44, R36, R45 ;  /* 0x000000242c2d7223 */ /* 0x000fe2000000002d */
[----:B----4-:R-:W-:-:S02]  /*6890*/  SHF.L.U32 R40, R40, 0x10, RZ ;  /* 0x0000001028287819 */ /* 0x010fc400000006ff */
[----:B------:R-:W4:Y:S01]  /*68a0*/  LDS.U16 R23, [R42+0x102] ;  /* 0x000102002a177984 */ /* 0x000f220000000400 */
[----:B------:R-:W-:Y:S01]  /*68b0*/  FFMA R29, R53, R25, R30 ;  /* 0x00000019351d7223 */ /* 0x000fe2000000001e */
[C---:B------:R-:W-:Y:S01]  /*68c0*/  FFMA R34, R25.reuse, R49, R34 ;  /* 0x0000003119227223 */ /* 0x040fe20000000022 */
[----:B0-----:R-:W-:Y:S01]  /*68d0*/  SHF.L.U32 R24, R24, 0x10, RZ ;  /* 0x0000001018187819 */ /* 0x001fe200000006ff */
[----:B------:R-:W0:Y:S01]  /*68e0*/  LDS.U16 R28, [R5+0xc0] ;  /* 0x0000c000051c7984 */ /* 0x000e220000000400 */
[C---:B------:R-:W-:Y:S01]  /*68f0*/  FFMA R38, R40.reuse, R47, R39 ;  /* 0x0000002f28267223 */ /* 0x040fe20000000027 */
[----:B------:R-:W-:Y:S01]  /*6900*/  FFMA R33, R40, R49, R33 ;  /* 0x0000003128217223 */ /* 0x000fe20000000021 */
[----:B------:R-:W-:Y:S01]  /*6910*/  FFMA R39, R25, R47, R46 ;  /* 0x0000002f19277223 */ /* 0x000fe2000000002e */
[----:B------:R-:W0:Y:S01]  /*6920*/  LDS.U16 R32, [R5+0x102] ;  /* 0x0001020005207984 */ /* 0x000e220000000400 */
[----:B------:R-:W-:Y:S01]  /*6930*/  FFMA R30, R53, R24, R51 ;  /* 0x00000018351e7223 */ /* 0x000fe20000000033 */
[C---:B------:R-:W-:Y:S01]  /*6940*/  FFMA R35, R24.reuse, R49, R35 ;  /* 0x0000003118237223 */ /* 0x040fe20000000023 */
[C---:B------:R-:W-:Y:S01]  /*6950*/  FFMA R43, R24.reuse, R47, R43 ;  /* 0x0000002f182b7223 */ /* 0x040fe2000000002b */
[----:B------:R-:W0:Y:S01]  /*6960*/  LDS.U16 R44, [R5+0x3e] ;  /* 0x00003e00052c7984 */ /* 0x000e220000000400 */
[-C--:B------:R-:W-:Y:S01]  /*6970*/  FFMA R24, R24, R36.reuse, R17 ;  /* 0x0000002418187223 */ /* 0x080fe20000000011 */
[----:B------:R-:W-:Y:S01]  /*6980*/  FFMA R16, R25, R36, R16 ;  /* 0x0000002419107223 */ /* 0x000fe20000000010 */
[----:B------:R-:W-:Y:S01]  /*6990*/  FFMA R27, R53, R40, R27 ;  /* 0x00000028351b7223 */ /* 0x000fe2000000001b */
[----:B------:R-:W0:Y:S01]  /*69a0*/  LDS.U16 R49, [R5+0x80] ;  /* 0x0000800005317984 */ /* 0x000e220000000400 */
[----:B------:R-:W-:Y:S01]  /*69b0*/  FFMA R41, R40, R36, R41 ;  /* 0x0000002428297223 */ /* 0x000fe20000000029 */
[----:B--2---:R-:W-:-:S02]  /*69c0*/  SHF.L.U32 R51, R18, 0x10, RZ ;  /* 0x0000001012337819 */ /* 0x004fc400000006ff */
[----:B------:R-:W2:Y:S04]  /*69d0*/  LDS.U16 R47, [R42+0x80] ;  /* 0x000080002a2f7984 */ /* 0x000ea80000000400 */
[----:B------:R-:W2:Y:S01]  /*69e0*/  LDS.U16 R46, [R42+0x104] ;  /* 0x000104002a2e7984 */ /* 0x000ea20000000400 */
[----:B-----5:R-:W-:-:S03]  /*69f0*/  SHF.L.U32 R20, R20, 0x10, RZ ;  /* 0x0000001014147819 */ /* 0x020fc600000006ff */
[----:B------:R-:W5:Y:S01]  /*6a00*/  LDS.U16 R50, [R42+0xc2] ;  /* 0x0000c2002a327984 */ /* 0x000f620000000400 */
[----:B------:R-:W-:Y:S01]  /*6a10*/  SHF.L.U32 R19, R19, 0x10, RZ ;  /* 0x0000001013137819 */ /* 0x000fe200000006ff */
[----:B------:R-:W-:Y:S02]  /*6a20*/  FFMA R26, R51, R20, R26 ;  /* 0x00000014331a7223 */ /* 0x000fe4000000001a */
[----:B------:R-:W5:Y:S01]  /*6a30*/  LDS.U16 R17, [R5+0x104] ;  /* 0x0001040005117984 */ /* 0x000f620000000400 */
[----:B-1----:R-:W-:Y:S01]  /*6a40*/  SHF.L.U32 R18, R21, 0x10, RZ ;  /* 0x0000001015127819 */ /* 0x002fe200000006ff */
[-C--:B------:R-:W-:Y:S02]  /*6a50*/  FFMA R31, R20, R19.reuse, R31 ;  /* 0x00000013141f7223 */ /* 0x080fe4000000001f */
[----:B------:R1:W5:Y:S01]  /*6a60*/  LDS.U16 R25, [R5+0xc2] ;  /* 0x0000c20005197984 */ /* 0x0003620000000400 */
[----:B---3--:R-:W-:Y:S01]  /*6a70*/  SHF.L.U32 R22, R22, 0x10, RZ ;  /* 0x0000001016167819 */ /* 0x008fe200000006ff */
[----:B------:R-:W-:Y:S01]  /*6a80*/  FFMA R33, R18, R19, R33 ;  /* 0x0000001312217223 */ /* 0x000fe20000000021 */
[----:B------:R-:W-:Y:S01]  /*6a90*/  FFMA R27, R51, R18, R27 ;  /* 0x00000012331b7223 */ /* 0x000fe2000000001b */
[----:B----4-:R-:W-:-:S02]  /*6aa0*/  SHF.L.U32 R23, R23, 0x10, RZ ;  /* 0x0000001017177819 */ /* 0x010fc400000006ff */
[-C--:B------:R-:W-:Y:S01]  /*6ab0*/  FFMA R34, R22, R19.reuse, R34 ;  /* 0x0000001316227223 */ /* 0x080fe20000000022 */
[----:B------:R-:W-:Y:S01]  /*6ac0*/  FFMA R29, R51, R22, R29 ;  /* 0x00000016331d7223 */ /* 0x000fe2000000001d */
[----:B0-----:R-:W-:Y:S01]  /*6ad0*/  SHF.L.U32 R28, R28, 0x10, RZ ;  /* 0x000000101c1c7819 */ /* 0x001fe200000006ff */
[----:B------:R-:W-:Y:S01]  /*6ae0*/  FFMA R35, R23, R19, R35 ;  /* 0x0000001317237223 */ /* 0x000fe20000000023 */
[----:B------:R-:W-:Y:S01]  /*6af0*/  FFMA R30, R51, R23, R30 ;  /* 0x00000017331e7223 */ /* 0x000fe2000000001e */
[----:B------:R-:W-:Y:S02]  /*6b00*/  IMAD.U32 R19, R32, 0x10000, RZ ;  /* 0x0001000020137824 */ /* 0x000fe400078e00ff */
[-C--:B-1----:R-:W-:Y:S01]  /*6b10*/  FFMA R5, R18, R28.reuse, R38 ;  /* 0x0000001c12057223 */ /* 0x082fe20000000026 */
[----:B------:R-:W-:Y:S01]  /*6b20*/  SHF.L.U32 R38, R48, 0x10, RZ ;  /* 0x0000001030267819 */ /* 0x000fe200000006ff */
[-C--:B------:R-:W-:Y:S01]  /*6b30*/  FFMA R37, R20, R28.reuse, R37 ;  /* 0x0000001c14257223 */ /* 0x080fe20000000025 */
[----:B------:R-:W-:Y:S01]  /*6b40*/  SHF.L.U32 R21, R44, 0x10, RZ ;  /* 0x000000102c157819 */ /* 0x000fe200000006ff */
[-C--:B------:R-:W-:Y:S01]  /*6b50*/  FFMA R39, R22, R28.reuse, R39 ;  /* 0x0000001c16277223 */ /* 0x080fe20000000027 */
[C---:B------:R-:W-:Y:S01]  /*6b60*/  FFMA R43, R23.reuse, R28, R43 ;  /* 0x0000001c172b7223 */ /* 0x040fe2000000002b */
[-C--:B------:R-:W-:Y:S01]  /*6b70*/  FFMA R20, R20, R19.reuse, R45 ;  /* 0x0000001314147223 */ /* 0x080fe2000000002d */
[-C--:B------:R-:W-:Y:S01]  /*6b80*/  FFMA R18, R18, R19.reuse, R41 ;  /* 0x0000001312127223 */ /* 0x080fe20000000029 */
[-C--:B------:R-:W-:Y:S01]  /*6b90*/  FFMA R16, R22, R19.reuse, R16 ;  /* 0x0000001316107223 */ /* 0x080fe20000000010 */
[----:B------:R-:W-:Y:S01]  /*6ba0*/  FFMA R24, R23, R19, R24 ;  /* 0x0000001317187223 */ /* 0x000fe20000000018 */
[----:B------:R-:W-:Y:S01]  /*6bb0*/  SHF.L.U32 R49, R49, 0x10, RZ ;  /* 0x0000001031317819 */ /* 0x000fe200000006ff */
[----:B------:R-:W-:Y:S01]  /*6bc0*/  FFMA R28, R21, R38, R26 ;  /* 0x00000026151c7223 */ /* 0x000fe2000000001a */
[----:B--2---:R-:W-:-:S02]  /*6bd0*/  SHF.L.U32 R22, R47, 0x10, RZ ;  /* 0x000000102f167819 */ /* 0x004fc400000006ff */
[----:B------:R-:W-:Y:S01]  /*6be0*/  SHF.L.U32 R19, R46, 0x10, RZ ;  /* 0x000000102e137819 */ /* 0x000fe200000006ff */
[-C--:B------:R-:W-:Y:S02]  /*6bf0*/  FFMA R44, R38, R49.reuse, R31 ;  /* 0x00000031262c7223 */ /* 0x080fe4000000001f */
[C---:B------:R-:W-:Y:S01]  /*6c00*/  FFMA R48, R21.reuse, R22, R27 ;  /* 0x0000001615307223 */ /* 0x040fe2000000001b */
[----:B------:R-:W-:Y:S01]  /*6c10*/  FFMA R40, R22, R49, R33 ;  /* 0x0000003116287223 */ /* 0x000fe20000000021 */
[----:B-----5:R-:W-:Y:S01]  /*6c20*/  SHF.L.U32 R50, R50, 0x10, RZ ;  /* 0x0000001032327819 */ /* 0x020fe200000006ff */
[----:B------:R-:W-:Y:S01]  /*6c30*/  FFMA R51, R21, R19, R30 ;  /* 0x0000001315337223 */ /* 0x000fe2000000001e */
[-C--:B------:R-:W-:Y:S01]  /*6c40*/  FFMA R35, R19, R49.reuse, R35 ;  /* 0x0000003113237223 */ /* 0x080fe20000000023 */
[----:B------:R-:W-:Y:S02]  /*6c50*/  SHF.L.U32 R17, R17, 0x10, RZ ;  /* 0x0000001011117819 */ /* 0x000fe400000006ff */
[----:B------:R-:W-:Y:S01]  /*6c60*/  FFMA R30, R21, R50, R29 ;  /* 0x00000032151e7223 */ /* 0x000fe2000000001d */
[----:B------:R-:W-:Y:S01]  /*6c70*/  FFMA R34, R50, R49, R34 ;  /* 0x0000003132227223 */ /* 0x000fe20000000022 */
[----:B------:R-:W-:Y:S01]  /*6c80*/  SHF.L.U32 R26, R25, 0x10, RZ ;  /* 0x00000010191a7819 */ /* 0x000fe200000006ff */
        /* <DEDUP_REMOVED lines=8> */
[----:B------:R-:W-:Y:S06]  /*6d10*/  BAR.SYNC.DEFER_BLOCKING 0x0 ;  /* 0x0000000000007b1d */ /* 0x000fec0000010000 */
[----:B------:R-:W-:Y:S05]  /*6d20*/  BRA.U !UP0, `(.L_x_182) ;  /* 0xffffff9508747547 */ /* 0x000fea000b83ffff */
.L_x_156:
[----:B------:R-:W0:Y:S01]  /*6d30*/  LDCU.64 UR10, c[0x0][0x3a0] ;  /* 0x00007400ff0a77ac */ /* 0x000e220008000a00 */
[----:B---3--:R-:W-:Y:S02]  /*6d40*/  LEA R6, R3, R6, 0x6 ;  /* 0x0000000603067211 */ /* 0x008fe400078e30ff */
[----:B------:R-:W-:Y:S01]  /*6d50*/  LEA R7, R2, R7, 0x6 ;  /* 0x0000000702077211 */ /* 0x000fe200078e30ff */
[----:B------:R-:W1:Y:S01]  /*6d60*/  LDCU.64 UR6, c[0x0][0x398] ;  /* 0x00007300ff0677ac */ /* 0x000e620008000a00 */
[C---:B------:R-:W-:Y:S02]  /*6d70*/  IADD3 R0, PT, PT, R6.reuse, 0x1, RZ ;  /* 0x0000000106007810 */ /* 0x040fe40007ffe0ff */
[C---:B------:R-:W-:Y:S02]  /*6d80*/  IADD3 R12, PT, PT, R7.reuse, 0x1, RZ ;  /* 0x00000001070c7810 */ /* 0x040fe40007ffe0ff */
[----:B0-----:R-:W-:Y:S01]  /*6d90*/  ISETP.GE.AND P0, PT, R6, UR11, PT ;  /* 0x0000000b06007c0c */ /* 0x001fe2000bf06270 */
[C---:B------:R-:W-:Y:S01]  /*6da0*/  IMAD R11, R7.reuse, UR11, RZ ;  /* 0x0000000b070b7c24 */ /* 0x040fe2000f8e02ff */
[----:B------:R-:W-:Y:S01]  /*6db0*/  ISETP.GE.AND P3, PT, R0, UR11, PT ;  /* 0x0000000b00007c0c */ /* 0x000fe2000bf66270 */
[----:B------:R-:W-:Y:S01]  /*6dc0*/  VIADD R0, R6, 0x2 ;  /* 0x0000000206007836 */ /* 0x000fe20000000000 */
[----:B------:R-:W-:-:S02]  /*6dd0*/  ISETP.LT.AND P0, PT, R7, UR10, !P0 ;  /* 0x0000000a07007c0c */ /* 0x000fc4000c701270 */
[----:B------:R-:W-:Y:S02]  /*6de0*/  ISETP.GE.AND P1, PT, R6, UR11, PT ;  /* 0x0000000b06007c0c */ /* 0x000fe4000bf26270 */
[----:B------:R-:W-:Y:S02]  /*6df0*/  ISETP.GE.OR P5, PT, R7, UR10, P3 ;  /* 0x0000000a07007c0c */ /* 0x000fe40009fa6670 */
[----:B------:R-:W-:Y:S02]  /*6e00*/  ISETP.GE.OR P4, PT, R12, UR10, P1 ;  /* 0x0000000a0c007c0c */ /* 0x000fe40008f86670 */
[----:B------:R-:W-:Y:S02]  /*6e10*/  ISETP.GE.AND P2, PT, R0, UR11, PT ;  /* 0x0000000b00007c0c */ /* 0x000fe4000bf46270 */
[----:B------:R-:W-:-:S03]  /*6e20*/  IADD3 R0, PT, PT, R6, 0x3, RZ ;  /* 0x0000000306007810 */ /* 0x000fc60007ffe0ff */
[----:B------:R-:W0:Y:S01]  /*6e30*/  @P0 LDC.64 R8, c[0x0][0x398] ;  /* 0x0000e600ff080b82 */ /* 0x000e220000000a00 */
[CC--:B------:R-:W-:Y:S02]  /*6e40*/  @P0 IADD3 R3, PT, PT, R6.reuse, R11.reuse, RZ ;  /* 0x0000000b06030210 */ /* 0x0c0fe40007ffe0ff */
[----:B------:R-:W-:Y:S02]  /*6e50*/  @P0 F2FP.BF16.F32.PACK_AB R28, RZ, R28 ;  /* 0x0000001cff1c023e */ /* 0x000fe400000010ff */
[----:B------:R-:W-:Y:S02]  /*6e60*/  @!P5 F2FP.BF16.F32.PACK_AB R48, RZ, R48 ;  /* 0x00000030ff30d23e */ /* 0x000fe400000010ff */
[----:B------:R-:W-:Y:S01]  /*6e70*/  @!P4 F2FP.BF16.F32.PACK_AB R44, RZ, R44 ;  /* 0x0000002cff2cc23e */ /* 0x000fe200000010ff */
[----:B0-----:R-:W-:Y:S01]  /*6e80*/  @P0 IMAD.WIDE.U32 R8, R3, 0x2, R8 ;  /* 0x0000000203080825 */ /* 0x001fe200078e0008 */
[----:B------:R-:W-:Y:S02]  /*6e90*/  IADD3 R3, P6, PT, R6, R11, RZ ;  /* 0x0000000b06037210 */ /* 0x000fe40007fde0ff */
[----:B------:R-:W-:-:S02]  /*6ea0*/  IADD3 R11, PT, PT, R11, UR11, RZ ;  /* 0x0000000b0b0b7c10 */ /* 0x000fc4000fffe0ff */
[----:B------:R0:W-:Y:S01]  /*6eb0*/  @P0 STG.E.U16 desc[UR8][R8.64], R28 ;  /* 0x0000001c08000986 */ /* 0x0001e2000c101508 */
[----:B------:R-:W-:Y:S02]  /*6ec0*/  IADD3.X R4, PT, PT, RZ, RZ, RZ, P6, !PT ;  /* 0x000000ffff047210 */ /* 0x000fe400037fe4ff */
[----:B-1----:R-:W-:Y:S02]  /*6ed0*/  LEA R2, P0, R3, UR6, 0x1 ;  /* 0x0000000603027c11 */ /* 0x002fe4000f8008ff */
[----:B------:R-:W-:Y:S02]  /*6ee0*/  ISETP.GE.OR P6, PT, R7, UR10, P2 ;  /* 0x0000000a07007c0c */ /* 0x000fe400097c6670 */
[----:B------:R-:W-:Y:S02]  /*6ef0*/  LEA.HI.X R3, R3, UR7, R4, 0x1, P0 ;  /* 0x0000000703037c11 */ /* 0x000fe400080f0c04 */
[----:B------:R-:W1:Y:S01]  /*6f00*/  @!P4 LDC.64 R4, c[0x0][0x398] ;  /* 0x0000e600ff04cb82 */ /* 0x000e620000000a00 */
[----:B------:R-:W-:-:S02]  /*6f10*/  ISETP.GE.AND P0, PT, R0, UR11, PT ;  /* 0x0000000b00007c0c */ /* 0x000fc4000bf06270 */
[----:B------:R-:W-:Y:S01]  /*6f20*/  @!P5 STG.E.U16 desc[UR8][R2.64+0x2], R48 ;  /* 0x000002300200d986 */ /* 0x000fe2000c101508 */
[----:B0-----:R-:W-:Y:S02]  /*6f30*/  @!P4 IADD3 R9, PT, PT, R6, R11, RZ ;  /* 0x0000000b0609c210 */ /* 0x001fe40007ffe0ff */
[C---:B------:R-:W-:Y:S02]  /*6f40*/  ISETP.GE.OR P5, PT, R7.reuse, UR10, P0 ;  /* 0x0000000a07007c0c */ /* 0x040fe400087a6670 */
[----:B------:R-:W-:Y:S02]  /*6f50*/  IADD3 R0, PT, PT, R7, 0x2, RZ ;  /* 0x0000000207007810 */ /* 0x000fe40007ffe0ff */
[----:B------:R-:W-:-:S05]  /*6f60*/  @!P6 F2FP.BF16.F32.PACK_AB R30, RZ, R30 ;  /* 0x0000001eff1ee23e */ /* 0x000fca00000010ff */
[----:B------:R-:W-:Y:S01]  /*6f70*/  @!P6 STG.E.U16 desc[UR8][R2.64+0x4], R30 ;  /* 0x0000041e0200e986 */ /* 0x000fe2000c101508 */
[----:B------:R-:W-:-:S03]  /*6f80*/  ISETP.GE.OR P6, PT, R12, UR10, P3 ;  /* 0x0000000a0c007c0c */ /* 0x000fc60009fc6670 */
[----:B------:R-:W-:Y:S01]  /*6f90*/  @!P5 F2FP.BF16.F32.PACK_AB R51, RZ, R51 ;  /* 0x00000033ff33d23e */ /* 0x000fe200000010ff */
[----:B-1----:R-:W-:-:S04]  /*6fa0*/  @!P4 IMAD.WIDE.U32 R8, R9, 0x2, R4 ;  /* 0x000000020908c825 */ /* 0x002fc800078e0004 */
[----:B------:R0:W-:Y:S01]  /*6fb0*/  @!P5 STG.E.U16 desc[UR8][R2.64+0x6], R51 ;  /* 0x000006330200d986 */ /* 0x0001e2000c101508 */
[----:B------:R-:W-:-:S03]  /*6fc0*/  IADD3 R5, P5, PT, R6, R11, RZ ;  /* 0x0000000b06057210 */ /* 0x000fc60007fbe0ff */
[----:B------:R1:W-:Y:S01]  /*6fd0*/  @!P4 STG.E.U16 desc[UR8][R8.64], R44 ;  /* 0x0000002c0800c986 */ /* 0x0003e2000c101508 */
[----:B------:R-:W-:Y:S02]  /*6fe0*/  IADD3.X R10, PT, PT, RZ, RZ, RZ, P5, !PT ;  /* 0x000000ffff0a7210 */ /* 0x000fe40002ffe4ff */
[----:B------:R-:W-:Y:S02]  /*6ff0*/  ISETP.GE.OR P5, PT, R0, UR10, P1 ;  /* 0x0000000a00007c0c */ /* 0x000fe40008fa6670 */
[C---:B------:R-:W-:Y:S02]  /*7000*/  LEA R4, P4, R5.reuse, UR6, 0x1 ;  /* 0x0000000605047c11 */ /* 0x040fe4000f8808ff */
[----:B------:R-:W-:Y:S02]  /*7010*/  @!P6 F2FP.BF16.F32.PACK_AB R40, RZ, R40 ;  /* 0x00000028ff28e23e */ /* 0x000fe400000010ff */
[----:B------:R-:W-:Y:S02]  /*7020*/  LEA.HI.X R5, R5, UR7, R10, 0x1, P4 ;  /* 0x0000000705057c11 */ /* 0x000fe4000a0f0c0a */
[----:B------:R-:W-:-:S03]  /*7030*/  ISETP.GE.OR P4, PT, R12, UR10, P2 ;  /* 0x0000000a0c007c0c */ /* 0x000fc60009786670 */
[----:B------:R-:W-:Y:S01]  /*7040*/  @!P6 STG.E.U16 desc[UR8][R4.64+0x2], R40 ;  /* 0x000002280400e986 */ /* 0x000fe2000c101508 */
[----:B------:R-:W-:Y:S01]  /*7050*/  ISETP.GE.OR P6, PT, R12, UR10, P0 ;  /* 0x0000000a0c007c0c */ /* 0x000fe200087c6670 */
[----:B0-----:R-:W0:Y:S01]  /*7060*/  @!P5 LDC.64 R2, c[0x0][0x398] ;  /* 0x0000e600ff02db82 */ /* 0x001e220000000a00 */
[----:B------:R-:W-:Y:S02]  /*7070*/  IADD3 R12, PT, PT, R7, 0x3, RZ ;  /* 0x00000003070c7810 */ /* 0x000fe40007ffe0ff */
[----:B------:R-:W-:Y:S02]  /*7080*/  IADD3 R7, PT, PT, R11, UR11, RZ ;  /* 0x0000000b0b077c10 */ /* 0x000fe4000fffe0ff */
[----:B------:R-:W-:Y:S02]  /*7090*/  ISETP.GE.OR P1, PT, R12, UR10, P1 ;  /* 0x0000000a0c007c0c */ /* 0x000fe40008f26670 */
[----:B-1----:R-:W-:Y:S02]  /*70a0*/  @!P5 IADD3 R9, PT, PT, R6, R7, RZ ;  /* 0x000000070609d210 */ /* 0x002fe40007ffe0ff */
[----:B------:R-:W-:-:S02]  /*70b0*/  @!P4 F2FP.BF16.F32.PACK_AB R34, RZ, R34 ;  /* 0x00000022ff22c23e */ /* 0x000fc400000010ff */
[----:B------:R-:W-:Y:S02]  /*70c0*/  @!P5 F2FP.BF16.F32.PACK_AB R38, RZ, R38 ;  /* 0x00000026ff26d23e */ /* 0x000fe400000010ff */
[----:B------:R-:W-:Y:S01]  /*70d0*/  @!P6 F2FP.BF16.F32.PACK_AB R35, RZ, R35 ;  /* 0x00000023ff23e23e */ /* 0x000fe200000010ff */
[----:B------:R-:W-:Y:S01]  /*70e0*/  @!P4 STG.E.U16 desc[UR8][R4.64+0x4], R34 ;  /* 0x000004220400c986 */ /* 0x000fe2000c101508 */
[----:B------:R-:W-:Y:S02]  /*70f0*/  ISETP.GE.OR P4, PT, R0, UR10, P3 ;  /* 0x0000000a00007c0c */ /* 0x000fe40009f86670 */
[----:B------:R-:W-:Y:S01]  /*7100*/  ISETP.GE.OR P3, PT, R12, UR10, P3 ;  /* 0x0000000a0c007c0c */ /* 0x000fe20009f66670 */
[----:B------:R1:W-:Y:S01]  /*7110*/  @!P6 STG.E.U16 desc[UR8][R4.64+0x6], R35 ;  /* 0x000006230400e986 */ /* 0x0003e2000c101508 */
[----:B------:R-:W-:Y:S01]  /*7120*/  IADD3 R13, P6, PT, R6, R7, RZ ;  /* 0x00000007060d7210 */ /* 0x000fe20007fde0ff */
[----:B------:R-:W2:Y:S01]  /*7130*/  @!P1 LDC.64 R10, c[0x0][0x398] ;  /* 0x0000e600ff0a9b82 */ /* 0x000ea20000000a00 */
[----:B------:R-:W-:-:S02]  /*7140*/  IADD3 R7, PT, PT, R7, UR11, RZ ;  /* 0x0000000b07077c10 */ /* 0x000fc4000fffe0ff */
[----:B------:R-:W-:Y:S01]  /*7150*/  IADD3.X R14, PT, PT, RZ, RZ, RZ, P6, !PT ;  /* 0x000000ffff0e7210 */ /* 0x000fe200037fe4ff */
[----:B0-----:R-:W-:Y:S01]  /*7160*/  @!P5 IMAD.WIDE.U32 R8, R9, 0x2, R2 ;  /* 0x000000020908d825 */ /* 0x001fe200078e0002 */
[C---:B------:R-:W-:Y:S02]  /*7170*/  LEA R2, P6, R13.reuse, UR6, 0x1 ;  /* 0x000000060d027c11 */ /* 0x040fe4000f8c08ff */
[----:B------:R-:W-:Y:S02]  /*7180*/  @!P1 F2FP.BF16.F32.PACK_AB R20, RZ, R20 ;  /* 0x00000014ff14923e */ /* 0x000fe400000010ff */
[----:B------:R-:W-:Y:S01]  /*7190*/  LEA.HI.X R3, R13, UR7, R14, 0x1, P6 ;  /* 0x000000070d037c11 */ /* 0x000fe2000b0f0c0e */
[----:B------:R0:W-:Y:S01]  /*71a0*/  @!P5 STG.E.U16 desc[UR8][R8.64], R38 ;  /* 0x000000260800d986 */ /* 0x0001e2000c101508 */
[----:B------:R-:W-:Y:S02]  /*71b0*/  @!P4 F2FP.BF16.F32.PACK_AB R22, RZ, R22 ;  /* 0x00000016ff16c23e */ /* 0x000fe400000010ff */
[----:B------:R-:W-:-:S02]  /*71c0*/  ISETP.GE.OR P6, PT, R0, UR10, P2 ;  /* 0x0000000a00007c0c */ /* 0x000fc400097c6670 */
[----:B------:R-:W-:Y:S01]  /*71d0*/  ISETP.GE.OR P5, PT, R0, UR10, P0 ;  /* 0x0000000a00007c0c */ /* 0x000fe200087a6670 */
[----:B------:R0:W-:Y:S01]  /*71e0*/  @!P4 STG.E.U16 desc[UR8][R2.64+0x2], R22 ;  /* 0x000002160200c986 */ /* 0x0001e2000c101508 */
[----:B------:R-:W-:Y:S02]  /*71f0*/  ISETP.GE.OR P2, PT, R12, UR10, P2 ;  /* 0x0000000a0c007c0c */ /* 0x000fe40009746670 */
[-C--:B------:R-:W-:Y:S02]  /*7200*/  IADD3 R0, P4, PT, R6, R7.reuse, RZ ;  /* 0x0000000706007210 */ /* 0x080fe40007f9e0ff */
[----:B------:R-:W-:Y:S02]  /*7210*/  ISETP.GE.OR P0, PT, R12, UR10, P0 ;  /* 0x0000000a0c007c0c */ /* 0x000fe40008706670 */
[----:B------:R-:W-:Y:S02]  /*7220*/  @!P1 IADD3 R7, PT, PT, R6, R7, RZ ;  /* 0x0000000706079210 */ /* 0x000fe40007ffe0ff */
[----:B-1----:R-:W-:-:S02]  /*7230*/  IADD3.X R5, PT, PT, RZ, RZ, RZ, P4, !PT ;  /* 0x000000ffff057210 */ /* 0x002fc400027fe4ff */
[C---:B------:R-:W-:Y:S01]  /*7240*/  LEA R4, P4, R0.reuse, UR6, 0x1 ;  /* 0x0000000600047c11 */ /* 0x040fe2000f8808ff */
[----:B--2---:R-:W-:Y:S01]  /*7250*/  @!P1 IMAD.WIDE.U32 R6, R7, 0x2, R10 ;  /* 0x0000000207069825 */ /* 0x004fe200078e000a */
[----:B------:R-:W-:Y:S02]  /*7260*/  @!P6 F2FP.BF16.F32.PACK_AB R46, RZ, R46 ;  /* 0x0000002eff2ee23e */ /* 0x000fe400000010ff */
[----:B------:R-:W-:Y:S02]  /*7270*/  @!P5 F2FP.BF16.F32.PACK_AB R43, RZ, R43 ;  /* 0x0000002bff2bd23e */ /* 0x000fe400000010ff */
[----:B------:R-:W-:Y:S01]  /*7280*/  LEA.HI.X R5, R0, UR7, R5, 0x1, P4 ;  /* 0x0000000700057c11 */ /* 0x000fe2000a0f0c05 */
[----:B------:R0:W-:Y:S01]  /*7290*/  @!P6 STG.E.U16 desc[UR8][R2.64+0x4], R46 ;  /* 0x0000042e0200e986 */ /* 0x0001e2000c101508 */
[----:B------:R-:W-:Y:S02]  /*72a0*/  @!P3 F2FP.BF16.F32.PACK_AB R18, RZ, R18 ;  /* 0x00000012ff12b23e */ /* 0x000fe400000010ff */
[----:B------:R-:W-:Y:S01]  /*72b0*/  @!P2 F2FP.BF16.F32.PACK_AB R16, RZ, R16 ;  /* 0x00000010ff10a23e */ /* 0x000fe200000010ff */
[----:B------:R0:W-:Y:S04]  /*72c0*/  @!P5 STG.E.U16 desc[UR8][R2.64+0x6], R43 ;  /* 0x0000062b0200d986 */ /* 0x0001e8000c101508 */
[----:B------:R0:W-:Y:S04]  /*72d0*/  @!P1 STG.E.U16 desc[UR8][R6.64], R20 ;  /* 0x0000001406009986 */ /* 0x0001e8000c101508 */
[----:B------:R0:W-:Y:S04]  /*72e0*/  @!P3 STG.E.U16 desc[UR8][R4.64+0x2], R18 ;  /* 0x000002120400b986 */ /* 0x0001e8000c101508 */
[----:B------:R0:W-:Y:S01]  /*72f0*/  @!P2 STG.E.U16 desc[UR8][R4.64+0x4], R16 ;  /* 0x000004100400a986 */ /* 0x0001e2000c101508 */
[----:B------:R-:W-:Y:S05]  /*7300*/  @P0 EXIT ;  /* 0x000000000000094d */ /* 0x000fea0003800000 */
[----:B------:R-:W-:-:S05]  /*7310*/  F2FP.BF16.F32.PACK_AB R17, RZ, R17 ;  /* 0x00000011ff11723e */ /* 0x000fca00000010ff */
[----:B------:R-:W-:Y:S01]  /*7320*/  STG.E.U16 desc[UR8][R4.64+0x6], R17 ;  /* 0x0000061104007986 */ /* 0x000fe2000c101508 */
[----:B------:R-:W-:Y:S05]  /*7330*/  EXIT ;  /* 0x000000000000794d */ /* 0x000fea0003800000 */
.L_x_183:
        /* <DEDUP_REMOVED lines=12> */
.L_x_217:


//--------------------- .text._Z25blockwise_fp8_gemm_kernelI6__halfEvPKT_PK13__nv_fp8_e4m3PKfPS1_iiiiii --------------------------
	.section	.text._Z25blockwise_fp8_gemm_kernelI6__halfEvPKT_PK13__nv_fp8_e4m3PKfPS1_iiiiii,"ax",@progbits
	.align	128
        .global         _Z25blockwise_fp8_gemm_kernelI6__halfEvPKT_PK13__nv_fp8_e4m3PKfPS1_iiiiii
        .type           _Z25blockwise_fp8_gemm_kernelI6__halfEvPKT_PK13__nv_fp8_e4m3PKfPS1_iiiiii,@function
        .size           _Z25blockwise_fp8_gemm_kernelI6__halfEvPKT_PK13__nv_fp8_e4m3PKfPS1_iiiiii,(.L_x_218 - _Z25blockwise_fp8_gemm_kernelI6__halfEvPKT_PK13__nv_fp8_e4m3PKfPS1_iiiiii)
        .other          _Z25blockwise_fp8_gemm_kernelI6__halfEvPKT_PK13__nv_fp8_e4m3PKfPS1_iiiiii,@"STO_CUDA_ENTRY STV_DEFAULT"
_Z25blockwise_fp8_gemm_kernelI6__halfEvPKT_PK13__nv_fp8_e4m3PKfPS1_iiiiii:
.text._Z25blockwise_fp8_gemm_kernelI6__halfEvPKT_PK13__nv_fp8_e4m3PKfPS1_iiiiii:
[----:B------:R-:W-:Y:S01]  /*0000*/  LDC R1, c[0x0][0x37c] ;  /* 0x0000df00ff017b82 */ /* 0x000fe20000000800 */
[----:B------:R-:W0:Y:S01]  /*0010*/  S2R R0, SR_TID.X ;  /* 0x0000000000007919 */ /* 0x000e220000002100 */
[----:B------:R-:W1:Y:S01]  /*0020*/  LDCU UR4, c[0x0][0x3a8] ;  /* 0x00007500ff0477ac */ /* 0x000e620008000800 */
[----:B------:R-:W-:Y:S01]  /*0030*/  HFMA2 R17, -RZ, RZ, 0, 0 ;  /* 0x00000000ff117431 */ /* 0x000fe200000001ff */
[----:B------:R-:W-:Y:S01]  /*0040*/  CS2R R40, SRZ ;  /* 0x0000000000287805 */ /* 0x000fe2000001ff00 */
[----:B------:R-:W2:Y:S01]  /*0050*/  S2R R2, SR_CTAID.Y ;  /* 0x0000000000027919 */ /* 0x000ea20000002600 */
[----:B------:R-:W-:Y:S01]  /*0060*/  HFMA2 R47, -RZ, RZ, 0, 0 ;  /* 0x00000000ff2f7431 */ /* 0x000fe200000001ff */
[----:B------:R-:W-:Y:S01]  /*0070*/  CS2R R38, SRZ ;  /* 0x0000000000267805 */ /* 0x000fe2000001ff00 */
[----:B------:R-:W-:Y:S01]  /*0080*/  HFMA2 R51, -RZ, RZ, 0, 0 ;  /* 0x00000000ff337431 */ /* 0x000fe200000001ff */
[----:B------:R-:W3:Y:S01]  /*0090*/  S2R R3, SR_CTAID.X ;  /* 0x0000000000037919 */ /* 0x000ee20000002500 */
[----:B------:R-:W-:Y:S01]  /*00a0*/  HFMA2 R53, -RZ, RZ, 0, 0 ;  /* 0x00000000ff357431 */ /* 0x000fe200000001ff */
[----:B------:R-:W-:-:S02]  /*00b0*/  MOV R43, RZ ;  /* 0x000000ff002b7202 */ /* 0x000fc40000000f00 */
[----:B------:R-:W-:Y:S02]  /*00c0*/  CS2R R14, SRZ ;  /* 0x00000000000e7805 */ /* 0x000fe4000001ff00 */
[----:B------:R-:W-:Y:S02]  /*00d0*/  MOV R21, RZ ;  /* 0x000000ff00157202 */ /* 0x000fe40000000f00 */
[----:B------:R-:W-:Y:S02]  /*00e0*/  CS2R R44, SRZ ;  /* 0x00000000002c7805 */ /* 0x000fe4000001ff00 */
[----:B------:R-:W-:Y:S01]  /*00f0*/  MOV R49, RZ ;  /* 0x000000ff00317202 */ /* 0x000fe20000000f00 */
[----:B------:R-:W4:Y:S01]  /*0100*/  LDCU.64 UR8, c[0x0][0x358] ;  /* 0x00006b00ff0877ac */ /* 0x000f220008000a00 */
[----:B------:R-:W-:Y:S01]  /*0110*/  MOV R37, RZ ;  /* 0x000000ff00257202 */ /* 0x000fe20000000f00 */
[----:B-1----:R-:W-:Y:S01]  /*0120*/  UISETP.GE.AND UP0, UPT, UR4, 0x1, UPT ;  /* 0x000000010400788c */ /* 0x002fe2000bf06270 */
[----:B0-----:R-:W-:-:S02]  /*0130*/  SHF.R.U32.HI R5, RZ, 0x2, R0 ;  /* 0x00000002ff057819 */ /* 0x001fc40000011600 */
[----:B------:R-:W-:Y:S02]  /*0140*/  SHF.L.U32 R6, R0, 0x2, RZ ;  /* 0x0000000200067819 */ /* 0x000fe400000006ff */
[----:B------:R-:W-:Y:S02]  /*0150*/  LOP3.LUT R5, R5, 0xfc, RZ, 0xc0, !PT ;  /* 0x000000fc05057812 */ /* 0x000fe400078ec0ff */
[----:B------:R-:W-:Y:S02]  /*0160*/  LOP3.LUT R6, R6, 0x3c, RZ, 0xc0, !PT ;  /* 0x0000003c06067812 */ /* 0x000fe400078ec0ff */
[----:B--2-4-:R-:W-:Y:S05]  /*0170*/  BRA.U !UP0, `(.L_x_184) ;  /* 0x0000005d08b07547 */ /* 0x014fea000b800000 */
[----:B------:R-:W0:Y:S01]  /*0180*/  S2UR UR6, SR_CgaCtaId ;  /* 0x00000000000679c3 */ /* 0x000e220000008800 */
[----:B------:R-:W-:Y:S01]  /*0190*/  UMOV UR4, 0x400 ;  /* 0x0000040000047882 */ /* 0x000fe20000000000 */
[----:B------:R-:W-:Y:S01]  /*01a0*/  SHF.R.U32.HI R4, RZ, 0x8, R0 ;  /* 0x00000008ff047819 */ /* 0x000fe20000011600 */
[----:B------:R-:W-:Y:S01]  /*01b0*/  UIADD3 UR5, UPT, UPT, UR4, 0x1080, URZ ;  /* 0x0000108004057890 */ /* 0x000fe2000fffe0ff */
[----:B------:R-:W-:Y:S02]  /*01c0*/  SHF.L.U32 R7, R0, 0x1, RZ ;  /* 0x0000000100077819 */ /* 0x000fe400000006ff */
[----:B------:R-:W-:Y:S02]  /*01d0*/  IADD3 R8, PT, PT, -R4, RZ, RZ ;  /* 0x000000ff04087210 */ /* 0x000fe40007ffe1ff */
[----:B------:R-:W-:Y:S02]  /*01e0*/  LOP3.LUT R4, R7, 0x3e, RZ, 0xc0, !PT ;  /* 0x0000003e07047812 */ /* 0x000fe400078ec0ff */
[----:B------:R-:W-:-:S02]  /*01f0*/  IADD3 R7, PT, PT, R0, 0x200, RZ ;  /* 0x0000020000077810 */ /* 0x000fc40007ffe0ff */
[----:B------:R-:W-:Y:S02]  /*0200*/  MOV R17, RZ ;  /* 0x000000ff00117202 */ /* 0x000fe40000000f00 */
[----:B------:R-:W-:Y:S01]  /*0210*/  LOP3.LUT R8, R8, 0x3, RZ, 0xc0, !PT ;  /* 0x0000000308087812 */ /* 0x000fe200078ec0ff */
[----:B0-----:R-:W-:Y:S02]  /*0220*/  ULEA UR4, UR6, UR4, 0x18 ;  /* 0x0000000406047291 */ /* 0x001fe4000f8ec0ff */
[----:B------:R-:W-:-:S04]  /*0230*/  ULEA UR5, UR6, UR5, 0x18 ;  /* 0x0000000506057291 */ /* 0x000fc8000f8ec0ff */
[C---:B------:R-:W-:Y:S01]  /*0240*/  IADD3 R9, PT, PT, R4.reuse, UR4, RZ ;  /* 0x0000000404097c10 */ /* 0x040fe2000fffe0ff */
[----:B------:R-:W-:Y:S01]  /*0250*/  UMOV UR4, URZ ;  /* 0x000000ff00047c82 */ /* 0x000fe20008000000 */
[----:B------:R-:W-:-:S07]  /*0260*/  IADD3 R4, PT, PT, R4, UR5, RZ ;  /* 0x0000000504047c10 */ /* 0x000fce000fffe0ff */
.L_x_210:
        /* <DEDUP_REMOVED lines=14> */
[----:B------:R-:W-:Y:S01]  /*0350*/  @!P1 PRMT R10, RZ, 0x7610, R10 ;  /* 0x00007610ff0a9816 */ /* 0x000fe2000000000a */
[----:B------:R-:W-:Y:S06]  /*0360*/  @!P1 BRA `(.L_x_188) ;  /* 0x0000000000109947 */ /* 0x000fec0003800000 */
[----:B------:R-:W0:Y:S01]  /*0370*/  LDC.64 R10, c[0x0][0x380] ;  /* 0x0000e000ff0a7b82 */ /* 0x000e220000000a00 */
[----:B------:R-:W-:-:S04]  /*0380*/  IMAD R19, R19, R13, R12 ;  /* 0x0000000d13137224 */ /* 0x000fc800078e020c */
[----:B0-----:R-:W-:-:S06]  /*0390*/  IMAD.WIDE.U32 R10, R19, 0x2, R10 ;  /* 0x00000002130a7825 */ /* 0x001fcc00078e000a */
[----:B------:R0:W5:Y:S02]  /*03a0*/  LDG.E.U16.CONSTANT R10, desc[UR8][R10.64] ;  /* 0x000000080a0a7981 */ /* 0x000164000c1e9500 */
.L_x_188:
[----:B------:R-:W-:Y:S05]  /*03b0*/  BSYNC.RECONVERGENT B1 ;  /* 0x0000000000017941 */ /* 0x000fea0003800200 */
.L_x_187:
[----:B-----5:R1:W-:Y:S01]  /*03c0*/  STS.U16 [R23], R10 ;  /* 0x0000000a17007388 */ /* 0x0203e20000000400 */
[----:B------:R-:W-:Y:S02]  /*03d0*/  ISETP.NE.AND P1, PT, R8, 0x1, PT ;  /* 0x000000010800780c */ /* 0x000fe40003f25270 */
[----:B------:R-:W-:-:S11]  /*03e0*/  IADD3 R24, PT, PT, R0, 0x100, RZ ;  /* 0x0000010000187810 */ /* 0x000fd60007ffe0ff */
[----:B-1----:R-:W-:Y:S05]  /*03f0*/  @!P1 BRA `(.L_x_186) ;  /* 0x0000000000709947 */ /* 0x002fea0003800000 */
[----:B------:R-:W-:Y:S01]  /*0400*/  SHF.R.U32.HI R24, RZ, 0x5, R24 ;  /* 0x00000005ff187819 */ /* 0x000fe20000011618 */
[----:B------:R-:W-:Y:S03]  /*0410*/  BSSY.RECONVERGENT B1, `(.L_x_189) ;  /* 0x000000a000017945 */ /* 0x000fe60003800200 */
[----:B------:R-:W-:Y:S01]  /*0420*/  LEA R19, R2, R24, 0x6 ;  /* 0x0000001802137211 */ /* 0x000fe200078e30ff */
[----:B------:R-:W-:-:S03]  /*0430*/  IMAD R23, R24, 0x42, R9 ;  /* 0x0000004218177824 */ /* 0x000fc600078e0209 */
[----:B------:R-:W-:-:S13]  /*0440*/  ISETP.LT.AND P1, PT, R19, R16, !P0 ;  /* 0x000000101300720c */ /* 0x000fda0004721270 */
[----:B------:R-:W-:Y:S01]  /*0450*/  @!P1 PRMT R10, RZ, 0x7610, R10 ;  /* 0x00007610ff0a9816 */ /* 0x000fe2000000000a */
[----:B------:R-:W-:Y:S06]  /*0460*/  @!P1 BRA `(.L_x_190) ;  /* 0x0000000000109947 */ /* 0x000fec0003800000 */
[----:B0-----:R-:W0:Y:S01]  /*0470*/  LDC.64 R10, c[0x0][0x380] ;  /* 0x0000e000ff0a7b82 */ /* 0x001e220000000a00 */
[----:B------:R-:W-:-:S04]  /*0480*/  IMAD R19, R19, R13, R12 ;  /* 0x0000000d13137224 */ /* 0x000fc800078e020c */
[----:B0-----:R-:W-:-:S06]  /*0490*/  IMAD.WIDE.U32 R10, R19, 0x2, R10 ;  /* 0x00000002130a7825 */ /* 0x001fcc00078e000a */
[----:B------:R1:W5:Y:S02]  /*04a0*/  LDG.E.U16.CONSTANT R10, desc[UR8][R10.64] ;  /* 0x000000080a0a7981 */ /* 0x000364000c1e9500 */
.L_x_190:
[----:B------:R-:W-:Y:S05]  /*04b0*/  BSYNC.RECONVERGENT B1 ;  /* 0x0000000000017941 */ /* 0x000fea0003800200 */
.L_x_189:
[----:B-----5:R2:W-:Y:S01]  /*04c0*/  STS.U16 [R23], R10 ;  /* 0x0000000a17007388 */ /* 0x0205e20000000400 */
[----:B------:R-:W-:Y:S02]  /*04d0*/  ISETP.NE.AND P1, PT, R8, 0x2, PT ;  /* 0x000000020800780c */ /* 0x000fe40003f25270 */
[----:B------:R-:W-:-:S11]  /*04e0*/  MOV R24, R7 ;  /* 0x0000000700187202 */ /* 0x000fd60000000f00 */
[----:B--2---:R-:W-:Y:S05]  /*04f0*/  @!P1 BRA `(.L_x_186) ;  /* 0x0000000000309947 */ /* 0x004fea0003800000 */
[----:B------:R-:W-:Y:S02]  /*0500*/  SHF.R.U32.HI R10, RZ, 0x5, R7 ;  /* 0x00000005ff0a7819 */ /* 0x000fe40000011607 */
[----:B------:R-:W-:Y:S02]  /*0510*/  IADD3 R24, PT, PT, R0, 0x300, RZ ;  /* 0x0000030000187810 */ /* 0x000fe40007ffe0ff */
[----:B------:R-:W-:Y:S01]  /*0520*/  LEA R23, R2, R10, 0x6 ;  /* 0x0000000a02177211 */ /* 0x000fe200078e30ff */
[----:B------:R-:W-:-:S03]  /*0530*/  IMAD R19, R10, 0x42, R9 ;  /* 0x000000420a137824 */ /* 0x000fc600078e0209 */
[----:B------:R-:W-:-:S13]  /*0540*/  ISETP.LT.AND P0, PT, R23, R16, !P0 ;  /* 0x000000101700720c */ /* 0x000fda0004701270 */
[----:B------:R2:W-:Y:S01]  /*0550*/  @!P0 STS.U16 [R19], RZ ;  /* 0x000000ff13008388 */ /* 0x0005e20000000400 */
[----:B------:R-:W-:Y:S05]  /*0560*/  @!P0 BRA `(.L_x_186) ;  /* 0x0000000000148947 */ /* 0x000fea0003800000 */
[----:B01----:R-:W0:Y:S01]  /*0570*/  LDC.64 R10, c[0x0][0x380] ;  /* 0x0000e000ff0a7b82 */ /* 0x003e220000000a00 */
[----:B------:R-:W-:-:S04]  /*0580*/  IMAD R13, R23, R13, R12 ;  /* 0x0000000d170d7224 */ /* 0x000fc800078e020c */
[----:B0-----:R-:W-:-:S06]  /*0590*/  IMAD.WIDE.U32 R10, R13, 0x2, R10 ;  /* 0x000000020d0a7825 */ /* 0x001fcc00078e000a */
[----:B------:R-:W4:Y:S04]  /*05a0*/  LDG.E.U16.CONSTANT R10, desc[UR8][R10.64] ;  /* 0x000000080a0a7981 */ /* 0x000f28000c1e9500 */
[----:B----4-:R4:W-:Y:S02]  /*05b0*/  STS.U16 [R19], R10 ;  /* 0x0000000a13007388 */ /* 0x0109e40000000400 */
.L_x_186:
[----:B------:R-:W-:Y:S05]  /*05c0*/  BSYNC.RECONVERGENT B0 ;  /* 0x0000000000007941 */ /* 0x000fea0003800200 */
.L_x_185:
[----:B------:R-:W5:Y:S01]  /*05d0*/  LDCU UR5, c[0x0][0x3a8] ;  /* 0x00007500ff0577ac */ /* 0x000f620008000800 */
[C---:B----4-:R-:W-:Y:S01]  /*05e0*/  IADD3 R10, PT, PT, R24.reuse, 0x300, RZ ;  /* 0x00000300180a7810 */ /* 0x050fe20007ffe0ff */
[----:B------:R-:W-:Y:S01]  /*05f0*/  BSSY.RECONVERGENT B0, `(.L_x_191) ;  /* 0x0000040000007945 */ /* 0x000fe20003800200 */
[C---:B01----:R-:W-:Y:S01]  /*0600*/  IADD3 R11, PT, PT, R24.reuse, 0x200, RZ ;  /* 0x00000200180b7810 */ /* 0x043fe20007ffe0ff */
[----:B------:R-:W0:Y:S01]  /*0610*/  LDCU UR6, c[0x0][0x3a0] ;  /* 0x00007400ff0677ac */ /* 0x000e220008000800 */
[----:B------:R-:W-:Y:S02]  /*0620*/  IADD3 R12, PT, PT, R24, 0x100, RZ ;  /* 0x00000100180c7810 */ /* 0x000fe40007ffe0ff */
[----:B------:R-:W-:Y:S02]  /*0630*/  SHF.R.U32.HI R36, RZ, 0x5, R24 ;  /* 0x00000005ff247819 */ /* 0x000fe40000011618 */
[----:B------:R-:W-:Y:S02]  /*0640*/  SHF.R.U32.HI R10, RZ, 0x5, R10 ;  /* 0x00000005ff0a7819 */ /* 0x000fe4000001160a */
[----:B------:R-:W-:Y:S01]  /*0650*/  SHF.R.U32.HI R11, RZ, 0x5, R11 ;  /* 0x00000005ff0b7819 */ /* 0x000fe2000001160b */
[--C-:B------:R-:W-:Y:S01]  /*0660*/  IMAD R32, R36, 0x42, R9.reuse ;  /* 0x0000004224207824 */ /* 0x100fe200078e0209 */
[----:B------:R-:W-:Y:S01]  /*0670*/  SHF.R.U32.HI R12, RZ, 0x5, R12 ;  /* 0x00000005ff0c7819 */ /* 0x000fe2000001160c */
[--C-:B------:R-:W-:Y:S01]  /*0680*/  IMAD R27, R10, 0x42, R9.reuse ;  /* 0x000000420a1b7824 */ /* 0x100fe200078e0209 */
[----:B------:R-:W-:Y:S01]  /*0690*/  IADD3 R25, PT, PT, R25, UR4, RZ ;  /* 0x0000000419197c10 */ /* 0x000fe2000fffe0ff */
[--C-:B------:R-:W-:Y:S01]  /*06a0*/  IMAD R31, R11, 0x42, R9.reuse ;  /* 0x000000420b1f7824 */ /* 0x100fe200078e0209 */
[----:B------:R-:W-:Y:S01]  /*06b0*/  LEA R36, R2, R36, 0x6 ;  /* 0x0000002402247211 */ /* 0x000fe200078e30ff */
[----:B------:R-:W-:Y:S01]  /*06c0*/  IMAD R20, R12, 0x42, R9 ;  /* 0x000000420c147824 */ /* 0x000fe200078e0209 */
[----:B------:R-:W-:-:S02]  /*06d0*/  LEA R16, R2, R10, 0x6 ;  /* 0x0000000a02107211 */ /* 0x000fc400078e30ff */
[----:B------:R-:W-:Y:S01]  /*06e0*/  LEA R28, R2, R11, 0x6 ;  /* 0x0000000b021c7211 */ /* 0x000fe200078e30ff */
[--C-:B-----5:R-:W-:Y:S01]  /*06f0*/  IMAD R29, R36, UR5, R25.reuse ;  /* 0x00000005241d7c24 */ /* 0x120fe2000f8e0219 */
[----:B------:R-:W-:Y:S01]  /*0700*/  LEA R30, R2, R12, 0x6 ;  /* 0x0000000c021e7211 */ /* 0x000fe200078e30ff */
[--C-:B------:R-:W-:Y:S01]  /*0710*/  IMAD R35, R16, UR5, R25.reuse ;  /* 0x0000000510237c24 */ /* 0x100fe2000f8e0219 */
[----:B------:R-:W-:Y:S01]  /*0720*/  ISETP.GE.AND P0, PT, R25, UR5, PT ;  /* 0x0000000519007c0c */ /* 0x000fe2000bf06270 */
[--C-:B------:R-:W-:Y:S02]  /*0730*/  IMAD R34, R28, UR5, R25.reuse ;  /* 0x000000051c227c24 */ /* 0x100fe4000f8e0219 */
[----:B0-----:R-:W-:-:S10]  /*0740*/  IMAD R33, R30, UR5, R25 ;  /* 0x000000051e217c24 */ /* 0x001fd4000f8e0219 */
.L_x_192:
        /* <DEDUP_REMOVED lines=8> */
[----:B--2---:R-:W0:Y:S01]  /*07d0*/  @P4 LDC.64 R18, c[0x0][0x380] ;  /* 0x0000e000ff124b82 */ /* 0x004e220000000a00 */
[----:B------:R-:W2:Y:S07]  /*07e0*/  @!P3 LDG.E.U16.CONSTANT R23, desc[UR8][R22.64] ;  /* 0x000000081617b981 */ /* 0x000eae000c1e9500 */
[----:B------:R-:W1:Y:S08]  /*07f0*/  @P5 LDC.64 R12, c[0x0][0x380] ;  /* 0x0000e000ff0c5b82 */ /* 0x000e700000000a00 */
[----:B------:R-:W4:Y:S01]  /*0800*/  @P6 LDC.64 R10, c[0x0][0x380] ;  /* 0x0000e000ff0a6b82 */ /* 0x000f220000000a00 */
[----:B0-----:R-:W-:-:S06]  /*0810*/  @P4 IMAD.WIDE.U32 R18, R33, 0x2, R18 ;  /* 0x0000000221124825 */ /* 0x001fcc00078e0012 */
[----:B------:R0:W5:Y:S01]  /*0820*/  @P4 LDG.E.U16.CONSTANT R19, desc[UR8][R18.64] ;  /* 0x0000000812134981 */ /* 0x000162000c1e9500 */
[----:B-1----:R-:W-:-:S06]  /*0830*/  @P5 IMAD.WIDE.U32 R12, R34, 0x2, R12 ;  /* 0x00000002220c5825 */ /* 0x002fcc00078e000c */
[----:B------:R-:W3:Y:S01]  /*0840*/  @P5 LDG.E.U16.CONSTANT R12, desc[UR8][R12.64] ;  /* 0x000000080c0c5981 */ /* 0x000ee2000c1e9500 */
[----:B----4-:R-:W-:-:S06]  /*0850*/  @P6 IMAD.WIDE.U32 R10, R35, 0x2, R10 ;  /* 0x00000002230a6825 */ /* 0x010fcc00078e000a */
[----:B------:R-:W4:Y:S01]  /*0860*/  @P6 LDG.E.U16.CONSTANT R10, desc[UR8][R10.64] ;  /* 0x000000080a0a6981 */ /* 0x000f22000c1e9500 */
        /* <DEDUP_REMOVED lines=9> */
[----:B--2---:R-:W-:Y:S04]  /*0900*/  @!P3 STS.U16 [R32], R23 ;  /* 0x000000172000b388 */ /* 0x004fe80000000400 */
[----:B------:R0:W-:Y:S01]  /*0910*/  @P3 STS.U16 [R32], RZ ;  /* 0x000000ff20003388 */ /* 0x0001e20000000400 */
[----:B------:R-:W-:-:S03]  /*0920*/  ISETP.GE.U32.AND P3, PT, R24, 0x400, PT ;  /* 0x000004001800780c */ /* 0x000fc60003f66070 */
[----:B------:R-:W-:Y:S01]  /*0930*/  @!P4 STS.U16 [R20], RZ ;  /* 0x000000ff1400c388 */ /* 0x000fe20000000400 */
[----:B------:R-:W-:Y:S02]  /*0940*/  MOV R24, R18 ;  /* 0x0000001200187202 */ /* 0x000fe40000000f00 */
[----:B0-----:R-:W-:Y:S01]  /*0950*/  IADD3 R32, PT, PT, R32, 0x840, RZ ;  /* 0x0000084020207810 */ /* 0x001fe20007ffe0ff */
[----:B-----5:R0:W-:Y:S04]  /*0960*/  @P4 STS.U16 [R20], R19 ;  /* 0x0000001314004388 */ /* 0x0201e80000000400 */
[----:B------:R-:W-:Y:S04]  /*0970*/  @!P5 STS.U16 [R31], RZ ;  /* 0x000000ff1f00d388 */ /* 0x000fe80000000400 */
[----:B---3--:R1:W-:Y:S01]  /*0980*/  @P5 STS.U16 [R31], R12 ;  /* 0x0000000c1f005388 */ /* 0x0083e20000000400 */
[----:B0-----:R-:W-:-:S03]  /*0990*/  IADD3 R20, PT, PT, R20, 0x840, RZ ;  /* 0x0000084014147810 */ /* 0x001fc60007ffe0ff */
[----:B------:R-:W-:Y:S04]  /*09a0*/  @!P6 STS.U16 [R27], RZ ;  /* 0x000000ff1b00e388 */ /* 0x000fe80000000400 */
[----:B----4-:R0:W-:Y:S01]  /*09b0*/  @P6 STS.U16 [R27], R10 ;  /* 0x0000000a1b006388 */ /* 0x0101e20000000400 */
[----:B-1----:R-:W-:Y:S02]  /*09c0*/  IADD3 R31, PT, PT, R31, 0x840, RZ ;  /* 0x000008401f1f7810 */ /* 0x002fe40007ffe0ff */
[----:B0-----:R-:W-:Y:S01]  /*09d0*/  IADD3 R27, PT, PT, R27, 0x840, RZ ;  /* 0x000008401b1b7810 */ /* 0x001fe20007ffe0ff */
[----:B------:R-:W-:Y:S06]  /*09e0*/  @!P3 BRA `(.L_x_192) ;  /* 0xfffffffc0058b947 */ /* 0x000fec000383ffff */
[----:B------:R-:W-:Y:S05]  /*09f0*/  BSYNC.RECONVERGENT B0 ;  /* 0x0000000000007941 */ /* 0x000fea0003800200 */
.L_x_191:
        /* <DEDUP_REMOVED lines=12> */
[----:B------:R-:W-:Y:S01]  /*0ac0*/  @!P2 PRMT R11, RZ, 0x7610, R11 ;  /* 0x00007610ff0ba816 */ /* 0x000fe2000000000b */
[----:B------:R-:W-:Y:S06]  /*0ad0*/  @!P2 BRA `(.L_x_196) ;  /* 0x000000040004a947 */ /* 0x000fec0003800000 */
        /* <DEDUP_REMOVED lines=38> */
[----:B------:R-:W-:Y:S02]  /*0d40*/  @!P5 IADD3 R11, PT, PT, R11, -R22, RZ ;  /* 0x800000160b0bd210 */ /* 0x000fe40007ffe0ff */
        /* <DEDUP_REMOVED lines=24> */
[----:B---3--:R-:W-:-:S05]  /*0ed0*/  FMUL R23, R10, R23 ;  /* 0x000000170a177220 */ /* 0x008fca0000400000 */
[----:B------:R-:W-:-:S07]  /*0ee0*/  F2FP.F16.F32.PACK_AB R11, RZ, R23 ;  /* 0x00000017ff0b723e */ /* 0x000fce00000000ff */
.L_x_196:
[----:B012---:R-:W-:Y:S05]  /*0ef0*/  BSYNC.RECONVERGENT B1 ;  /* 0x0000000000017941 */ /* 0x007fea0003800200 */
.L_x_195:
[----:B------:R3:W-:Y:S01]  /*0f00*/  STS.U16 [R19], R11 ;  /* 0x0000000b13007388 */ /* 0x0007e20000000400 */
[----:B------:R-:W-:Y:S02]  /*0f10*/  ISETP.NE.AND P2, PT, R8, 0x1, PT ;  /* 0x000000010800780c */ /* 0x000fe40003f45270 */
[----:B------:R-:W-:-:S11]  /*0f20*/  IADD3 R16, PT, PT, R0, 0x100, RZ ;  /* 0x0000010000107810 */ /* 0x000fd60007ffe0ff */
[----:B---3--:R-:W-:Y:S05]  /*0f30*/  @!P2 BRA `(.L_x_194) ;  /* 0x000000080050a947 */ /* 0x008fea0003800000 */
[----:B------:R-:W-:Y:S01]  /*0f40*/  SHF.R.U32.HI R16, RZ, 0x5, R16 ;  /* 0x00000005ff107819 */ /* 0x000fe20000011610 */
[----:B------:R-:W-:Y:S03]  /*0f50*/  BSSY.RECONVERGENT B1, `(.L_x_197) ;  /* 0x0000046000017945 */ /* 0x000fe60003800200 */
[----:B------:R-:W-:Y:S01]  /*0f60*/  LEA R23, R3, R16, 0x6 ;  /* 0x0000001003177211 */ /* 0x000fe200078e30ff */
[----:B------:R-:W-:-:S03]  /*0f70*/  IMAD R19, R16, 0x42, R4 ;  /* 0x0000004210137824 */ /* 0x000fc600078e0204 */
[----:B------:R-:W-:-:S13]  /*0f80*/  ISETP.LT.AND P2, PT, R23, R18, !P1 ;  /* 0x000000121700720c */ /* 0x000fda0004f41270 */
[----:B------:R-:W-:Y:S01]  /*0f90*/  @!P2 PRMT R11, RZ, 0x7610, R11 ;  /* 0x00007610ff0ba816 */ /* 0x000fe2000000000b */
[----:B------:R-:W-:Y:S06]  /*0fa0*/  @!P2 BRA `(.L_x_198) ;  /* 0x000000040000a947 */ /* 0x000fec0003800000 */
        /* <DEDUP_REMOVED lines=62> */
[----:B--2---:R-:W-:-:S05]  /*1390*/  FMUL R23, R10, R23 ;  /* 0x000000170a177220 */ /* 0x004fca0000400000 */
[----:B------:R-:W-:-:S07]  /*13a0*/  F2FP.F16.F32.PACK_AB R11, RZ, R23 ;  /* 0x00000017ff0b723e */ /* 0x000fce00000000ff */
.L_x_198:
[----:B------:R-:W-:Y:S05]  /*13b0*/  BSYNC.RECONVERGENT B1 ;  /* 0x0000000000017941 */ /* 0x000fea0003800200 */
.L_x_197:
[----:B------:R3:W-:Y:S01]  /*13c0*/  STS.U16 [R19], R11 ;  /* 0x0000000b13007388 */ /* 0x0007e20000000400 */
        /* <DEDUP_REMOVED lines=8> */
[----:B------:R3:W-:Y:S01]  /*1450*/  @!P2 STS.U16 [R18], RZ ;  /* 0x000000ff1200a388 */ /* 0x0007e20000000400 */
[----:B------:R-:W-:Y:S05]  /*1460*/  @!P2 BRA `(.L_x_194) ;  /* 0x000000040004a947 */ /* 0x000fea0003800000 */
        /* <DEDUP_REMOVED lines=28> */
[----:B------:R-:W-:Y:S02]  /*1630*/  IADD3 R10, PT, PT, -R12, RZ, RZ ;  /* 0x000000ff0c0a7210 */ /* 0x000fe40007ffe1ff */
[----:B------:R-:W-:Y:S02]  /*1640*/  LOP3.LUT R13, R25, R20, RZ, 0x3c, !PT ;  /* 0x00000014190d7212 */ /* 0x000fe400078e3cff */
[----:B------:R-:W-:Y:S01]  /*1650*/  ISETP.GT.U32.AND P4, PT, R23, R28, PT ;  /* 0x0000001c1700720c */ /* 0x000fe20003f84070 */
[----:B------:R-:W-:Y:S01]  /*1660*/  IMAD R11, R24, R10, R11 ;  /* 0x0000000a180b7224 */ /* 0x000fe200078e020b */
[C---:B------:R-:W-:Y:S02]  /*1670*/  LOP3.LUT R10, R22.reuse, R19, RZ, 0x3c, !PT ;  /* 0x00000013160a7212 */ /* 0x040fe400078e3cff */
[----:B------:R-:W-:Y:S01]  /*1680*/  ISETP.GE.AND P3, PT, R13, RZ, PT ;  /* 0x000000ff0d00720c */ /* 0x000fe20003f66270 */
[----:B------:R-:W-:Y:S01]  /*1690*/  IMAD R13, R22, R26, R25 ;  /* 0x0000001a160d7224 */ /* 0x000fe200078e0219 */
[----:B------:R-:W-:-:S07]  /*16a0*/  ISETP.GT.U32.AND P5, PT, R24, R11, PT ;  /* 0x0000000b1800720c */ /* 0x000fce0003fa4070 */
[-C--:B------:R-:W-:Y:S02]  /*16b0*/  @!P4 IADD3 R28, PT, PT, R28, -R23.reuse, RZ ;  /* 0x800000171c1cc210 */ /* 0x080fe40007ffe0ff */
[----:B------:R-:W-:Y:S02]  /*16c0*/  @!P4 IADD3 R29, PT, PT, R29, 0x1, RZ ;  /* 0x000000011d1dc810 */ /* 0x000fe40007ffe0ff */
[----:B------:R-:W-:Y:S02]  /*16d0*/  ISETP.GE.U32.AND P6, PT, R28, R23, PT ;  /* 0x000000171c00720c */ /* 0x000fe40003fc6070 */
[-C--:B------:R-:W-:Y:S02]  /*16e0*/  @!P5 IADD3 R11, PT, PT, R11, -R24.reuse, RZ ;  /* 0x800000180b0bd210 */ /* 0x080fe40007ffe0ff */
[----:B------:R-:W-:Y:S02]  /*16f0*/  ISETP.GE.AND P4, PT, R10, RZ, PT ;  /* 0x000000ff0a00720c */ /* 0x000fe40003f86270 */
[----:B------:R-:W-:-:S02]  /*1700*/  ISETP.GE.U32.AND P2, PT, R11, R24, PT ;  /* 0x000000180b00720c */ /* 0x000fc40003f46070 */
[----:B------:R-:W0:Y:S01]  /*1710*/  LDC.64 R10, c[0x0][0x390] ;  /* 0x0000e400ff0a7b82 */ /* 0x000e220000000a00 */
[----:B------:R-:W-:Y:S02]  /*1720*/  @!P5 IADD3 R12, PT, PT, R12, 0x1, RZ ;  /* 0x000000010c0cd810 */ /* 0x000fe40007ffe0ff */
[----:B------:R-:W-:Y:S02]  /*1730*/  ISETP.NE.AND P5, PT, R19, RZ, PT ;  /* 0x000000ff1300720c */ /* 0x000fe40003fa5270 */
[----:B------:R-:W-:Y:S02]  /*1740*/  @P6 IADD3 R29, PT, PT, R29, 0x1, RZ ;  /* 0x000000011d1d6810 */ /* 0x000fe40007ffe0ff */
[----:B------:R-:W-:Y:S02]  /*1750*/  ISETP.NE.AND P6, PT, R20, RZ, PT ;  /* 0x000000ff1400720c */ /* 0x000fe40003fc5270 */
[----:B------:R-:W-:Y:S02]  /*1760*/  MOV R22, R29 ;  /* 0x0000001d00167202 */ /* 0x000fe40000000f00 */
[----:B------:R-:W-:-:S02]  /*1770*/  @P2 IADD3 R12, PT, PT, R12, 0x1, RZ ;  /* 0x000000010c0c2810 */ /* 0x000fc40007ffe0ff */
[----:B------:R-:W-:Y:S02]  /*1780*/  @!P3 IADD3 R22, PT, PT, -R22, RZ, RZ ;  /* 0x000000ff1616b210 */ /* 0x000fe40007ffe1ff */
[----:B------:R-:W-:Y:S02]  /*1790*/  MOV R23, R12 ;  /* 0x0000000c00177202 */ /* 0x000fe40000000f00 */
[----:B-1----:R-:W-:Y:S02]  /*17a0*/  IADD3 R12, P2, PT, R13, UR6, RZ ;  /* 0x000000060d0c7c10 */ /* 0x002fe4000ff5e0ff */
[----:B------:R-:W-:Y:S02]  /*17b0*/  @!P4 IADD3 R23, PT, PT, -R23, RZ, RZ ;  /* 0x000000ff1717c210 */ /* 0x000fe40007ffe1ff */
[----:B------:R-:W-:Y:S02]  /*17c0*/  IADD3.X R13, PT, PT, RZ, UR7, RZ, P2, !PT ;  /* 0x00000007ff0d7c10 */ /* 0x000fe400097fe4ff */
[----:B------:R-:W-:-:S02]  /*17d0*/  @!P6 LOP3.LUT R22, RZ, R20, RZ, 0x33, !PT ;  /* 0x00000014ff16e212 */ /* 0x000fc400078e33ff */
        /* <DEDUP_REMOVED lines=8> */
[----:B------:R-:W-:-:S05]  /*1860*/  F2FP.F16.F32.PACK_AB R19, RZ, R19 ;  /* 0x00000013ff13723e */ /* 0x000fca00000000ff */
[----:B------:R4:W-:Y:S02]  /*1870*/  STS.U16 [R18], R19 ;  /* 0x0000001312007388 */ /* 0x0009e40000000400 */
.L_x_194:
[----:B012---:R-:W-:Y:S05]  /*1880*/  BSYNC.RECONVERGENT B0 ;  /* 0x0000000000007941 */ /* 0x007fea0003800200 */
.L_x_193:
[----:B------:R-:W-:Y:S01]  /*1890*/  BSSY.RECONVERGENT B0, `(.L_x_199) ;  /* 0x000012a000007945 */ /* 0x000fe20003800200 */
.L_x_209:
[----:B01-3--:R-:W0:Y:S01]  /*18a0*/  LDC R27, c[0x0][0x3a4] ;  /* 0x0000e900ff1b7b82 */ /* 0x00be220000000800 */
[----:B----4-:R-:W-:Y:S01]  /*18b0*/  SHF.R.U32.HI R19, RZ, 0x5, R16 ;  /* 0x00000005ff137819 */ /* 0x010fe20000011610 */
[----:B------:R-:W-:Y:S03]  /*18c0*/  BSSY.RECONVERGENT B1, `(.L_x_200) ;  /* 0x0000047000017945 */ /* 0x000fe60003800200 */
[----:B------:R-:W-:-:S04]  /*18d0*/  LEA R22, R3, R19, 0x6 ;  /* 0x0000001303167211 */ /* 0x000fc800078e30ff */
[----:B0-----:R-:W-:-:S13]  /*18e0*/  ISETP.GE.OR P2, PT, R22, R27, P0 ;  /* 0x0000001b1600720c */ /* 0x001fda0000746670 */
[----:B--2---:R-:W-:Y:S05]  /*18f0*/  @P2 BRA `(.L_x_201) ;  /* 0x0000000400042947 */ /* 0x004fea0003800000 */
[----:B---3--:R-:W0:Y:S08]  /*1900*/  LDC R18, c[0x0][0x3b0] ;  /* 0x0000ec00ff127b82 */ /* 0x008e300000000800 */
[----:B------:R-:W1:Y:S01]  /*1910*/  LDC R20, c[0x0][0x3ac] ;  /* 0x0000eb00ff147b82 */ /* 0x000e620000000800 */
[----:B0-----:R-:W-:-:S04]  /*1920*/  IABS R23, R18 ;  /* 0x0000001200177213 */ /* 0x001fc80000000000 */
[----:B------:R-:W0:Y:S01]  /*1930*/  I2F.RP R28, R23 ;  /* 0x00000017001c7306 */ /* 0x000e220000209400 */
[----:B-1----:R-:W-:-:S07]  /*1940*/  IABS R24, R20 ;  /* 0x0000001400187213 */ /* 0x002fce0000000000 */
[----:B------:R-:W1:Y:S08]  /*1950*/  I2F.RP R26, R24 ;  /* 0x00000018001a7306 */ /* 0x000e700000209400 */
[----:B0-----:R-:W0:Y:S08]  /*1960*/  MUFU.RCP R28, R28 ;  /* 0x0000001c001c7308 */ /* 0x001e300000001000 */
[----:B-1----:R-:W1:Y:S01]  /*1970*/  MUFU.RCP R26, R26 ;  /* 0x0000001a001a7308 */ /* 0x002e620000001000 */
[----:B0-----:R-:W-:-:S07]  /*1980*/  IADD3 R10, PT, PT, R28, 0xffffffe, RZ ;  /* 0x0ffffffe1c0a7810 */ /* 0x001fce0007ffe0ff */
[----:B------:R0:W2:Y:S01]  /*1990*/  F2I.FTZ.U32.TRUNC.NTZ R11, R10 ;  /* 0x0000000a000b7305 */ /* 0x0000a2000021f000 */
[----:B-1----:R-:W-:Y:S02]  /*19a0*/  IADD3 R12, PT, PT, R26, 0xffffffe, RZ ;  /* 0x0ffffffe1a0c7810 */ /* 0x002fe40007ffe0ff */
[----:B------:R-:W-:-:S05]  /*19b0*/  IABS R26, R25 ;  /* 0x00000019001a7213 */ /* 0x000fca0000000000 */
[----:B------:R1:W3:Y:S01]  /*19c0*/  F2I.FTZ.U32.TRUNC.NTZ R13, R12 ;  /* 0x0000000c000d7305 */ /* 0x0002e2000021f000 */
[----:B0-----:R-:W-:Y:S01]  /*19d0*/  HFMA2 R10, -RZ, RZ, 0, 0 ;  /* 0x00000000ff0a7431 */ /* 0x001fe200000001ff */
[----:B--2---:R-:W-:Y:S02]  /*19e0*/  IADD3 R30, PT, PT, RZ, -R11, RZ ;  /* 0x8000000bff1e7210 */ /* 0x004fe40007ffe0ff */
[----:B-1----:R-:W-:-:S03]  /*19f0*/  MOV R12, RZ ;  /* 0x000000ff000c7202 */ /* 0x002fc60000000f00 */
        /* <DEDUP_REMOVED lines=10> */
[----:B------:R-:W-:Y:S01]  /*1aa0*/  IADD3 R10, PT, PT, -R12, RZ, RZ ;  /* 0x000000ff0c0a7210 */ /* 0x000fe20007ffe1ff */
[----:B------:R-:W-:-:S03]  /*1ab0*/  IMAD R13, R22, UR10, R25 ;  /* 0x0000000a160d7c24 */ /* 0x000fc6000f8e0219 */
        /* <DEDUP_REMOVED lines=34> */
[----:B------:R-:W-:-:S05]  /*1ce0*/  F2FP.F16.F32.PACK_AB R23, RZ, R23 ;  /* 0x00000017ff17723e */ /* 0x000fca00000000ff */
[----:B------:R1:W-:Y:S01]  /*1cf0*/  STS.U16 [R19], R23 ;  /* 0x0000001713007388 */ /* 0x0003e20000000400 */
[----:B------:R-:W-:Y:S05]  /*1d00*/  BRA `(.L_x_202) ;  /* 0x0000000000087947 */ /* 0x000fea0003800000 */
.L_x_201:
[----:B------:R-:W-:-:S05]  /*1d10*/  IMAD R19, R19, 0x42, R4 ;  /* 0x0000004213137824 */ /* 0x000fca00078e0204 */
[----:B------:R0:W-:Y:S02]  /*1d20*/  STS.U16 [R19], RZ ;  /* 0x000000ff13007388 */ /* 0x0001e40000000400 */
.L_x_202:
[----:B------:R-:W-:Y:S05]  /*1d30*/  BSYNC.RECONVERGENT B1 ;  /* 0x0000000000017941 */ /* 0x000fea0003800200 */
.L_x_200:
[C---:B------:R-:W-:Y:S01]  /*1d40*/  IADD3 R29, PT, PT, R16.reuse, 0x100, RZ ;  /* 0x00000100101d7810 */ /* 0x040fe20007ffe0ff */
[----:B------:R-:W-:Y:S01]  /*1d50*/  BSSY.RECONVERGENT B1, `(.L_x_203) ;  /* 0x0000052000017945 */ /* 0x000fe20003800200 */
[C---:B-1----:R-:W-:Y:S02]  /*1d60*/  IADD3 R23, PT, PT, R16.reuse, 0x200, RZ ;  /* 0x0000020010177810 */ /* 0x042fe40007ffe0ff */
[----:B------:R-:W-:Y:S02]  /*1d70*/  SHF.R.U32.HI R29, RZ, 0x5, R29 ;  /* 0x00000005ff1d7819 */ /* 0x000fe4000001161d */
[----:B0-----:R-:W-:Y:S02]  /*1d80*/  IADD3 R19, PT, PT, R16, 0x300, RZ ;  /* 0x0000030010137810 */ /* 0x001fe40007ffe0ff */
[----:B------:R-:W-:Y:S02]  /*1d90*/  LEA R28, R3, R29, 0x6 ;  /* 0x0000001d031c7211 */ /* 0x000fe400078e30ff */
[----:B------:R-:W-:-:S02]  /*1da0*/  SHF.R.U32.HI R23, RZ, 0x5, R23 ;  /* 0x00000005ff177819 */ /* 0x000fc40000011617 */
[----:B------:R-:W-:Y:S02]  /*1db0*/  ISETP.LT.AND P4, PT, R28, R27, !P1 ;  /* 0x0000001b1c00720c */ /* 0x000fe40004f81270 */
[----:B------:R-:W-:Y:S02]  /*1dc0*/  SHF.R.U32.HI R19, RZ, 0x5, R19 ;  /* 0x00000005ff137819 */ /* 0x000fe40000011613 */
[C---:B------:R-:W-:Y:S02]  /*1dd0*/  LEA R20, R3.reuse, R23, 0x6 ;  /* 0x0000001703147211 */ /* 0x040fe400078e30ff */
[----:B---3--:R-:W-:Y:S02]  /*1de0*/  LEA R18, R3, R19, 0x6 ;  /* 0x0000001303127211 */ /* 0x008fe400078e30ff */
[-C--:B------:R-:W-:Y:S02]  /*1df0*/  ISETP.LT.AND P3, PT, R20, R27.reuse, !P1 ;  /* 0x0000001b1400720c */ /* 0x080fe40004f61270 */
[----:B------:R-:W-:-:S03]  /*1e00*/  ISETP.LT.AND P2, PT, R18, R27, !P1 ;  /* 0x0000001b1200720c */ /* 0x000fc60004f41270 */
[----:B------:R-:W-:-:S05]  /*1e10*/  @!P4 IMAD R10, R29, 0x42, R4 ;  /* 0x000000421d0ac824 */ /* 0x000fca00078e0204 */
[----:B------:R0:W-:Y:S03]  /*1e20*/  @!P4 STS.U16 [R10], RZ ;  /* 0x000000ff0a00c388 */ /* 0x0001e60000000400 */
        /* <DEDUP_REMOVED lines=10> */
[----:B--2---:R-:W1:Y:S01]  /*1ed0*/  MUFU.RCP R32, R32 ;  /* 0x0000002000207308 */ /* 0x004e620000001000 */
        /* <DEDUP_REMOVED lines=10> */
[----:B------:R-:W-:-:S04]  /*1f80*/  IMAD.HI.U32 R35, R11, R35, R10 ;  /* 0x000000230b237227 */ /* 0x000fc800078e000a */
[----:B------:R-:W-:Y:S01]  /*1f90*/  IMAD R11, R33, R30, RZ ;  /* 0x0000001e210b7224 */ /* 0x000fe200078e02ff */
[----:B------:R-:W-:Y:S01]  /*1fa0*/  IABS R33, R28 ;  /* 0x0000001c00217213 */ /* 0x000fe20000000000 */
[----:B------:R-:W-:-:S04]  /*1fb0*/  IMAD.HI.U32 R10, R35, R32, RZ ;  /* 0x00000020230a7227 */ /* 0x000fc800078e00ff */
[----:B------:R-:W-:Y:S01]  /*1fc0*/  IMAD.HI.U32 R12, R13, R11, R12 ;  /* 0x0000000b0d0c7227 */ /* 0x000fe200078e000c */
[----:B------:R-:W-:Y:S02]  /*1fd0*/  IADD3 R13, PT, PT, -R10, RZ, RZ ;  /* 0x000000ff0a0d7210 */ /* 0x000fe40007ffe1ff */
[----:B------:R-:W-:-:S03]  /*1fe0*/  MOV R11, R33 ;  /* 0x00000021000b7202 */ /* 0x000fc60000000f00 */
        /* <DEDUP_REMOVED lines=14> */
[----:B------:R-:W-:Y:S01]  /*20d0*/  ISETP.GE.AND P5, PT, R13, RZ, PT ;  /* 0x000000ff0d00720c */ /* 0x000fe20003fa6270 */
[C---:B------:R-:W-:Y:S01]  /*20e0*/  IMAD R13, R28.reuse, UR10, R25 ;  /* 0x0000000a1c0d7c24 */ /* 0x040fe2000f8e0219 */
        /* <DEDUP_REMOVED lines=23> */
[----:B------:R1:W-:Y:S02]  /*2260*/  STS.U16 [R29], R27 ;  /* 0x0000001b1d007388 */ /* 0x0003e40000000400 */
.L_x_204:
[----:B------:R-:W-:Y:S05]  /*2270*/  BSYNC.RECONVERGENT B1 ;  /* 0x0000000000017941 */ /* 0x000fea0003800200 */
.L_x_203:
[----:B------:R2:W-:Y:S01]  /*2280*/  @!P3 STS.U16 [R31], RZ ;  /* 0x000000ff1f00b388 */ /* 0x0005e20000000400 */
[----:B------:R-:W-:Y:S04]  /*2290*/  BSSY.RECONVERGENT B1, `(.L_x_205) ;  /* 0x0000042000017945 */ /* 0x000fe80003800200 */
[----:B------:R-:W-:Y:S05]  /*22a0*/  @!P3 BRA `(.L_x_206) ;  /* 0x000000040000b947 */ /* 0x000fea0003800000 */
[----:B------:R-:W3:Y:S08]  /*22b0*/  LDC R24, c[0x0][0x3b0] ;  /* 0x0000ec00ff187b82 */ /* 0x000ef00000000800 */
[----:B-1----:R-:W1:Y:S01]  /*22c0*/  LDC R27, c[0x0][0x3ac] ;  /* 0x0000eb00ff1b7b82 */ /* 0x002e620000000800 */
[----:B---3--:R-:W-:-:S04]  /*22d0*/  IABS R26, R24 ;  /* 0x00000018001a7213 */ /* 0x008fc80000000000 */
[----:B------:R-:W3:Y:S01]  /*22e0*/  I2F.RP R30, R26 ;  /* 0x0000001a001e7306 */ /* 0x000ee20000209400 */
[----:B-1----:R-:W-:-:S07]  /*22f0*/  IABS R28, R27 ;  /* 0x0000001b001c7213 */ /* 0x002fce0000000000 */
[----:B------:R-:W1:Y:S08]  /*2300*/  I2F.RP R29, R28 ;  /* 0x0000001c001d7306 */ /* 0x000e700000209400 */
[----:B---3--:R-:W0:Y:S08]  /*2310*/  MUFU.RCP R30, R30 ;  /* 0x0000001e001e7308 */ /* 0x008e300000001000 */
[----:B-1----:R-:W1:Y:S01]  /*2320*/  MUFU.RCP R29, R29 ;  /* 0x0000001d001d7308 */ /* 0x002e620000001000 */
[----:B0-----:R-:W-:-:S02]  /*2330*/  IADD3 R10, PT, PT, R30, 0xffffffe, RZ ;  /* 0x0ffffffe1e0a7810 */ /* 0x001fc40007ffe0ff */
[----:B------:R-:W-:-:S05]  /*2340*/  IABS R30, R25 ;  /* 0x00000019001e7213 */ /* 0x000fca0000000000 */
[----:B------:R0:W2:Y:S01]  /*2350*/  F2I.FTZ.U32.TRUNC.NTZ R11, R10 ;  /* 0x0000000a000b7305 */ /* 0x0000a2000021f000 */
[----:B-1----:R-:W-:-:S07]  /*2360*/  IADD3 R12, PT, PT, R29, 0xffffffe, RZ ;  /* 0x0ffffffe1d0c7810 */ /* 0x002fce0007ffe0ff */
        /* <DEDUP_REMOVED lines=52> */
.L_x_206:
[----:B------:R-:W-:Y:S05]  /*26b0*/  BSYNC.RECONVERGENT B1 ;  /* 0x0000000000017941 */ /* 0x000fea0003800200 */
.L_x_205:
[----:B------:R4:W-:Y:S01]  /*26c0*/  @!P2 STS.U16 [R22], RZ ;  /* 0x000000ff1600a388 */ /* 0x0009e20000000400 */
[----:B------:R-:W-:Y:S04]  /*26d0*/  BSSY.RECONVERGENT B1, `(.L_x_207) ;  /* 0x0000042000017945 */ /* 0x000fe80003800200 */
[----:B------:R-:W-:Y:S05]  /*26e0*/  @!P2 BRA `(.L_x_208) ;  /* 0x000000040000a947 */ /* 0x000fea0003800000 */
[----:B------:R-:W4:Y:S08]  /*26f0*/  LDC R20, c[0x0][0x3b0] ;  /* 0x0000ec00ff147b82 */ /* 0x000f300000000800 */
[----:B---3--:R-:W3:Y:S01]  /*2700*/  LDC R23, c[0x0][0x3ac] ;  /* 0x0000eb00ff177b82 */ /* 0x008ee20000000800 */
[----:B----4-:R-:W-:-:S04]  /*2710*/  IABS R22, R20 ;  /* 0x0000001400167213 */ /* 0x010fc80000000000 */
[----:B-1----:R-:W1:Y:S01]  /*2720*/  I2F.RP R27, R22 ;  /* 0x00000016001b7306 */ /* 0x002e620000209400 */
[----:B---3--:R-:W-:-:S07]  /*2730*/  IABS R24, R23 ;  /* 0x0000001700187213 */ /* 0x008fce0000000000 */
[----:B------:R-:W3:Y:S08]  /*2740*/  I2F.RP R26, R24 ;  /* 0x00000018001a7306 */ /* 0x000ef00000209400 */
[----:B-1----:R-:W0:Y:S08]  /*2750*/  MUFU.RCP R27, R27 ;  /* 0x0000001b001b7308 */ /* 0x002e300000001000 */
[----:B---3--:R-:W1:Y:S01]  /*2760*/  MUFU.RCP R26, R26 ;  /* 0x0000001a001a7308 */ /* 0x008e620000001000 */
[----:B0-----:R-:W-:-:S07]  /*2770*/  IADD3 R10, PT, PT, R27, 0xffffffe, RZ ;  /* 0x0ffffffe1b0a7810 */ /* 0x001fce0007ffe0ff */
[----:B------:R0:W3:Y:S01]  /*2780*/  F2I.FTZ.U32.TRUNC.NTZ R11, R10 ;  /* 0x0000000a000b7305 */ /* 0x0000e2000021f000 */
[----:B-1----:R-:W-:Y:S02]  /*2790*/  IADD3 R12, PT, PT, R26, 0xffffffe, RZ ;  /* 0x0ffffffe1a0c7810 */ /* 0x002fe40007ffe0ff */
[----:B------:R-:W-:-:S05]  /*27a0*/  IABS R26, R25 ;  /* 0x00000019001a7213 */ /* 0x000fca0000000000 */
[----:B------:R1:W2:Y:S01]  /*27b0*/  F2I.FTZ.U32.TRUNC.NTZ R13, R12 ;  /* 0x0000000c000d7305 */ /* 0x0002a2000021f000 */
[----:B0-----:R-:W-:Y:S01]  /*27c0*/  HFMA2 R10, -RZ, RZ, 0, 0 ;  /* 0x00000000ff0a7431 */ /* 0x001fe200000001ff */
[----:B---3--:R-:W-:Y:S02]  /*27d0*/  IADD3 R29, PT, PT, RZ, -R11, RZ ;  /* 0x8000000bff1d7210 */ /* 0x008fe40007ffe0ff */
[----:B-1----:R-:W-:-:S03]  /*27e0*/  MOV R12, RZ ;  /* 0x000000ff000c7202 */ /* 0x002fc60000000f00 */
        /* <DEDUP_REMOVED lines=48> */
.L_x_208:
[----:B------:R-:W-:Y:S05]  /*2af0*/  BSYNC.RECONVERGENT B1 ;  /* 0x0000000000017941 */ /* 0x000fea0003800200 */
.L_x_207:
[C---:B------:R-:W-:Y:S02]  /*2b00*/  ISETP.GE.U32.AND P2, PT, R16.reuse, 0x400, PT ;  /* 0x000004001000780c */ /* 0x040fe40003f46070 */
[----:B------:R-:W-:-:S11]  /*2b10*/  IADD3 R16, PT, PT, R16, 0x400, RZ ;  /* 0x0000040010107810 */ /* 0x000fd60007ffe0ff */
[----:B------:R-:W-:Y:S05]  /*2b20*/  @!P2 BRA `(.L_x_209) ;  /* 0xffffffec005ca947 */ /* 0x000fea000383ffff */
[----:B------:R-:W-:Y:S05]  /*2b30*/  BSYNC.RECONVERGENT B0 ;  /* 0x0000000000007941 */ /* 0x000fea0003800200 */
.L_x_199:
[----:B------:R-:W5:Y:S01]  /*2b40*/  S2R R11, SR_CgaCtaId ;  /* 0x00000000000b7919 */ /* 0x000f620000008800 */
[----:B0-----:R-:W-:Y:S01]  /*2b50*/  MOV R10, 0x400 ;  /* 0x00000400000a7802 */ /* 0x001fe20000000f00 */
[----:B------:R-:W0:Y:S03]  /*2b60*/  LDCU UR5, c[0x0][0x3a8] ;  /* 0x00007500ff0577ac */ /* 0x000e260008000800 */
[----:B------:R-:W-:Y:S01]  /*2b70*/  IADD3 R12, PT, PT, R10, 0x1080, RZ ;  /* 0x000010800a0c7810 */ /* 0x000fe20007ffe0ff */
[----:B------:R-:W-:-:S04]  /*2b80*/  UIADD3 UR4, UPT, UPT, UR4, 0x20, URZ ;  /* 0x0000002004047890 */ /* 0x000fc8000fffe0ff */
[----:B0-----:R-:W-:Y:S01]  /*2b90*/  UISETP.GE.AND UP0, UPT, UR4, UR5, UPT ;  /* 0x000000050400728c */ /* 0x001fe2000bf06270 */
[C---:B-----5:R-:W-:Y:S02]  /*2ba0*/  LEA R10, R11.reuse, R10, 0x18 ;  /* 0x0000000a0b0a7211 */ /* 0x060fe400078ec0ff */
[----:B------:R-:W-:-:S03]  /*2bb0*/  LEA R13, R11, R12, 0x18 ;  /* 0x0000000c0b0d7211 */ /* 0x000fc600078ec0ff */
[----:B------:R-:W-:Y:S01]  /*2bc0*/  IMAD R11, R5, 0x42, R10 ;  /* 0x00000042050b7824 */ /* 0x000fe200078e020a */
[----:B------:R-:W-:Y:S01]  /*2bd0*/  BAR.SYNC.DEFER_BLOCKING 0x0 ;  /* 0x0000000000007b1d */ /* 0x000fe20000010000 */
[----:B------:R-:W-:-:S05]  /*2be0*/  IMAD R10, R6, 0x42, R13 ;  /* 0x00000042060a7824 */ /* 0x000fca00078e020d */
[----:B------:R-:W0:Y:S04]  /*2bf0*/  LDS.64 R34, [R10+0x40] ;  /* 0x000040000a227984 */ /* 0x000e280000000a00 */
[----:B------:R-:W5:Y:S04]  /*2c00*/  LDS.64 R18, [R11] ;  /* 0x000000000b127984 */ /* 0x000f680000000a00 */
[----:B-1----:R-:W1:Y:S04]  /*2c10*/  LDS.64 R28, [R10+0xc0] ;  /* 0x0000c0000a1c7984 */ /* 0x002e680000000a00 */
[----:B------:R-:W1:Y:S04]  /*2c20*/  LDS.64 R32, [R10] ;  /* 0x000000000a207984 */ /* 0x000e680000000a00 */
[----:B------:R-:W1:Y:S04]  /*2c30*/  LDS R16, [R10+0x84] ;  /* 0x000084000a107984 */ /* 0x000e680000000800 */
[----:B--2---:R-:W2:Y:S04]  /*2c40*/  LDS.64 R30, [R11+0x40] ;  /* 0x000040000b1e7984 */ /* 0x004ea80000000a00 */
[----:B---3--:R-:W3:Y:S04]  /*2c50*/  LDS.64 R26, [R11+0x80] ;  /* 0x000080000b1a7984 */ /* 0x008ee80000000a00 */
[----:B------:R-:W3:Y:S04]  /*2c60*/  LDS.64 R24, [R11+0xc0] ;  /* 0x0000c0000b187984 */ /* 0x000ee80000000a00 */
[----:B----4-:R-:W4:Y:S04]  /*2c70*/  LDS.64 R22, [R10+0xc8] ;  /* 0x0000c8000a167984 */ /* 0x010f280000000a00 */
[----:B------:R-:W4:Y:S01]  /*2c80*/  LDS.64 R12, [R11+0xc8] ;  /* 0x0000c8000b0c7984 */ /* 0x000f220000000a00 */
[----:B0-----:R-:W-:-:S02]  /*2c90*/  HADD2.F32 R42, -RZ, R34.H1_H1 ;  /* 0x30000022ff2a7230 */ /* 0x001fc40000004100 */
[----:B-----5:R-:W-:Y:S02]  /*2ca0*/  HADD2.F32 R20, -RZ, R18.H0_H0 ;  /* 0x20000012ff147230 */ /* 0x020fe40000004100 */
[----:B-1----:R-:W-:-:S03]  /*2cb0*/  HADD2.F32 R34, -RZ, R29.H1_H1 ;  /* 0x3000001dff227230 */ /* 0x002fc60000004100 */
[C---:B------:R-:W-:Y:S01]  /*2cc0*/  FFMA R41, R20.reuse, R42, R41 ;  /* 0x0000002a14297223 */ /* 0x040fe20000000029 */
[----:B------:R-:W-:Y:S02]  /*2cd0*/  HADD2.F32 R48, -RZ, R32.H0_H0 ;  /* 0x20000020ff307230 */ /* 0x000fe40000004100 */
[C---:B------:R-:W-:Y:S01]  /*2ce0*/  FFMA R49, R20.reuse, R34, R49 ;  /* 0x0000002214317223 */ /* 0x040fe20000000031 */
[----:B------:R-:W-:Y:S02]  /*2cf0*/  HADD2.F32 R46, -RZ, R16.H0_H0 ;  /* 0x20000010ff2e7230 */ /* 0x000fe40000004100 */
[C---:B------:R-:W-:Y:S01]  /*2d00*/  FFMA R37, R20.reuse, R48, R37 ;  /* 0x0000003014257223 */ /* 0x040fe20000000025 */
[----:B--2---:R-:W-:Y:S02]  /*2d10*/  HADD2.F32 R29, -RZ, R30.H1_H1 ;  /* 0x3000001eff1d7230 */ /* 0x004fe40000004100 */
[----:B------:R-:W-:Y:S01]  /*2d20*/  FFMA R53, R20, R46, R53 ;  /* 0x0000002e14357223 */ /* 0x000fe20000000035 */
[----:B---3--:R-:W-:-:S02]  /*2d30*/  HADD2.F32 R20, -RZ, R27.H0_H0 ;  /* 0x2000001bff147230 */ /* 0x008fc40000004100 */
[-C--:B------:R-:W-:Y:S01]  /*2d40*/  FFMA R36, R48, R29.reuse, R39 ;  /* 0x0000001d30247223 */ /* 0x080fe20000000027 */
[-C--:B------:R-:W-:Y:S01]  /*2d50*/  FFMA R39, R42, R29.reuse, R14 ;  /* 0x0000001d2a277223 */ /* 0x080fe2000000000e */
[-C--:B------:R-:W-:Y:S01]  /*2d60*/  FFMA R44, R46, R29.reuse, R44 ;  /* 0x0000001d2e2c7223 */ /* 0x080fe2000000002c */
[----:B------:R-:W-:Y:S02]  /*2d70*/  HADD2.F32 R25, -RZ, R25.H1_H1 ;  /* 0x30000019ff197230 */ /* 0x000fe40000004100 */
[-C--:B------:R-:W-:Y:S01]  /*2d80*/  FFMA R45, R48, R20.reuse, R45 ;  /* 0x00000014302d7223 */ /* 0x080fe2000000002d */
[-C--:B------:R-:W-:Y:S01]  /*2d90*/  FFMA R14, R42, R20.reuse, R21 ;  /* 0x000000142a0e7223 */ /* 0x080fe20000000015 */
[-C--:B------:R-:W-:Y:S01]  /*2da0*/  FFMA R15, R46, R20.reuse, R15 ;  /* 0x000000142e0f7223 */ /* 0x080fe2000000000f */
[C---:B------:R-:W-:Y:S01]  /*2db0*/  FFMA R47, R34.reuse, R20, R47 ;  /* 0x00000014222f7223 */ /* 0x040fe2000000002f */
[----:B------:R-:W-:Y:S01]  /*2dc0*/  FFMA R51, R34, R29, R51 ;  /* 0x0000001d22337223 */ /* 0x000fe20000000033 */
[----:B------:R-:W0:Y:S01]  /*2dd0*/  LDS.64 R20, [R10+0x88] ;  /* 0x000088000a147984 */ /* 0x000e220000000a00 */
[-C--:B------:R-:W-:Y:S01]  /*2de0*/  FFMA R43, R48, R25.reuse, R43 ;  /* 0x00000019302b7223 */ /* 0x080fe2000000002b */
[-C--:B------:R-:W-:Y:S01]  /*2df0*/  FFMA R29, R42, R25.reuse, R38 ;  /* 0x000000192a1d7223 */ /* 0x080fe20000000026 */
[-C--:B------:R-:W-:Y:S01]  /*2e00*/  FFMA R40, R46, R25.reuse, R40 ;  /* 0x000000192e287223 */ /* 0x080fe20000000028 */
[----:B------:R-:W-:Y:S01]  /*2e10*/  FFMA R25, R34, R25, R17 ;  /* 0x0000001922197223 */ /* 0x000fe20000000011 */
[----:B------:R-:W-:-:S02]  /*2e20*/  HADD2.F32 R42, -RZ, R18.H1_H1 ;  /* 0x30000012ff2a7230 */ /* 0x000fc40000004100 */
[----:B------:R-:W-:Y:S02]  /*2e30*/  HADD2.F32 R34, -RZ, R35.H0_H0 ;  /* 0x20000023ff227230 */ /* 0x000fe40000004100 */
[----:B------:R-:W-:Y:S02]  /*2e40*/  HADD2.F32 R18, -RZ, R16.H1_H1 ;  /* 0x30000010ff127230 */ /* 0x000fe40000004100 */
[----:B------:R-:W-:Y:S01]  /*2e50*/  HADD2.F32 R38, -RZ, R32.H1_H1 ;  /* 0x30000020ff267230 */ /* 0x000fe20000004100 */
[----:B------:R-:W1:Y:S01]  /*2e60*/  LDS.64 R16, [R11+0x88] ;  /* 0x000088000b107984 */ /* 0x000e620000000a00 */
[----:B----4-:R-:W-:Y:S02]  /*2e70*/  HADD2.F32 R30, -RZ, R22.H0_H0 ;  /* 0x20000016ff1e7230 */ /* 0x010fe40000004100 */
[C---:B------:R-:W-:Y:S01]  /*2e80*/  FFMA R41, R42.reuse, R34, R41 ;  /* 0x000000222a297223 */ /* 0x040fe20000000029 */
[C---:B------:R-:W-:Y:S01]  /*2e90*/  FFMA R53, R42.reuse, R18, R53 ;  /* 0x000000122a357223 */ /* 0x040fe20000000035 */
[----:B------:R-:W-:Y:S01]  /*2ea0*/  FFMA R37, R42, R38, R37 ;  /* 0x000000262a257223 */ /* 0x000fe20000000025 */
[----:B------:R-:W-:-:S02]  /*2eb0*/  HADD2.F32 R32, -RZ, R31.H0_H0 ;  /* 0x2000001fff207230 */ /* 0x000fc40000004100 */
[----:B------:R-:W-:Y:S01]  /*2ec0*/  FFMA R49, R42, R30, R49 ;  /* 0x0000001e2a317223 */ /* 0x000fe20000000031 */
[----:B------:R-:W-:Y:S02]  /*2ed0*/  HADD2.F32 R42, -RZ, R27.H1_H1 ;  /* 0x3000001bff2a7230 */ /* 0x000fe40000004100 */
[-C--:B------:R-:W-:Y:S01]  /*2ee0*/  FFMA R36, R38, R32.reuse, R36 ;  /* 0x0000002026247223 */ /* 0x080fe20000000024 */
[-C--:B------:R-:W-:Y:S01]  /*2ef0*/  FFMA R39, R34, R32.reuse, R39 ;  /* 0x0000002022277223 */ /* 0x080fe20000000027 */
[-C--:B------:R-:W-:Y:S01]  /*2f00*/  FFMA R44, R18, R32.reuse, R44 ;  /* 0x00000020122c7223 */ /* 0x080fe2000000002c */
[----:B------:R-:W-:Y:S01]  /*2f10*/  FFMA R51, R30, R32, R51 ;  /* 0x000000201e337223 */ /* 0x000fe20000000033 */
[-C--:B------:R-:W-:Y:S01]  /*2f20*/  FFMA R27, R34, R42.reuse, R14 ;  /* 0x0000002a221b7223 */ /* 0x080fe2000000000e */
[-C--:B------:R-:W-:Y:S01]  /*2f30*/  FFMA R50, R18, R42.reuse, R15 ;  /* 0x0000002a12327223 */ /* 0x080fe2000000000f */
[----:B------:R-:W-:Y:S01]  /*2f40*/  HADD2.F32 R32, -RZ, R12.H0_H0 ;  /* 0x2000000cff207230 */ /* 0x000fe20000004100 */
[----:B------:R-:W2:Y:S01]  /*2f50*/  LDS.64 R14, [R10+0x48] ;  /* 0x000048000a0e7984 */ /* 0x000ea20000000a00 */
[-C--:B------:R-:W-:Y:S01]  /*2f60*/  FFMA R45, R38, R42.reuse, R45 ;  /* 0x0000002a262d7223 */ /* 0x080fe2000000002d */
[----:B------:R-:W-:Y:S01]  /*2f70*/  FFMA R47, R30, R42, R47 ;  /* 0x0000002a1e2f7223 */ /* 0x000fe2000000002f */
[----:B------:R-:W-:-:S02]  /*2f80*/  HADD2.F32 R42, -RZ, R33.H0_H0 ;  /* 0x20000021ff2a7230 */ /* 0x000fc40000004100 */
[-C--:B------:R-:W-:Y:S01]  /*2f90*/  FFMA R43, R38, R32.reuse, R43 ;  /* 0x00000020262b7223 */ /* 0x080fe2000000002b */
[-C--:B------:R-:W-:Y:S01]  /*2fa0*/  FFMA R40, R18, R32.reuse, R40 ;  /* 0x0000002012287223 */ /* 0x080fe20000000028 */
[----:B------:R-:W-:Y:S02]  /*2fb0*/  HADD2.F32 R38, -RZ, R35.H1_H1 ;  /* 0x30000023ff267230 */ /* 0x000fe40000004100 */
[-C--:B------:R-:W-:Y:S01]  /*2fc0*/  FFMA R29, R34, R32.reuse, R29 ;  /* 0x00000020221d7223 */ /* 0x080fe2000000001d */
[----:B------:R-:W-:Y:S02]  /*2fd0*/  HADD2.F32 R18, -RZ, R22.H1_H1 ;  /* 0x30000016ff127230 */ /* 0x000fe40000004100 */
[----:B------:R-:W-:Y:S01]  /*2fe0*/  FFMA R25, R30, R32, R25 ;  /* 0x000000201e197223 */ /* 0x000fe20000000019 */
[----:B------:R-:W3:Y:S01]  /*2ff0*/  LDS.64 R34, [R11+0x48] ;  /* 0x000048000b227984 */ /* 0x000ee20000000a00 */
[----:B------:R-:W-:Y:S02]  /*3000*/  HADD2.F32 R22, -RZ, R31.H1_H1 ;  /* 0x3000001fff167230 */ /* 0x000fe40000004100 */
[----:B------:R-:W-:-:S02]  /*3010*/  HADD2.F32 R30, -RZ, R19.H0_H0 ;  /* 0x20000013ff1e7230 */ /* 0x000fc40000004100 */
[----:B0-----:R-:W-:Y:S02]  /*3020*/  HADD2.F32 R32, -RZ, R20.H0_H0 ;  /* 0x20000014ff207230 */ /* 0x001fe40000004100 */
[----:B------:R-:W-:Y:S01]  /*3030*/  FFMA R36, R42, R22, R36 ;  /* 0x000000162a247223 */ /* 0x000fe20000000024 */
[----:B------:R-:W-:Y:S02]  /*3040*/  HADD2.F32 R31, -RZ, R12.H1_H1 ;  /* 0x3000000cff1f7230 */ /* 0x000fe40000004100 */
        /* <DEDUP_REMOVED lines=8> */
[----:B-1----:R-:W-:Y:S01]  /*30d0*/  HADD2.F32 R12, -RZ, R16.H0_H0 ;  /* 0x20000010ff0c7230 */ /* 0x002fe20000004100 */
[----:B------:R-:W0:Y:S01]  /*30e0*/  LDS.64 R30, [R11+0x8] ;  /* 0x000008000b1e7984 */ /* 0x000e220000000a00 */
[-C--:B------:R-:W-:Y:S01]  /*30f0*/  FFMA R39, R38, R22.reuse, R39 ;  /* 0x0000001626277223 */ /* 0x080fe20000000027 */
[-C--:B------:R-:W-:Y:S01]  /*3100*/  FFMA R51, R18, R22.reuse, R51 ;  /* 0x0000001612337223 */ /* 0x080fe20000000033 */
[----:B------:R-:W-:Y:S01]  /*3110*/  FFMA R44, R32, R22, R44 ;  /* 0x00000016202c7223 */ /* 0x000fe2000000002c */
[----:B------:R-:W-:Y:S01]  /*3120*/  FFMA R45, R42, R12, R45 ;  /* 0x0000000c2a2d7223 */ /* 0x000fe2000000002d */
[----:B------:R-:W-:-:S02]  /*3130*/  HADD2.F32 R22, -RZ, R19.H1_H1 ;  /* 0x30000013ff167230 */ /* 0x000fc40000004100 */
[-C--:B------:R-:W-:Y:S01]  /*3140*/  FFMA R47, R18, R12.reuse, R47 ;  /* 0x0000000c122f7223 */ /* 0x080fe2000000002f */
[-C--:B------:R-:W-:Y:S01]  /*3150*/  FFMA R27, R38, R12.reuse, R27 ;  /* 0x0000000c261b7223 */ /* 0x080fe2000000001b */
[----:B------:R-:W-:Y:S02]  /*3160*/  HADD2.F32 R42, -RZ, R33.H1_H1 ;  /* 0x30000021ff2a7230 */ /* 0x000fe40000004100 */
[----:B------:R-:W-:Y:S01]  /*3170*/  FFMA R50, R32, R12, R50 ;  /* 0x0000000c20327223 */ /* 0x000fe20000000032 */
[----:B------:R-:W1:Y:S01]  /*3180*/  LDS.64 R18, [R10+0x8] ;  /* 0x000008000a127984 */ /* 0x000e620000000a00 */
[----:B------:R-:W-:Y:S02]  /*3190*/  HADD2.F32 R12, -RZ, R23.H0_H0 ;  /* 0x20000017ff0c7230 */ /* 0x000fe40000004100 */
[----:B------:R-:W-:Y:S02]  /*31a0*/  HADD2.F32 R20, -RZ, R20.H1_H1 ;  /* 0x30000014ff147230 */ /* 0x000fe40000004100 */
[----:B------:R-:W-:Y:S01]  /*31b0*/  FFMA R37, R22, R42, R37 ;  /* 0x0000002a16257223 */ /* 0x000fe20000000025 */
[----:B--2---:R-:W-:-:S02]  /*31c0*/  HADD2.F32 R38, -RZ, R14.H0_H0 ;  /* 0x2000000eff267230 */ /* 0x004fc40000004100 */
[C---:B------:R-:W-:Y:S01]  /*31d0*/  FFMA R49, R22.reuse, R12, R49 ;  /* 0x0000000c16317223 */ /* 0x040fe20000000031 */
[--C-:B------:R-:W-:Y:S02]  /*31e0*/  HADD2.F32 R33, -RZ, R13.reuse.H0_H0 ;  /* 0x2000000dff217230 */ /* 0x100fe40000004100 */
[C---:B------:R-:W-:Y:S01]  /*31f0*/  FFMA R53, R22.reuse, R20, R53 ;  /* 0x0000001416357223 */ /* 0x040fe20000000035 */
[----:B------:R-:W-:Y:S02]  /*3200*/  HADD2.F32 R16, -RZ, R16.H1_H1 ;  /* 0x30000010ff107230 */ /* 0x000fe40000004100 */
[----:B------:R-:W-:Y:S01]  /*3210*/  FFMA R41, R22, R38, R41 ;  /* 0x0000002616297223 */ /* 0x000fe20000000029 */
[----:B------:R-:W-:Y:S02]  /*3220*/  HADD2.F32 R14, -RZ, R14.H1_H1 ;  /* 0x3000000eff0e7230 */ /* 0x000fe40000004100 */
[-C--:B------:R-:W-:Y:S01]  /*3230*/  FFMA R43, R42, R33.reuse, R43 ;  /* 0x000000212a2b7223 */ /* 0x080fe2000000002b */
[-C--:B------:R-:W-:Y:S01]  /*3240*/  FFMA R25, R12, R33.reuse, R25 ;  /* 0x000000210c197223 */ /* 0x080fe20000000019 */
[-C--:B------:R-:W-:Y:S01]  /*3250*/  FFMA R40, R20, R33.reuse, R40 ;  /* 0x0000002114287223 */ /* 0x080fe20000000028 */
[----:B------:R-:W-:Y:S01]  /*3260*/  FFMA R29, R38, R33, R29 ;  /* 0x00000021261d7223 */ /* 0x000fe2000000001d */
[----:B---3--:R-:W-:Y:S01]  /*3270*/  HADD2.F32 R22, -RZ, R34.H0_H0 ;  /* 0x20000022ff167230 */ /* 0x008fe20000004100 */
[----:B------:R-:W2:Y:S01]  /*3280*/  LDS.64 R32, [R10+0xd0] ;  /* 0x0000d0000a207984 */ /* 0x000ea20000000a00 */
[-C--:B------:R-:W-:Y:S01]  /*3290*/  FFMA R45, R42, R16.reuse, R45 ;  /* 0x000000102a2d7223 */ /* 0x080fe2000000002d */
[-C--:B------:R-:W-:Y:S01]  /*32a0*/  FFMA R50, R20, R16.reuse, R50 ;  /* 0x0000001014327223 */ /* 0x080fe20000000032 */
[-C--:B------:R-:W-:Y:S01]  /*32b0*/  FFMA R47, R12, R16.reuse, R47 ;  /* 0x000000100c2f7223 */ /* 0x080fe2000000002f */
[----:B------:R-:W-:Y:S01]  /*32c0*/  FFMA R27, R38, R16, R27 ;  /* 0x00000010261b7223 */ /* 0x000fe2000000001b */
[----:B------:R-:W-:-:S02]  /*32d0*/  HADD2.F32 R16, -RZ, R13.H1_H1 ;  /* 0x3000000dff107230 */ /* 0x000fc40000004100 */
[-C--:B------:R-:W-:Y:S01]  /*32e0*/  FFMA R51, R12, R22.reuse, R51 ;  /* 0x000000160c337223 */ /* 0x080fe20000000033 */
[-C--:B------:R-:W-:Y:S01]  /*32f0*/  FFMA R36, R42, R22.reuse, R36 ;  /* 0x000000162a247223 */ /* 0x080fe20000000024 */
[-C--:B------:R-:W-:Y:S01]  /*3300*/  FFMA R39, R38, R22.reuse, R39 ;  /* 0x0000001626277223 */ /* 0x080fe20000000027 */
[----:B------:R-:W-:Y:S01]  /*3310*/  FFMA R44, R20, R22, R44 ;  /* 0x00000016142c7223 */ /* 0x000fe2000000002c */
[----:B------:R-:W3:Y:S01]  /*3320*/  LDS.64 R12, [R11+0xd0] ;  /* 0x0000d0000b0c7984 */ /* 0x000ee20000000a00 */
[----:B------:R-:W-:Y:S02]  /*3330*/  HADD2.F32 R20, -RZ, R17.H0_H0 ;  /* 0x20000011ff147230 */ /* 0x000fe40000004100 */
[----:B------:R-:W-:Y:S01]  /*3340*/  FFMA R29, R14, R16, R29 ;  /* 0x000000100e1d7223 */ /* 0x000fe2000000001d */
[----:B------:R-:W-:Y:S02]  /*3350*/  HADD2.F32 R38, -RZ, R34.H1_H1 ;  /* 0x30000022ff267230 */ /* 0x000fe40000004100 */
[----:B0-----:R-:W-:-:S02]  /*3360*/  HADD2.F32 R42, -RZ, R30.H0_H0 ;  /* 0x2000001eff2a7230 */ /* 0x001fc40000004100 */
[C---:B------:R-:W-:Y:S01]  /*3370*/  FFMA R27, R14.reuse, R20, R27 ;  /* 0x000000140e1b7223 */ /* 0x040fe2000000001b */
[----:B------:R-:W-:Y:S02]  /*3380*/  HADD2.F32 R22, -RZ, R23.H1_H1 ;  /* 0x30000017ff167230 */ /* 0x000fe40000004100 */
[----:B------:R-:W-:Y:S01]  /*3390*/  FFMA R39, R14, R38, R39 ;  /* 0x000000260e277223 */ /* 0x000fe20000000027 */
[----:B------:R-:W-:Y:S02]  /*33a0*/  HADD2.F32 R34, -RZ, R21.H0_H0 ;  /* 0x20000015ff227230 */ /* 0x000fe40000004100 */
[----:B------:R-:W-:Y:S01]  /*33b0*/  FFMA R41, R42, R14, R41 ;  /* 0x0000000e2a297223 */ /* 0x000fe20000000029 */
[----:B------:R-:W-:Y:S02]  /*33c0*/  HADD2.F32 R17, -RZ, R17.H1_H1 ;  /* 0x30000011ff117230 */ /* 0x000fe40000004100 */
[C---:B------:R-:W-:Y:S01]  /*33d0*/  FFMA R25, R22.reuse, R16, R25 ;  /* 0x0000001016197223 */ /* 0x040fe20000000019 */
[C---:B------:R-:W-:Y:S01]  /*33e0*/  FFMA R47, R22.reuse, R20, R47 ;  /* 0x00000014162f7223 */ /* 0x040fe2000000002f */
[----:B------:R-:W-:Y:S01]  /*33f0*/  FFMA R51, R22, R38, R51 ;  /* 0x0000002616337223 */ /* 0x000fe20000000033 */
[----:B------:R-:W-:Y:S01]  /*3400*/  FFMA R49, R42, R22, R49 ;  /* 0x000000162a317223 */ /* 0x000fe20000000031 */
[----:B-1----:R-:W-:Y:S01]  /*3410*/  HADD2.F32 R14, -RZ, R18.H0_H0 ;  /* 0x20000012ff0e7230 */ /* 0x002fe20000004100 */
[----:B------:R-:W0:Y:S01]  /*3420*/  LDS.64 R22, [R10+0x90] ;  /* 0x000090000a167984 */ /* 0x000e220000000a00 */
[C---:B------:R-:W-:Y:S01]  /*3430*/  FFMA R40, R34.reuse, R16, R40 ;  /* 0x0000001022287223 */ /* 0x040fe20000000028 */
[C---:B------:R-:W-:Y:S01]  /*3440*/  FFMA R50, R34.reuse, R20, R50 ;  /* 0x0000001422327223 */ /* 0x040fe20000000032 */
[----:B------:R-:W-:Y:S01]  /*3450*/  FFMA R44, R34, R38, R44 ;  /* 0x00000026222c7223 */ /* 0x000fe2000000002c */
[----:B------:R-:W-:Y:S01]  /*3460*/  FFMA R34, R42, R34, R53 ;  /* 0x000000222a227223 */ /* 0x000fe20000000035 */
[----:B------:R-:W-:Y:S01]  /*3470*/  FFMA R36, R14, R38, R36 ;  /* 0x000000260e247223 */ /* 0x000fe20000000024 */
[----:B------:R-:W-:Y:S01]  /*3480*/  FFMA R37, R42, R14, R37 ;  /* 0x0000000e2a257223 */ /* 0x000fe20000000025 */
[----:B------:R-:W-:-:S02]  /*3490*/  HADD2.F32 R53, -RZ, R21.H1_H1 ;  /* 0x30000015ff357230 */ /* 0x000fc40000004100 */
[C---:B------:R-:W-:Y:S01]  /*34a0*/  FFMA R45, R14.reuse, R20, R45 ;  /* 0x000000140e2d7223 */ /* 0x040fe2000000002d */
[----:B------:R-:W-:Y:S02]  /*34b0*/  HADD2.F32 R38, -RZ, R30.H1_H1 ;  /* 0x3000001eff267230 */ /* 0x000fe40000004100 */
[----:B------:R-:W-:Y:S01]  /*34c0*/  FFMA R43, R14, R16, R43 ;  /* 0x000000100e2b7223 */ /* 0x000fe2000000002b */
[----:B------:R-:W-:Y:S01]  /*34d0*/  HADD2.F32 R30, -RZ, R15.H0_H0 ;  /* 0x2000000fff1e7230 */ /* 0x000fe20000004100 */
[----:B------:R-:W1:Y:S01]  /*34e0*/  LDS.64 R20, [R11+0x90] ;  /* 0x000090000b147984 */ /* 0x000e620000000a00 */
[----:B------:R-:W-:Y:S02]  /*34f0*/  HADD2.F32 R18, -RZ, R18.H1_H1 ;  /* 0x30000012ff127230 */ /* 0x000fe40000004100 */
[-C--:B------:R-:W-:Y:S01]  /*3500*/  FFMA R50, R53, R17.reuse, R50 ;  /* 0x0000001135327223 */ /* 0x080fe20000000032 */
[----:B--2---:R-:W-:Y:S02]  /*3510*/  HADD2.F32 R14, -RZ, R32.H0_H0 ;  /* 0x20000020ff0e7230 */ /* 0x004fe40000004100 */
[----:B------:R-:W-:Y:S01]  /*3520*/  FFMA R27, R30, R17, R27 ;  /* 0x000000111e1b7223 */ /* 0x000fe2000000001b */
[----:B------:R-:W-:-:S02]  /*3530*/  HADD2.F32 R16, -RZ, R35.H0_H0 ;  /* 0x20000023ff107230 */ /* 0x000fc40000004100 */
[-C--:B------:R-:W-:Y:S01]  /*3540*/  FFMA R45, R18, R17.reuse, R45 ;  /* 0x00000011122d7223 */ /* 0x080fe2000000002d */
[----:B------:R-:W-:Y:S01]  /*3550*/  FFMA R41, R38, R30, R41 ;  /* 0x0000001e26297223 */ /* 0x000fe20000000029 */
[----:B------:R-:W-:Y:S01]  /*3560*/  FFMA R47, R14, R17, R47 ;  /* 0x000000110e2f7223 */ /* 0x000fe2000000002f */
[----:B------:R-:W-:Y:S01]  /*3570*/  FFMA R34, R38, R53, R34 ;  /* 0x0000003526227223 */ /* 0x000fe20000000022 */
[-C--:B------:R-:W-:Y:S01]  /*3580*/  FFMA R39, R30, R16.reuse, R39 ;  /* 0x000000101e277223 */ /* 0x080fe20000000027 */
[-C--:B------:R-:W-:Y:S01]  /*3590*/  FFMA R44, R53, R16.reuse, R44 ;  /* 0x00000010352c7223 */ /* 0x080fe2000000002c */
[-C--:B------:R-:W-:Y:S01]  /*35a0*/  FFMA R36, R18, R16.reuse, R36 ;  /* 0x0000001012247223 */ /* 0x080fe20000000024 */
[----:B------:R-:W-:Y:S01]  /*35b0*/  FFMA R51, R14, R16, R51 ;  /* 0x000000100e337223 */ /* 0x000fe20000000033 */
[C---:B------:R-:W-:Y:S01]  /*35c0*/  FFMA R37, R38.reuse, R18, R37 ;  /* 0x0000001226257223 */ /* 0x040fe20000000025 */
[----:B------:R-:W-:Y:S01]  /*35d0*/  FFMA R49, R38, R14, R49 ;  /* 0x0000000e26317223 */ /* 0x000fe20000000031 */
[----:B------:R-:W2:Y:S01]  /*35e0*/  LDS.64 R16, [R10+0x50] ;  /* 0x000050000a107984 */ /* 0x000ea20000000a00 */
[----:B---3--:R-:W-:-:S02]  /*35f0*/  HADD2.F32 R38, -RZ, R12.H0_H0 ;  /* 0x2000000cff267230 */ /* 0x008fc40000004100 */
[----:B------:R-:W-:Y:S02]  /*3600*/  HADD2.F32 R42, -RZ, R31.H0_H0 ;  /* 0x2000001fff2a7230 */ /* 0x000fe40000004100 */
[----:B------:R-:W-:Y:S02]  /*3610*/  HADD2.F32 R32, -RZ, R32.H1_H1 ;  /* 0x30000020ff207230 */ /* 0x000fe40000004100 */
[-C--:B------:R-:W-:Y:S01]  /*3620*/  FFMA R43, R18, R38.reuse, R43 ;  /* 0x00000026122b7223 */ /* 0x080fe2000000002b */
[-C--:B------:R-:W-:Y:S01]  /*3630*/  FFMA R29, R30, R38.reuse, R29 ;  /* 0x000000261e1d7223 */ /* 0x080fe2000000001d */
[-C--:B------:R-:W-:Y:S01]  /*3640*/  FFMA R40, R53, R38.reuse, R40 ;  /* 0x0000002635287223 */ /* 0x080fe20000000028 */
[----:B------:R-:W-:Y:S01]  /*3650*/  FFMA R25, R14, R38, R25 ;  /* 0x000000260e197223 */ /* 0x000fe20000000019 */
[----:B------:R-:W-:Y:S02]  /*3660*/  HADD2.F32 R38, -RZ, R19.H0_H0 ;  /* 0x20000013ff267230 */ /* 0x000fe40000004100 */
[----:B------:R-:W-:Y:S01]  /*3670*/  FFMA R49, R42, R32, R49 ;  /* 0x000000202a317223 */ /* 0x000fe20000000031 */
[----:B0-----:R-:W-:-:S02]  /*3680*/  HADD2.F32 R53, -RZ, R22.H0_H0 ;  /* 0x20000016ff357230 */ /* 0x001fc40000004100 */
[----:B------:R-:W-:Y:S02]  /*3690*/  HADD2.F32 R18, -RZ, R15.H1_H1 ;  /* 0x3000000fff127230 */ /* 0x000fe40000004100 */
[C---:B------:R-:W-:Y:S01]  /*36a0*/  FFMA R30, R42.reuse, R38, R37 ;  /* 0x000000262a1e7223 */ /* 0x040fe20000000025 */
[----:B------:R-:W0:Y:S01]  /*36b0*/  LDS.64 R14, [R11+0x50] ;  /* 0x000050000b0e7984 */ /* 0x000e220000000a00 */
[C---:B------:R-:W-:Y:S01]  /*36c0*/  FFMA R37, R42.reuse, R53, R34 ;  /* 0x000000352a257223 */ /* 0x040fe20000000022 */
[----:B------:R-:W-:Y:S02]  /*36d0*/  HADD2.F32 R35, -RZ, R35.H1_H1 ;  /* 0x30000023ff237230 */ /* 0x000fe40000004100 */
[----:B------:R-:W-:Y:S01]  /*36e0*/  FFMA R41, R42, R18, R41 ;  /* 0x000000122a297223 */ /* 0x000fe20000000029 */
[----:B------:R-:W-:Y:S02]  /*36f0*/  HADD2.F32 R34, -RZ, R12.H1_H1 ;  /* 0x3000000cff227230 */ /* 0x000fe40000004100 */
[----:B------:R-:W-:-:S02]  /*3700*/  HADD2.F32 R31, -RZ, R31.H1_H1 ;  /* 0x3000001fff1f7230 */ /* 0x000fc40000004100 */
        /* <DEDUP_REMOVED lines=8> */
[----:B-1----:R-:W-:Y:S01]  /*3790*/  HADD2.F32 R12, -RZ, R20.H0_H0 ;  /* 0x20000014ff0c7230 */ /* 0x002fe20000004100 */
[----:B------:R-:W1:Y:S01]  /*37a0*/  LDS.64 R34, [R11+0x10] ;  /* 0x000010000b227984 */ /* 0x000e620000000a00 */
[----:B------:R-:W-:-:S02]  /*37b0*/  HADD2.F32 R46, -RZ, R19.H1_H1 ;  /* 0x30000013ff2e7230 */ /* 0x000fc40000004100 */
[----:B------:R-:W-:Y:S02]  /*37c0*/  HADD2.F32 R20, -RZ, R20.H1_H1 ;  /* 0x30000014ff147230 */ /* 0x000fe40000004100 */
[-C--:B------:R-:W-:Y:S01]  /*37d0*/  FFMA R45, R38, R12.reuse, R45 ;  /* 0x0000000c262d7223 */ /* 0x080fe2000000002d */
[-C--:B------:R-:W-:Y:S01]  /*37e0*/  FFMA R27, R18, R12.reuse, R27 ;  /* 0x0000000c121b7223 */ /* 0x080fe2000000001b */
[-C--:B------:R-:W-:Y:S01]  /*37f0*/  FFMA R50, R53, R12.reuse, R50 ;  /* 0x0000000c35327223 */ /* 0x080fe20000000032 */
[----:B------:R-:W-:Y:S01]  /*3800*/  FFMA R47, R32, R12, R47 ;  /* 0x0000000c202f7223 */ /* 0x000fe2000000002f */
[----:B------:R-:W-:Y:S01]  /*3810*/  HADD2.F32 R12, -RZ, R33.H0_H0 ;  /* 0x20000021ff0c7230 */ /* 0x000fe20000004100 */
[----:B------:R-:W3:Y:S01]  /*3820*/  LDS.64 R18, [R10+0x10] ;  /* 0x000010000a127984 */ /* 0x000ee20000000a00 */
[----:B------:R-:W-:Y:S02]  /*3830*/  HADD2.F32 R38, -RZ, R22.H1_H1 ;  /* 0x30000016ff267230 */ /* 0x000fe40000004100 */
[----:B------:R-:W-:Y:S01]  /*3840*/  FFMA R53, R31, R46, R30 ;  /* 0x0000002e1f357223 */ /* 0x000fe2000000001e */
[----:B--2---:R-:W-:-:S02]  /*3850*/  HADD2.F32 R42, -RZ, R16.H0_H0 ;  /* 0x20000010ff2a7230 */ /* 0x004fc40000004100 */
[C---:B------:R-:W-:Y:S01]  /*3860*/  FFMA R49, R31.reuse, R12, R49 ;  /* 0x0000000c1f317223 */ /* 0x040fe20000000031 */
[----:B------:R-:W-:Y:S01]  /*3870*/  FFMA R47, R12, R20, R47 ;  /* 0x000000140c2f7223 */ /* 0x000fe2000000002f */
[C---:B------:R-:W-:Y:S01]  /*3880*/  FFMA R37, R31.reuse, R38, R37 ;  /* 0x000000261f257223 */ /* 0x040fe20000000025 */
[--C-:B------:R-:W-:Y:S02]  /*3890*/  HADD2.F32 R22, -RZ, R13.reuse.H1_H1 ;  /* 0x3000000dff167230 */ /* 0x100fe40000004100 */
[----:B------:R-:W-:Y:S01]  /*38a0*/  FFMA R41, R31, R42, R41 ;  /* 0x0000002a1f297223 */ /* 0x000fe20000000029 */
[----:B------:R-:W-:Y:S02]  /*38b0*/  HADD2.F32 R31, -RZ, R13.H0_H0 ;  /* 0x2000000dff1f7230 */ /* 0x000fe40000004100 */
        /* <DEDUP_REMOVED lines=8> */
[----:B0-----:R-:W-:Y:S01]  /*3940*/  HADD2.F32 R32, -RZ, R14.H0_H0 ;  /* 0x2000000eff207230 */ /* 0x001fe20000004100 */
[----:B------:R-:W0:Y:S02]  /*3950*/  LDS.64 R30, [R10+0xd8] ;  /* 0x0000d8000a1e7984 */ /* 0x000e240000000a00 */
[----:B------:R-:W-:Y:S02]  /*3960*/  FFMA R29, R16, R22, R29 ;  /* 0x00000016101d7223 */ /* 0x000fe4000000001d */
[-C--:B------:R-:W-:Y:S01]  /*3970*/  FFMA R51, R12, R32.reuse, R51 ;  /* 0x000000200c337223 */ /* 0x080fe20000000033 */
[-C--:B------:R-:W-:Y:S01]  /*3980*/  FFMA R20, R46, R32.reuse, R36 ;  /* 0x000000202e147223 */ /* 0x080fe20000000024 */
[----:B------:R-:W2:Y:S01]  /*3990*/  LDS.64 R12, [R11+0xd8] ;  /* 0x0000d8000b0c7984 */ /* 0x000ea20000000a00 */
[-C--:B------:R-:W-:Y:S01]  /*39a0*/  FFMA R39, R42, R32.reuse, R39 ;  /* 0x000000202a277223 */ /* 0x080fe20000000027 */
[----:B------:R-:W-:Y:S01]  /*39b0*/  FFMA R44, R38, R32, R44 ;  /* 0x00000020262c7223 */ /* 0x000fe2000000002c */
[----:B------:R-:W-:-:S02]  /*39c0*/  HADD2.F32 R36, -RZ, R21.H0_H0 ;  /* 0x20000015ff247230 */ /* 0x000fc40000004100 */
[----:B------:R-:W-:Y:S02]  /*39d0*/  HADD2.F32 R38, -RZ, R14.H1_H1 ;  /* 0x3000000eff267230 */ /* 0x000fe40000004100 */
[----:B-1----:R-:W-:Y:S02]  /*39e0*/  HADD2.F32 R42, -RZ, R34.H0_H0 ;  /* 0x20000022ff2a7230 */ /* 0x002fe40000004100 */
[C---:B------:R-:W-:Y:S01]  /*39f0*/  FFMA R27, R16.reuse, R36, R27 ;  /* 0x00000024101b7223 */ /* 0x040fe2000000001b */
[----:B------:R-:W-:Y:S02]  /*3a00*/  HADD2.F32 R32, -RZ, R33.H1_H1 ;  /* 0x30000021ff207230 */ /* 0x000fe40000004100 */
[----:B------:R-:W-:Y:S01]  /*3a10*/  FFMA R39, R16, R38, R39 ;  /* 0x0000002610277223 */ /* 0x000fe20000000027 */
[----:B------:R-:W-:Y:S02]  /*3a20*/  HADD2.F32 R14, -RZ, R23.H0_H0 ;  /* 0x20000017ff0e7230 */ /* 0x000fe40000004100 */
[----:B------:R-:W-:Y:S01]  /*3a30*/  FFMA R41, R42, R16, R41 ;  /* 0x000000102a297223 */ /* 0x000fe20000000029 */
[----:B------:R-:W-:-:S02]  /*3a40*/  HADD2.F32 R21, -RZ, R21.H1_H1 ;  /* 0x30000015ff157230 */ /* 0x000fc40000004100 */
[C---:B------:R-:W-:Y:S01]  /*3a50*/  FFMA R25, R32.reuse, R22, R25 ;  /* 0x0000001620197223 */ /* 0x040fe20000000019 */
[C---:B------:R-:W-:Y:S01]  /*3a60*/  FFMA R47, R32.reuse, R36, R47 ;  /* 0x00000024202f7223 */ /* 0x040fe2000000002f */
[----:B------:R-:W-:Y:S01]  /*3a70*/  FFMA R51, R32, R38, R51 ;  /* 0x0000002620337223 */ /* 0x000fe20000000033 */
[----:B------:R-:W-:Y:S01]  /*3a80*/  FFMA R49, R42, R32, R49 ;  /* 0x000000202a317223 */ /* 0x000fe20000000031 */
[----:B---3--:R-:W-:Y:S01]  /*3a90*/  HADD2.F32 R16, -RZ, R18.H0_H0 ;  /* 0x20000012ff107230 */ /* 0x008fe20000004100 */
[----:B------:R-:W1:Y:S01]  /*3aa0*/  LDS.64 R32, [R10+0x98] ;  /* 0x000098000a207984 */ /* 0x000e620000000a00 */
[C---:B------:R-:W-:Y:S01]  /*3ab0*/  FFMA R40, R14.reuse, R22, R40 ;  /* 0x000000160e287223 */ /* 0x040fe20000000028 */
[C---:B------:R-:W-:Y:S01]  /*3ac0*/  FFMA R50, R14.reuse, R36, R50 ;  /* 0x000000240e327223 */ /* 0x040fe20000000032 */
[----:B------:R-:W-:Y:S01]  /*3ad0*/  FFMA R44, R14, R38, R44 ;  /* 0x000000260e2c7223 */ /* 0x000fe2000000002c */
[----:B------:R-:W-:Y:S01]  /*3ae0*/  FFMA R14, R42, R14, R37 ;  /* 0x0000000e2a0e7223 */ /* 0x000fe20000000025 */
[----:B------:R-:W-:-:S02]  /*3af0*/  HADD2.F32 R37, -RZ, R23.H1_H1 ;  /* 0x30000017ff257230 */ /* 0x000fc40000004100 */
[C---:B------:R-:W-:Y:S01]  /*3b00*/  FFMA R20, R16.reuse, R38, R20 ;  /* 0x0000002610147223 */ /* 0x040fe20000000014 */
[C---:B------:R-:W-:Y:S01]  /*3b10*/  FFMA R45, R16.reuse, R36, R45 ;  /* 0x00000024102d7223 */ /* 0x040fe2000000002d */
[----:B------:R-:W-:Y:S01]  /*3b20*/  FFMA R43, R16, R22, R43 ;  /* 0x00000016102b7223 */ /* 0x000fe2000000002b */
[----:B------:R-:W-:Y:S01]  /*3b30*/  HADD2.F32 R38, -RZ, R34.H1_H1 ;  /* 0x30000022ff267230 */ /* 0x000fe20000004100 */
[----:B------:R-:W3:Y:S01]  /*3b40*/  LDS.64 R22, [R11+0x98] ;  /* 0x000098000b167984 */ /* 0x000ee20000000a00 */
[----:B------:R-:W-:Y:S02]  /*3b50*/  HADD2.F32 R36, -RZ, R18.H1_H1 ;  /* 0x30000012ff247230 */ /* 0x000fe40000004100 */
[----:B------:R-:W-:Y:S01]  /*3b60*/  FFMA R53, R42, R16, R53 ;  /* 0x000000102a357223 */ /* 0x000fe20000000035 */
[----:B------:R-:W-:Y:S02]  /*3b70*/  HADD2.F32 R34, -RZ, R17.H0_H0 ;  /* 0x20000011ff227230 */ /* 0x000fe40000004100 */
[----:B------:R-:W-:Y:S01]  /*3b80*/  FFMA R50, R37, R21, R50 ;  /* 0x0000001525327223 */ /* 0x000fe20000000032 */
[----:B------:R-:W-:-:S02]  /*3b90*/  HADD2.F32 R18, -RZ, R15.H0_H0 ;  /* 0x2000000fff127230 */ /* 0x000fc40000004100 */
[-C--:B------:R-:W-:Y:S01]  /*3ba0*/  FFMA R45, R36, R21.reuse, R45 ;  /* 0x00000015242d7223 */ /* 0x080fe2000000002d */
[----:B0-----:R-:W-:Y:S02]  /*3bb0*/  HADD2.F32 R16, -RZ, R30.H0_H0 ;  /* 0x2000001eff107230 */ /* 0x001fe40000004100 */
[-C--:B------:R-:W-:Y:S01]  /*3bc0*/  FFMA R27, R34, R21.reuse, R27 ;  /* 0x00000015221b7223 */ /* 0x080fe2000000001b */
[----:B------:R-:W-:Y:S01]  /*3bd0*/  FFMA R53, R38, R36, R53 ;  /* 0x0000002426357223 */ /* 0x000fe20000000035 */
[-C--:B------:R-:W-:Y:S01]  /*3be0*/  FFMA R42, R34, R18.reuse, R39 ;  /* 0x00000012222a7223 */ /* 0x080fe20000000027 */
[-C--:B------:R-:W-:Y:S01]  /*3bf0*/  FFMA R44, R37, R18.reuse, R44 ;  /* 0x00000012252c7223 */ /* 0x080fe2000000002c */
[-C--:B------:R-:W-:Y:S01]  /*3c00*/  FFMA R39, R36, R18.reuse, R20 ;  /* 0x0000001224277223 */ /* 0x080fe20000000014 */
[C---:B------:R-:W-:Y:S01]  /*3c10*/  FFMA R51, R16.reuse, R18, R51 ;  /* 0x0000001210337223 */ /* 0x040fe20000000033 */
[----:B------:R-:W-:Y:S01]  /*3c20*/  FFMA R47, R16, R21, R47 ;  /* 0x00000015102f7223 */ /* 0x000fe2000000002f */
[----:B--2---:R-:W-:Y:S01]  /*3c30*/  HADD2.F32 R18, -RZ, R12.H0_H0 ;  /* 0x2000000cff127230 */ /* 0x004fe20000004100 */
[----:B------:R-:W0:Y:S01]  /*3c40*/  LDS.64 R20, [R10+0x58] ;  /* 0x000058000a147984 */ /* 0x000e220000000a00 */
[C---:B------:R-:W-:Y:S01]  /*3c50*/  FFMA R41, R38.reuse, R34, R41 ;  /* 0x0000002226297223 */ /* 0x040fe20000000029 */
[C---:B------:R-:W-:Y:S01]  /*3c60*/  FFMA R14, R38.reuse, R37, R14 ;  /* 0x00000025260e7223 */ /* 0x040fe2000000000e */
[----:B------:R-:W-:Y:S01]  /*3c70*/  FFMA R49, R38, R16, R49 ;  /* 0x0000001026317223 */ /* 0x000fe20000000031 */
[----:B------:R-:W-:Y:S01]  /*3c80*/  FFMA R43, R36, R18, R43 ;  /* 0x00000012242b7223 */ /* 0x000fe2000000002b */
[----:B------:R-:W-:-:S02]  /*3c90*/  HADD2.F32 R36, -RZ, R17.H1_H1 ;  /* 0x30000011ff247230 */ /* 0x000fc40000004100 */
[-C--:B------:R-:W-:Y:S01]  /*3ca0*/  FFMA R25, R16, R18.reuse, R25 ;  /* 0x0000001210197223 */ /* 0x080fe20000000019 */
[-C--:B------:R-:W-:Y:S01]  /*3cb0*/  FFMA R40, R37, R18.reuse, R40 ;  /* 0x0000001225287223 */ /* 0x080fe20000000028 */
[----:B------:R-:W-:Y:S01]  /*3cc0*/  HADD2.F32 R46, -RZ, R35.H0_H0 ;  /* 0x20000023ff2e7230 */ /* 0x000fe20000004100 */
[----:B------:R-:W2:Y:S01]  /*3cd0*/  LDS.64 R16, [R11+0x58] ;  /* 0x000058000b107984 */ /* 0x000ea20000000a00 */
[----:B------:R-:W-:Y:S02]  /*3ce0*/  HADD2.F32 R38, -RZ, R19.H0_H0 ;  /* 0x20000013ff267230 */ /* 0x000fe40000004100 */
[----:B------:R-:W-:Y:S01]  /*3cf0*/  FFMA R29, R34, R18, R29 ;  /* 0x00000012221d7223 */ /* 0x000fe2000000001d */
[----:B------:R-:W-:Y:S02]  /*3d00*/  HADD2.F32 R18, -RZ, R30.H1_H1 ;  /* 0x3000001eff127230 */ /* 0x000fe40000004100 */
[----:B------:R-:W-:Y:S01]  /*3d10*/  FFMA R41, R46, R36, R41 ;  /* 0x000000242e297223 */ /* 0x000fe20000000029 */
[----:B-1----:R-:W-:-:S02]  /*3d20*/  HADD2.F32 R37, -RZ, R32.H0_H0 ;  /* 0x20000020ff257230 */ /* 0x002fc40000004100 */
[C---:B------:R-:W-:Y:S01]  /*3d30*/  FFMA R34, R46.reuse, R38, R53 ;  /* 0x000000262e227223 */ /* 0x040fe20000000035 */
[----:B------:R-:W-:Y:S02]  /*3d40*/  HADD2.F32 R15, -RZ, R15.H1_H1 ;  /* 0x3000000fff0f7230 */ /* 0x000fe40000004100 */
[C---:B------:R-:W-:Y:S01]  /*3d50*/  FFMA R49, R46.reuse, R18, R49 ;  /* 0x000000122e317223 */ /* 0x040fe20000000031 */
[----:B------:R-:W-:Y:S02]  /*3d60*/  HADD2.F32 R35, -RZ, R35.H1_H1 ;  /* 0x30000023ff237230 */ /* 0x000fe40000004100 */
[----:B------:R-:W-:Y:S01]  /*3d70*/  FFMA R53, R46, R37, R14 ;  /* 0x000000252e357223 */ /* 0x000fe2000000000e */
[----:B------:R-:W-:Y:S02]  /*3d80*/  HADD2.F32 R14, -RZ, R12.H1_H1 ;  /* 0x3000000cff0e7230 */ /* 0x000fe40000004100 */
        /* <DEDUP_REMOVED lines=8> */
[----:B---3--:R-:W-:Y:S01]  /*3e10*/  HADD2.F32 R12, -RZ, R22.H0_H0 ;  /* 0x20000016ff0c7230 */ /* 0x008fe20000004100 */
[----:B------:R-:W1:Y:S01]  /*3e20*/  LDS.64 R14, [R11+0x18] ;  /* 0x000018000b0e7984 */ /* 0x000e620000000a00 */
[----:B------:R-:W-:-:S02]  /*3e30*/  HADD2.F32 R42, -RZ, R19.H1_H1 ;  /* 0x30000013ff2a7230 */ /* 0x000fc40000004100 */
[----:B------:R-:W-:Y:S02]  /*3e40*/  HADD2.F32 R32, -RZ, R32.H1_H1 ;  /* 0x30000020ff207230 */ /* 0x000fe40000004100 */
[-C--:B------:R-:W-:Y:S01]  /*3e50*/  FFMA R47, R18, R12.reuse, R47 ;  /* 0x0000000c122f7223 */ /* 0x080fe2000000002f */
[-C--:B------:R-:W-:Y:S01]  /*3e60*/  FFMA R45, R38, R12.reuse, R45 ;  /* 0x0000000c262d7223 */ /* 0x080fe2000000002d */
[----:B------:R-:W3:Y:S01]  /*3e70*/  LDS.64 R18, [R10+0x18] ;  /* 0x000018000a127984 */ /* 0x000ee20000000a00 */
[-C--:B------:R-:W-:Y:S01]  /*3e80*/  FFMA R27, R36, R12.reuse, R27 ;  /* 0x0000000c241b7223 */ /* 0x080fe2000000001b */
[----:B------:R-:W-:Y:S01]  /*3e90*/  FFMA R50, R37, R12, R50 ;  /* 0x0000000c25327223 */ /* 0x000fe20000000032 */
[----:B------:R-:W-:Y:S02]  /*3ea0*/  HADD2.F32 R12, -RZ, R31.H0_H0 ;  /* 0x2000001fff0c7230 */ /* 0x000fe40000004100 */
[----:B------:R-:W-:Y:S01]  /*3eb0*/  FFMA R37, R35, R42, R34 ;  /* 0x0000002a23257223 */ /* 0x000fe20000000022 */
[----:B0-----:R-:W-:-:S02]  /*3ec0*/  HADD2.F32 R38, -RZ, R20.H0_H0 ;  /* 0x20000014ff267230 */ /* 0x001fc40000004100 */
[C---:B------:R-:W-:Y:S01]  /*3ed0*/  FFMA R53, R35.reuse, R32, R53 ;  /* 0x0000002023357223 */ /* 0x040fe20000000035 */
[----:B------:R-:W-:Y:S02]  /*3ee0*/  HADD2.F32 R22, -RZ, R22.H1_H1 ;  /* 0x30000016ff167230 */ /* 0x000fe40000004100 */
[C---:B------:R-:W-:Y:S01]  /*3ef0*/  FFMA R49, R35.reuse, R12, R49 ;  /* 0x0000000c23317223 */ /* 0x040fe20000000031 */
[----:B------:R-:W-:Y:S01]  /*3f00*/  FFMA R41, R35, R38, R41 ;  /* 0x0000002623297223 */ /* 0x000fe20000000029 */
[--C-:B------:R-:W-:Y:S02]  /*3f10*/  HADD2.F32 R35, -RZ, R13.reuse.H0_H0 ;  /* 0x2000000dff237230 */ /* 0x100fe40000004100 */
[-C--:B------:R-:W-:Y:S01]  /*3f20*/  FFMA R45, R42, R22.reuse, R45 ;  /* 0x000000162a2d7223 */ /* 0x080fe2000000002d */
[----:B--2---:R-:W-:Y:S02]  /*3f30*/  HADD2.F32 R36, -RZ, R16.H0_H0 ;  /* 0x20000010ff247230 */ /* 0x004fe40000004100 */
[-C--:B------:R-:W-:Y:S01]  /*3f40*/  FFMA R50, R32, R22.reuse, R50 ;  /* 0x0000001620327223 */ /* 0x080fe20000000032 */
[-C--:B------:R-:W-:Y:S01]  /*3f50*/  FFMA R47, R12, R22.reuse, R47 ;  /* 0x000000160c2f7223 */ /* 0x080fe2000000002f */
[-C--:B------:R-:W-:Y:S01]  /*3f60*/  FFMA R43, R42, R35.reuse, R43 ;  /* 0x000000232a2b7223 */ /* 0x080fe2000000002b */
[-C--:B------:R-:W-:Y:S01]  /*3f70*/  FFMA R25, R12, R35.reuse, R25 ;  /* 0x000000230c197223 */ /* 0x080fe20000000019 */
[-C--:B------:R-:W-:Y:S01]  /*3f80*/  FFMA R40, R32, R35.reuse, R40 ;  /* 0x0000002320287223 */ /* 0x080fe20000000028 */
[C---:B------:R-:W-:Y:S01]  /*3f90*/  FFMA R29, R38.reuse, R35, R29 ;  /* 0x00000023261d7223 */ /* 0x040fe2000000001d */
[C---:B------:R-:W-:Y:S01]  /*3fa0*/  FFMA R27, R38.reuse, R22, R27 ;  /* 0x00000016261b7223 */ /* 0x040fe2000000001b */
[----:B------:R-:W0:Y:S01]  /*3fb0*/  LDS.64 R34, [R10+0xe0] ;  /* 0x0000e0000a227984 */ /* 0x000e220000000a00 */
[----:B------:R-:W-:Y:S01]  /*3fc0*/  FFMA R30, R38, R36, R30 ;  /* 0x00000024261e7223 */ /* 0x000fe2000000001e */
[----:B------:R-:W-:-:S02]  /*3fd0*/  HADD2.F32 R22, -RZ, R13.H1_H1 ;  /* 0x3000000dff167230 */ /* 0x000fc40000004100 */
[-C--:B------:R-:W-:Y:S01]  /*3fe0*/  FFMA R39, R42, R36.reuse, R39 ;  /* 0x000000242a277223 */ /* 0x080fe20000000027 */
[----:B------:R-:W-:Y:S02]  /*3ff0*/  HADD2.F32 R38, -RZ, R20.H1_H1 ;  /* 0x30000014ff267230 */ /* 0x000fe40000004100 */
[-C--:B------:R-:W-:Y:S01]  /*4000*/  FFMA R44, R32, R36.reuse, R44 ;  /* 0x00000024202c7223 */ /* 0x080fe2000000002c */
[----:B------:R-:W-:Y:S02]  /*4010*/  HADD2.F32 R20, -RZ, R16.H1_H1 ;  /* 0x30000010ff147230 */ /* 0x000fe40000004100 */
[----:B------:R-:W-:Y:S01]  /*4020*/  FFMA R51, R12, R36, R51 ;  /* 0x000000240c337223 */ /* 0x000fe20000000033 */
[----:B------:R-:W-:Y:S02]  /*4030*/  HADD2.F32 R32, -RZ, R23.H0_H0 ;  /* 0x20000017ff207230 */ /* 0x000fe40000004100 */
[C---:B------:R-:W-:Y:S01]  /*4040*/  FFMA R16, R38.reuse, R22, R29 ;  /* 0x0000001626107223 */ /* 0x040fe2000000001d */
[----:B------:R-:W2:Y:S01]  /*4050*/  LDS.64 R12, [R11+0xe0] ;  /* 0x0000e0000b0c7984 */ /* 0x000ea20000000a00 */
[----:B------:R-:W-:Y:S01]  /*4060*/  FFMA R29, R38, R20, R30 ;  /* 0x00000014261d7223 */ /* 0x000fe2000000001e */
[----:B------:R-:W-:-:S02]  /*4070*/  HADD2.F32 R30, -RZ, R31.H1_H1 ;  /* 0x3000001fff1e7230 */ /* 0x000fc40000004100 */
[----:B------:R-:W-:Y:S01]  /*4080*/  FFMA R27, R38, R32, R27 ;  /* 0x00000020261b7223 */ /* 0x000fe2000000001b */
[----:B-1----:R-:W-:Y:S02]  /*4090*/  HADD2.F32 R36, -RZ, R14.H0_H0 ;  /* 0x2000000eff247230 */ /* 0x002fe40000004100 */
[----:B------:R-:W-:Y:S02]  /*40a0*/  HADD2.F32 R42, -RZ, R33.H0_H0 ;  /* 0x20000021ff2a7230 */ /* 0x000fe40000004100 */
[C---:B------:R-:W-:Y:S01]  /*40b0*/  FFMA R25, R30.reuse, R22, R25 ;  /* 0x000000161e197223 */ /* 0x040fe20000000019 */
[C---:B------:R-:W-:Y:S01]  /*40c0*/  FFMA R47, R30.reuse, R32, R47 ;  /* 0x000000201e2f7223 */ /* 0x040fe2000000002f */
[----:B------:R-:W-:Y:S01]  /*40d0*/  FFMA R51, R30, R20, R51 ;  /* 0x000000141e337223 */ /* 0x000fe20000000033 */
[C---:B------:R-:W-:Y:S01]  /*40e0*/  FFMA R49, R36.reuse, R30, R49 ;  /* 0x0000001e24317223 */ /* 0x040fe20000000031 */
[----:B------:R-:W-:Y:S01]  /*40f0*/  FFMA R41, R36, R38, R41 ;  /* 0x0000002624297223 */ /* 0x000fe20000000029 */
[----:B------:R-:W1:Y:S01]  /*4100*/  LDS.64 R30, [R10+0xa0] ;  /* 0x0000a0000a1e7984 */ /* 0x000e620000000a00 */
[----:B---3--:R-:W-:-:S02]  /*4110*/  HADD2.F32 R38, -RZ, R18.H0_H0 ;  /* 0x20000012ff267230 */ /* 0x008fc40000004100 */
[C---:B------:R-:W-:Y:S01]  /*4120*/  FFMA R40, R42.reuse, R22, R40 ;  /* 0x000000162a287223 */ /* 0x040fe20000000028 */
[C---:B------:R-:W-:Y:S01]  /*4130*/  FFMA R50, R42.reuse, R32, R50 ;  /* 0x000000202a327223 */ /* 0x040fe20000000032 */
[----:B------:R-:W-:Y:S01]  /*4140*/  FFMA R44, R42, R20, R44 ;  /* 0x000000142a2c7223 */ /* 0x000fe2000000002c */
[----:B------:R-:W-:Y:S01]  /*4150*/  FFMA R42, R36, R42, R53 ;  /* 0x0000002a242a7223 */ /* 0x000fe20000000035 */
[----:B------:R-:W-:Y:S02]  /*4160*/  HADD2.F32 R53, -RZ, R33.H1_H1 ;  /* 0x30000021ff357230 */ /* 0x000fe40000004100 */
[----:B------:R-:W-:Y:S01]  /*4170*/  FFMA R45, R38, R32, R45 ;  /* 0x00000020262d7223 */ /* 0x000fe2000000002d */
[----:B------:R-:W-:Y:S01]  /*4180*/  FFMA R37, R36, R38, R37 ;  /* 0x0000002624257223 */ /* 0x000fe20000000025 */
[----:B------:R-:W3:Y:S01]  /*4190*/  LDS.64 R32, [R11+0xa0] ;  /* 0x0000a0000b207984 */ /* 0x000ee20000000a00 */
[----:B------:R-:W-:Y:S01]  /*41a0*/  FFMA R39, R38, R20, R39 ;  /* 0x0000001426277223 */ /* 0x000fe20000000027 */
[----:B------:R-:W-:-:S02]  /*41b0*/  HADD2.F32 R36, -RZ, R14.H1_H1 ;  /* 0x3000000eff247230 */ /* 0x000fc40000004100 */
[----:B------:R-:W-:Y:S01]  /*41c0*/  FFMA R43, R38, R22, R43 ;  /* 0x00000016262b7223 */ /* 0x000fe2000000002b */
[----:B------:R-:W-:Y:S02]  /*41d0*/  HADD2.F32 R20, -RZ, R21.H0_H0 ;  /* 0x20000015ff147230 */ /* 0x000fe40000004100 */
[----:B------:R-:W-:Y:S02]  /*41e0*/  HADD2.F32 R18, -RZ, R18.H1_H1 ;  /* 0x30000012ff127230 */ /* 0x000fe40000004100 */
[C---:B------:R-:W-:Y:S01]  /*41f0*/  FFMA R42, R36.reuse, R53, R42 ;  /* 0x00000035242a7223 */ /* 0x040fe2000000002a */
[----:B------:R-:W-:Y:S02]  /*4200*/  HADD2.F32 R22, -RZ, R17.H0_H0 ;  /* 0x20000011ff167230 */ /* 0x000fe40000004100 */
[C---:B------:R-:W-:Y:S01]  /*4210*/  FFMA R41, R36.reuse, R20, R41 ;  /* 0x0000001424297223 */ /* 0x040fe20000000029 */
[----:B0-----:R-:W-:Y:S02]  /*4220*/  HADD2.F32 R14, -RZ, R34.H0_H0 ;  /* 0x20000022ff0e7230 */ /* 0x001fe40000004100 */
[----:B------:R-:W-:Y:S01]  /*4230*/  FFMA R37, R36, R18, R37 ;  /* 0x0000001224257223 */ /* 0x000fe20000000025 */
[----:B------:R-:W-:-:S02]  /*4240*/  HADD2.F32 R23, -RZ, R23.H1_H1 ;  /* 0x30000017ff177230 */ /* 0x000fc40000004100 */
[-C--:B------:R-:W-:Y:S01]  /*4250*/  FFMA R29, R20, R22.reuse, R29 ;  /* 0x00000016141d7223 */ /* 0x080fe2000000001d */
[CC--:B------:R-:W-:Y:S01]  /*4260*/  FFMA R44, R53.reuse, R22.reuse, R44 ;  /* 0x00000016352c7223 */ /* 0x0c0fe2000000002c */
[-C--:B------:R-:W-:Y:S01]  /*4270*/  FFMA R39, R18, R22.reuse, R39 ;  /* 0x0000001612277223 */ /* 0x080fe20000000027 */
[----:B------:R-:W-:Y:S01]  /*4280*/  FFMA R51, R14, R22, R51 ;  /* 0x000000160e337223 */ /* 0x000fe20000000033 */
[-C--:B------:R-:W-:Y:S01]  /*4290*/  FFMA R50, R53, R23.reuse, R50 ;  /* 0x0000001735327223 */ /* 0x080fe20000000032 */
[-C--:B------:R-:W-:Y:S01]  /*42a0*/  FFMA R27, R20, R23.reuse, R27 ;  /* 0x00000017141b7223 */ /* 0x080fe2000000001b */
[-C--:B------:R-:W-:Y:S01]  /*42b0*/  FFMA R45, R18, R23.reuse, R45 ;  /* 0x00000017122d7223 */ /* 0x080fe2000000002d */
[----:B------:R-:W-:Y:S01]  /*42c0*/  FFMA R47, R14, R23, R47 ;  /* 0x000000170e2f7223 */ /* 0x000fe2000000002f */
[----:B------:R-:W-:Y:S01]  /*42d0*/  FFMA R49, R36, R14, R49 ;  /* 0x0000000e24317223 */ /* 0x000fe20000000031 */
[----:B------:R-:W0:Y:S01]  /*42e0*/  LDS.64 R22, [R10+0x60] ;  /* 0x000060000a167984 */ /* 0x000e220000000a00 */
[----:B--2---:R-:W-:-:S02]  /*42f0*/  HADD2.F32 R36, -RZ, R12.H0_H0 ;  /* 0x2000000cff247230 */ /* 0x004fc40000004100 */
[----:B------:R-:W-:Y:S02]  /*4300*/  HADD2.F32 R34, -RZ, R34.H1_H1 ;  /* 0x30000022ff227230 */ /* 0x000fe40000004100 */
[----:B------:R-:W-:Y:S02]  /*4310*/  HADD2.F32 R46, -RZ, R15.H0_H0 ;  /* 0x2000000fff2e7230 */ /* 0x000fe40000004100 */
[-C--:B------:R-:W-:Y:S01]  /*4320*/  FFMA R43, R18, R36.reuse, R43 ;  /* 0x00000024122b7223 */ /* 0x080fe2000000002b */
[-C--:B------:R-:W-:Y:S01]  /*4330*/  FFMA R16, R20, R36.reuse, R16 ;  /* 0x0000002414107223 */ /* 0x080fe20000000010 */
[-C--:B------:R-:W-:Y:S01]  /*4340*/  FFMA R40, R53, R36.reuse, R40 ;  /* 0x0000002435287223 */ /* 0x080fe20000000028 */
[----:B------:R-:W-:Y:S01]  /*4350*/  FFMA R25, R14, R36, R25 ;  /* 0x000000240e197223 */ /* 0x000fe20000000019 */
[----:B------:R-:W-:Y:S02]  /*4360*/  HADD2.F32 R18, -RZ, R21.H1_H1 ;  /* 0x30000015ff127230 */ /* 0x000fe40000004100 */
[----:B------:R-:W-:Y:S01]  /*4370*/  FFMA R49, R46, R34, R49 ;  /* 0x000000222e317223 */ /* 0x000fe20000000031 */
[----:B------:R-:W-:Y:S01]  /*4380*/  HADD2.F32 R36, -RZ, R19.H0_H0 ;  /* 0x20000013ff247230 */ /* 0x000fe20000004100 */
[----:B------:R-:W2:Y:S01]  /*4390*/  LDS.64 R20, [R11+0x60] ;  /* 0x000060000b147984 */ /* 0x000ea20000000a00 */
[----:B-1----:R-:W-:-:S02]  /*43a0*/  HADD2.F32 R53, -RZ, R30.H0_H0 ;  /* 0x2000001eff357230 */ /* 0x002fc40000004100 */
[C---:B------:R-:W-:Y:S01]  /*43b0*/  FFMA R41, R46.reuse, R18, R41 ;  /* 0x000000122e297223 */ /* 0x040fe20000000029 */
[----:B------:R-:W-:Y:S02]  /*43c0*/  HADD2.F32 R14, -RZ, R17.H1_H1 ;  /* 0x30000011ff0e7230 */ /* 0x000fe40000004100 */
[C---:B------:R-:W-:Y:S01]  /*43d0*/  FFMA R38, R46.reuse, R36, R37 ;  /* 0x000000242e267223 */ /* 0x040fe20000000025 */
[----:B------:R-:W-:Y:S02]  /*43e0*/  HADD2.F32 R17, -RZ, R12.H1_H1 ;  /* 0x3000000cff117230 */ /* 0x000fe40000004100 */
[----:B------:R-:W-:Y:S01]  /*43f0*/  FFMA R37, R46, R53, R42 ;  /* 0x000000352e257223 */ /* 0x000fe2000000002a */
[----:B---3--:R-:W-:Y:S02]  /*4400*/  HADD2.F32 R12, -RZ, R32.H0_H0 ;  /* 0x20000020ff0c7230 */ /* 0x008fe40000004100 */
        /* <DEDUP_REMOVED lines=8> */
[----:B------:R-:W-:Y:S01]  /*4490*/  FFMA R27, R18, R12, R27 ;  /* 0x0000000c121b7223 */ /* 0x000fe2000000001b */
[----:B------:R-:W1:Y:S01]  /*44a0*/  LDS.64 R16, [R11+0x20] ;  /* 0x000020000b107984 */ /* 0x000e620000000a00 */
[----:B------:R-:W-:-:S02]  /*44b0*/  HADD2.F32 R42, -RZ, R19.H1_H1 ;  /* 0x30000013ff2a7230 */ /* 0x000fc40000004100 */
[-C--:B------:R-:W-:Y:S01]  /*44c0*/  FFMA R45, R36, R12.reuse, R45 ;  /* 0x0000000c242d7223 */ /* 0x080fe2000000002d */
[-C--:B------:R-:W-:Y:S01]  /*44d0*/  FFMA R50, R53, R12.reuse, R50 ;  /* 0x0000000c35327223 */ /* 0x080fe20000000032 */
[----:B------:R-:W3:Y:S01]  /*44e0*/  LDS.64 R18, [R10+0x20] ;  /* 0x000020000a127984 */ /* 0x000ee20000000a00 */
[----:B------:R-:W-:Y:S01]  /*44f0*/  FFMA R47, R34, R12, R47 ;  /* 0x0000000c222f7223 */ /* 0x000fe2000000002f */
[----:B------:R-:W-:Y:S02]  /*4500*/  HADD2.F32 R15, -RZ, R15.H1_H1 ;  /* 0x3000000fff0f7230 */ /* 0x000fe40000004100 */
[----:B------:R-:W-:Y:S02]  /*4510*/  HADD2.F32 R12, -RZ, R35.H0_H0 ;  /* 0x20000023ff0c7230 */ /* 0x000fe40000004100 */
[----:B------:R-:W-:Y:S02]  /*4520*/  HADD2.F32 R34, -RZ, R30.H1_H1 ;  /* 0x3000001eff227230 */ /* 0x000fe40000004100 */
[----:B------:R-:W-:Y:S01]  /*4530*/  FFMA R53, R15, R42, R38 ;  /* 0x0000002a0f357223 */ /* 0x000fe20000000026 */
[----:B0-----:R-:W-:-:S02]  /*4540*/  HADD2.F32 R36, -RZ, R22.H0_H0 ;  /* 0x20000016ff247230 */ /* 0x001fc40000004100 */
[C---:B------:R-:W-:Y:S01]  /*4550*/  FFMA R49, R15.reuse, R12, R49 ;  /* 0x0000000c0f317223 */ /* 0x040fe20000000031 */
[----:B------:R-:W-:Y:S02]  /*4560*/  HADD2.F32 R32, -RZ, R32.H1_H1 ;  /* 0x30000020ff207230 */ /* 0x000fe40000004100 */
[C---:B------:R-:W-:Y:S01]  /*4570*/  FFMA R37, R15.reuse, R34, R37 ;  /* 0x000000220f257223 */ /* 0x040fe20000000025 */
[----:B------:R-:W-:Y:S01]  /*4580*/  FFMA R41, R15, R36, R41 ;  /* 0x000000240f297223 */ /* 0x000fe20000000029 */
[----:B------:R-:W-:Y:S02]  /*4590*/  HADD2.F32 R15, -RZ, R13.H0_H0 ;  /* 0x2000000dff0f7230 */ /* 0x000fe40000004100 */
[-C--:B------:R-:W-:Y:S01]  /*45a0*/  FFMA R45, R42, R32.reuse, R45 ;  /* 0x000000202a2d7223 */ /* 0x080fe2000000002d */
[-C--:B------:R-:W-:Y:S01]  /*45b0*/  FFMA R50, R34, R32.reuse, R50 ;  /* 0x0000002022327223 */ /* 0x080fe20000000032 */
[-C--:B------:R-:W-:Y:S01]  /*45c0*/  FFMA R47, R12, R32.reuse, R47 ;  /* 0x000000200c2f7223 */ /* 0x080fe2000000002f */
[----:B------:R-:W-:Y:S01]  /*45d0*/  FFMA R27, R36, R32, R27 ;  /* 0x00000020241b7223 */ /* 0x000fe2000000001b */
[----:B--2---:R-:W-:-:S02]  /*45e0*/  HADD2.F32 R38, -RZ, R20.H0_H0 ;  /* 0x20000014ff267230 */ /* 0x004fc40000004100 */
[-C--:B------:R-:W-:Y:S01]  /*45f0*/  FFMA R30, R42, R15.reuse, R14 ;  /* 0x0000000f2a1e7223 */ /* 0x080fe2000000000e */
[-C--:B------:R-:W-:Y:S01]  /*4600*/  FFMA R25, R12, R15.reuse, R25 ;  /* 0x0000000f0c197223 */ /* 0x080fe20000000019 */
[-C--:B------:R-:W-:Y:S01]  /*4610*/  FFMA R40, R34, R15.reuse, R40 ;  /* 0x0000000f22287223 */ /* 0x080fe20000000028 */
[----:B------:R-:W-:Y:S01]  /*4620*/  FFMA R43, R36, R15, R43 ;  /* 0x0000000f242b7223 */ /* 0x000fe2000000002b */
[-C--:B------:R-:W-:Y:S01]  /*4630*/  FFMA R39, R42, R38.reuse, R39 ;  /* 0x000000262a277223 */ /* 0x080fe20000000027 */
[----:B------:R-:W0:Y:S01]  /*4640*/  LDS.64 R14, [R10+0xe8] ;  /* 0x0000e8000a0e7984 */ /* 0x000e220000000a00 */
[-C--:B------:R-:W-:Y:S01]  /*4650*/  FFMA R29, R36, R38.reuse, R29 ;  /* 0x00000026241d7223 */ /* 0x080fe2000000001d */
[-C--:B------:R-:W-:Y:S01]  /*4660*/  FFMA R44, R34, R38.reuse, R44 ;  /* 0x00000026222c7223 */ /* 0x080fe2000000002c */
[----:B------:R-:W-:Y:S01]  /*4670*/  FFMA R51, R12, R38, R51 ;  /* 0x000000260c337223 */ /* 0x000fe20000000033 */
[----:B------:R-:W-:Y:S02]  /*4680*/  HADD2.F32 R32, -RZ, R13.H1_H1 ;  /* 0x3000000dff207230 */ /* 0x000fe40000004100 */
[----:B------:R-:W-:Y:S01]  /*4690*/  HADD2.F32 R34, -RZ, R33.H0_H0 ;  /* 0x20000021ff227230 */ /* 0x000fe20000004100 */
[----:B------:R-:W2:Y:S01]  /*46a0*/  LDS.64 R12, [R11+0xe8] ;  /* 0x0000e8000b0c7984 */ /* 0x000ea20000000a00 */
[----:B------:R-:W-:-:S02]  /*46b0*/  HADD2.F32 R36, -RZ, R22.H1_H1 ;  /* 0x30000016ff247230 */ /* 0x000fc40000004100 */
[----:B------:R-:W-:Y:S02]  /*46c0*/  HADD2.F32 R38, -RZ, R20.H1_H1 ;  /* 0x30000014ff267230 */ /* 0x000fe40000004100 */
[----:B-1----:R-:W-:Y:S02]  /*46d0*/  HADD2.F32 R42, -RZ, R16.H0_H0 ;  /* 0x20000010ff2a7230 */ /* 0x002fe40000004100 */
[C---:B------:R-:W-:Y:S01]  /*46e0*/  FFMA R27, R36.reuse, R34, R27 ;  /* 0x00000022241b7223 */ /* 0x040fe2000000001b */
[----:B------:R-:W-:Y:S02]  /*46f0*/  HADD2.F32 R22, -RZ, R31.H0_H0 ;  /* 0x2000001fff167230 */ /* 0x000fe40000004100 */
[C---:B------:R-:W-:Y:S01]  /*4700*/  FFMA R43, R36.reuse, R32, R43 ;  /* 0x00000020242b7223 */ /* 0x040fe2000000002b */
[----:B------:R-:W-:Y:S01]  /*4710*/  FFMA R29, R36, R38, R29 ;  /* 0x00000026241d7223 */ /* 0x000fe2000000001d */
[----:B------:R-:W-:Y:S01]  /*4720*/  FFMA R41, R42, R36, R41 ;  /* 0x000000242a297223 */ /* 0x000fe20000000029 */
[----:B------:R-:W-:-:S02]  /*4730*/  HADD2.F32 R36, -RZ, R35.H1_H1 ;  /* 0x30000023ff247230 */ /* 0x000fc40000004100 */
[----:B------:R-:W-:Y:S01]  /*4740*/  FFMA R20, R22, R32, R40 ;  /* 0x0000002016147223 */ /* 0x000fe20000000028 */
[----:B------:R-:W-:Y:S01]  /*4750*/  FFMA R40, R42, R22, R37 ;  /* 0x000000162a287223 */ /* 0x000fe20000000025 */
[C---:B------:R-:W-:Y:S01]  /*4760*/  FFMA R50, R22.reuse, R34, R50 ;  /* 0x0000002216327223 */ /* 0x040fe20000000032 */
[----:B------:R-:W-:Y:S01]  /*4770*/  FFMA R44, R22, R38, R44 ;  /* 0x00000026162c7223 */ /* 0x000fe2000000002c */
[C---:B------:R-:W-:Y:S01]  /*4780*/  FFMA R25, R36.reuse, R32, R25 ;  /* 0x0000002024197223 */ /* 0x040fe20000000019 */
[C---:B------:R-:W-:Y:S01]  /*4790*/  FFMA R47, R36.reuse, R34, R47 ;  /* 0x00000022242f7223 */ /* 0x040fe2000000002f */
[----:B------:R-:W-:Y:S01]  /*47a0*/  FFMA R51, R36, R38, R51 ;  /* 0x0000002624337223 */ /* 0x000fe20000000033 */
[----:B------:R-:W-:Y:S01]  /*47b0*/  FFMA R49, R42, R36, R49 ;  /* 0x000000242a317223 */ /* 0x000fe20000000031 */
[----:B---3--:R-:W-:Y:S01]  /*47c0*/  HADD2.F32 R22, -RZ, R18.H0_H0 ;  /* 0x20000012ff167230 */ /* 0x008fe20000004100 */
[----:B------:R-:W1:Y:S01]  /*47d0*/  LDS.64 R36, [R10+0xa8] ;  /* 0x0000a8000a247984 */ /* 0x000e620000000a00 */
[----:B------:R-:W-:-:S02]  /*47e0*/  HADD2.F32 R35, -RZ, R31.H1_H1 ;  /* 0x3000001fff237230 */ /* 0x000fc40000004100 */
[----:B------:R-:W-:Y:S02]  /*47f0*/  HADD2.F32 R33, -RZ, R33.H1_H1 ;  /* 0x30000021ff217230 */ /* 0x000fe40000004100 */
[C---:B------:R-:W-:Y:S01]  /*4800*/  FFMA R39, R22.reuse, R38, R39 ;  /* 0x0000002616277223 */ /* 0x040fe20000000027 */
[----:B------:R-:W-:Y:S02]  /*4810*/  HADD2.F32 R38, -RZ, R16.H1_H1 ;  /* 0x30000010ff267230 */ /* 0x000fe40000004100 */
[----:B------:R-:W-:Y:S01]  /*4820*/  FFMA R16, R22, R32, R30 ;  /* 0x0000002016107223 */ /* 0x000fe2000000001e */
[----:B------:R-:W-:Y:S01]  /*4830*/  FFMA R53, R42, R22, R53 ;  /* 0x000000162a357223 */ /* 0x000fe20000000035 */
[----:B------:R-:W3:Y:S01]  /*4840*/  LDS.64 R30, [R11+0xa8] ;  /* 0x0000a8000b1e7984 */ /* 0x000ee20000000a00 */
[----:B------:R-:W-:Y:S01]  /*4850*/  FFMA R45, R22, R34, R45 ;  /* 0x00000022162d7223 */ /* 0x000fe2000000002d */
[----:B------:R-:W-:Y:S02]  /*4860*/  HADD2.F32 R22, -RZ, R18.H1_H1 ;  /* 0x30000012ff167230 */ /* 0x000fe40000004100 */
[----:B------:R-:W-:Y:S01]  /*4870*/  FFMA R40, R38, R35, R40 ;  /* 0x0000002326287223 */ /* 0x000fe20000000028 */
[----:B------:R-:W-:-:S02]  /*4880*/  HADD2.F32 R34, -RZ, R23.H0_H0 ;  /* 0x20000017ff227230 */ /* 0x000fc40000004100 */
[CC--:B------:R-:W-:Y:S01]  /*4890*/  FFMA R50, R35.reuse, R33.reuse, R50 ;  /* 0x0000002123327223 */ /* 0x0c0fe20000000032 */
[----:B0-----:R-:W-:Y:S02]  /*48a0*/  HADD2.F32 R18, -RZ, R14.H0_H0 ;  /* 0x2000000eff127230 */ /* 0x001fe40000004100 */
[C---:B------:R-:W-:Y:S01]  /*48b0*/  FFMA R42, R38.reuse, R22, R53 ;  /* 0x00000016262a7223 */ /* 0x040fe20000000035 */
[----:B------:R-:W-:Y:S02]  /*48c0*/  HADD2.F32 R32, -RZ, R21.H0_H0 ;  /* 0x20000015ff207230 */ /* 0x000fe40000004100 */
[----:B------:R-:W-:Y:S01]  /*48d0*/  FFMA R41, R38, R34, R41 ;  /* 0x0000002226297223 */ /* 0x000fe20000000029 */
[-C--:B------:R-:W-:Y:S01]  /*48e0*/  FFMA R27, R34, R33.reuse, R27 ;  /* 0x00000021221b7223 */ /* 0x080fe2000000001b */
[----:B------:R-:W-:Y:S01]  /*48f0*/  FFMA R49, R38, R18, R49 ;  /* 0x0000001226317223 */ /* 0x000fe20000000031 */
[-C--:B------:R-:W-:Y:S01]  /*4900*/  FFMA R48, R22, R33.reuse, R45 ;  /* 0x0000002116307223 */ /* 0x080fe2000000002d */
[-C--:B------:R-:W-:Y:S01]  /*4910*/  FFMA R29, R34, R32.reuse, R29 ;  /* 0x00000020221d7223 */ /* 0x080fe2000000001d */
[-C--:B------:R-:W-:Y:S01]  /*4920*/  FFMA R44, R35, R32.reuse, R44 ;  /* 0x00000020232c7223 */ /* 0x080fe2000000002c */
[-C--:B------:R-:W-:Y:S01]  /*4930*/  FFMA R38, R22, R32.reuse, R39 ;  /* 0x0000002016267223 */ /* 0x080fe20000000027 */
[C---:B------:R-:W-:Y:S01]  /*4940*/  FFMA R51, R18.reuse, R32, R51 ;  /* 0x0000002012337223 */ /* 0x040fe20000000033 */
[----:B------:R-:W-:Y:S01]  /*4950*/  FFMA R47, R18, R33, R47 ;  /* 0x00000021122f7223 */ /* 0x000fe2000000002f */
[----:B--2---:R-:W-:Y:S01]  /*4960*/  HADD2.F32 R39, -RZ, R12.H0_H0 ;  /* 0x2000000cff277230 */ /* 0x004fe20000004100 */
[----:B------:R-:W0:Y:S01]  /*4970*/  LDS.64 R32, [R10+0x68] ;  /* 0x000068000a207984 */ /* 0x000e220000000a00 */
[----:B------:R-:W-:-:S02]  /*4980*/  HADD2.F32 R46, -RZ, R17.H0_H0 ;  /* 0x20000011ff2e7230 */ /* 0x000fc40000004100 */
[----:B------:R-:W-:Y:S02]  /*4990*/  HADD2.F32 R45, -RZ, R19.H0_H0 ;  /* 0x20000013ff2d7230 */ /* 0x000fe40000004100 */
[-C--:B------:R-:W-:Y:S01]  /*49a0*/  FFMA R16, R22, R39.reuse, R16 ;  /* 0x0000002716107223 */ /* 0x080fe20000000010 */
[----:B------:R-:W-:Y:S02]  /*49b0*/  HADD2.F32 R22, -RZ, R23.H1_H1 ;  /* 0x30000017ff167230 */ /* 0x000fe40000004100 */
[-C--:B------:R-:W-:Y:S01]  /*49c0*/  FFMA R43, R34, R39.reuse, R43 ;  /* 0x00000027222b7223 */ /* 0x080fe2000000002b */
[-C--:B------:R-:W-:Y:S01]  /*49d0*/  FFMA R20, R35, R39.reuse, R20 ;  /* 0x0000002723147223 */ /* 0x080fe20000000014 */
[----:B------:R-:W-:Y:S01]  /*49e0*/  FFMA R25, R18, R39, R25 ;  /* 0x0000002712197223 */ /* 0x000fe20000000019 */
[----:B------:R-:W2:Y:S01]  /*49f0*/  LDS.64 R34, [R11+0x68] ;  /* 0x000068000b227984 */ /* 0x000ea20000000a00 */
[----:B------:R-:W-:Y:S02]  /*4a00*/  HADD2.F32 R18, -RZ, R14.H1_H1 ;  /* 0x3000000eff127230 */ /* 0x000fe40000004100 */
[----:B------:R-:W-:Y:S01]  /*4a10*/  FFMA R41, R46, R22, R41 ;  /* 0x000000162e297223 */ /* 0x000fe20000000029 */
[----:B------:R-:W-:-:S02]  /*4a20*/  HADD2.F32 R12, -RZ, R12.H1_H1 ;  /* 0x3000000cff0c7230 */ /* 0x000fc40000004100 */
[C---:B------:R-:W-:Y:S01]  /*4a30*/  FFMA R39, R46.reuse, R45, R42 ;  /* 0x0000002d2e277223 */ /* 0x040fe2000000002a */
[----:B-1----:R-:W-:Y:S02]  /*4a40*/  HADD2.F32 R23, -RZ, R36.H0_H0 ;  /* 0x20000024ff177230 */ /* 0x002fe40000004100 */
[----:B------:R-:W-:Y:S01]  /*4a50*/  FFMA R49, R46, R18, R49 ;  /* 0x000000122e317223 */ /* 0x000fe20000000031 */
[----:B------:R-:W-:Y:S02]  /*4a60*/  HADD2.F32 R21, -RZ, R21.H1_H1 ;  /* 0x30000015ff157230 */ /* 0x000fe40000004100 */
[CC--:B------:R-:W-:Y:S01]  /*4a70*/  FFMA R16, R45.reuse, R12.reuse, R16 ;  /* 0x0000000c2d107223 */ /* 0x0c0fe20000000010 */
        /* <DEDUP_REMOVED lines=8> */
[----:B---3--:R-:W-:Y:S01]  /*4b00*/  HADD2.F32 R29, -RZ, R30.H0_H0 ;  /* 0x2000001eff1d7230 */ /* 0x008fe20000004100 */
[----:B------:R-:W1:Y:S01]  /*4b10*/  LDS.64 R20, [R11+0x28] ;  /* 0x000028000b147984 */ /* 0x000e620000000a00 */
[----:B------:R-:W-:-:S02]  /*4b20*/  HADD2.F32 R52, -RZ, R17.H1_H1 ;  /* 0x30000011ff347230 */ /* 0x000fc40000004100 */
[----:B------:R-:W-:Y:S02]  /*4b30*/  HADD2.F32 R17, -RZ, R13.H0_H0 ;  /* 0x2000000dff117230 */ /* 0x000fe40000004100 */
[-C--:B------:R-:W-:Y:S01]  /*4b40*/  FFMA R27, R22, R29.reuse, R27 ;  /* 0x0000001d161b7223 */ /* 0x080fe2000000001b */
[-C--:B------:R-:W-:Y:S01]  /*4b50*/  FFMA R50, R23, R29.reuse, R50 ;  /* 0x0000001d17327223 */ /* 0x080fe20000000032 */
[-C--:B------:R-:W-:Y:S01]  /*4b60*/  FFMA R48, R45, R29.reuse, R48 ;  /* 0x0000001d2d307223 */ /* 0x080fe20000000030 */
[----:B------:R-:W3:Y:S01]  /*4b70*/  LDS.64 R22, [R10+0x28] ;  /* 0x000028000a167984 */ /* 0x000ee20000000a00 */
[----:B------:R-:W-:Y:S01]  /*4b80*/  FFMA R47, R18, R29, R47 ;  /* 0x0000001d122f7223 */ /* 0x000fe2000000002f */
[----:B------:R-:W-:Y:S02]  /*4b90*/  HADD2.F32 R29, -RZ, R36.H1_H1 ;  /* 0x30000024ff1d7230 */ /* 0x000fe40000004100 */
[----:B------:R-:W-:Y:S02]  /*4ba0*/  HADD2.F32 R45, -RZ, R19.H1_H1 ;  /* 0x30000013ff2d7230 */ /* 0x000fe40000004100 */
[----:B0-----:R-:W-:-:S02]  /*4bb0*/  HADD2.F32 R40, -RZ, R32.H0_H0 ;  /* 0x20000020ff287230 */ /* 0x001fc40000004100 */
[----:B------:R-:W-:Y:S01]  /*4bc0*/  FFMA R12, R29, R17, R12 ;  /* 0x000000111d0c7223 */ /* 0x000fe2000000000c */
[----:B------:R-:W-:Y:S02]  /*4bd0*/  HADD2.F32 R18, -RZ, R15.H0_H0 ;  /* 0x2000000fff127230 */ /* 0x000fe40000004100 */
[C---:B------:R-:W-:Y:S01]  /*4be0*/  FFMA R39, R52.reuse, R45, R39 ;  /* 0x0000002d34277223 */ /* 0x040fe20000000027 */
[----:B------:R-:W-:Y:S02]  /*4bf0*/  HADD2.F32 R19, -RZ, R30.H1_H1 ;  /* 0x3000001eff137230 */ /* 0x000fe40000004100 */
[C---:B------:R-:W-:Y:S01]  /*4c00*/  FFMA R30, R52.reuse, R29, R14 ;  /* 0x0000001d341e7223 */ /* 0x040fe2000000000e */
[----:B------:R-:W-:Y:S01]  /*4c10*/  FFMA R14, R52, R40, R41 ;  /* 0x00000028340e7223 */ /* 0x000fe20000000029 */
[CC--:B------:R-:W-:Y:S01]  /*4c20*/  FFMA R41, R45.reuse, R17.reuse, R16 ;  /* 0x000000112d297223 */ /* 0x0c0fe20000000010 */
[-C--:B------:R-:W-:Y:S01]  /*4c30*/  FFMA R25, R18, R17.reuse, R25 ;  /* 0x0000001112197223 */ /* 0x080fe20000000019 */
[----:B------:R-:W-:Y:S01]  /*4c40*/  FFMA R43, R40, R17, R43 ;  /* 0x00000011282b7223 */ /* 0x000fe2000000002b */
[----:B------:R-:W-:Y:S01]  /*4c50*/  FFMA R42, R52, R18, R49 ;  /* 0x00000012342a7223 */ /* 0x000fe20000000031 */
[----:B------:R-:W0:Y:S01]  /*4c60*/  LDS.64 R16, [R10+0xf0] ;  /* 0x0000f0000a107984 */ /* 0x000e220000000a00 */
[-C--:B------:R-:W-:Y:S01]  /*4c70*/  FFMA R49, R45, R19.reuse, R48 ;  /* 0x000000132d317223 */ /* 0x080fe20000000030 */
[-C--:B------:R-:W-:Y:S01]  /*4c80*/  FFMA R53, R29, R19.reuse, R50 ;  /* 0x000000131d357223 */ /* 0x080fe20000000032 */
[-C--:B------:R-:W-:Y:S01]  /*4c90*/  FFMA R47, R18, R19.reuse, R47 ;  /* 0x00000013122f7223 */ /* 0x080fe2000000002f */
[----:B------:R-:W-:Y:S01]  /*4ca0*/  FFMA R27, R40, R19, R27 ;  /* 0x00000013281b7223 */ /* 0x000fe2000000001b */
[----:B--2---:R-:W-:-:S02]  /*4cb0*/  HADD2.F32 R19, -RZ, R34.H0_H0 ;  /* 0x20000022ff137230 */ /* 0x004fc40000004100 */
[----:B------:R-:W-:Y:S02]  /*4cc0*/  HADD2.F32 R36, -RZ, R13.H1_H1 ;  /* 0x3000000dff247230 */ /* 0x000fe40000004100 */
[----:B------:R-:W-:Y:S02]  /*4cd0*/  HADD2.F32 R32, -RZ, R32.H1_H1 ;  /* 0x30000020ff207230 */ /* 0x000fe40000004100 */
[-C--:B------:R-:W-:Y:S01]  /*4ce0*/  FFMA R45, R45, R19.reuse, R38 ;  /* 0x000000132d2d7223 */ /* 0x080fe20000000026 */
[-C--:B------:R-:W-:Y:S01]  /*4cf0*/  FFMA R46, R40, R19.reuse, R46 ;  /* 0x00000013282e7223 */ /* 0x080fe2000000002e */
[-C--:B------:R-:W-:Y:S01]  /*4d00*/  FFMA R44, R29, R19.reuse, R44 ;  /* 0x000000131d2c7223 */ /* 0x080fe2000000002c */
[----:B------:R-:W-:Y:S02]  /*4d10*/  HADD2.F32 R38, -RZ, R31.H0_H0 ;  /* 0x2000001fff267230 */ /* 0x000fe40000004100 */
[----:B------:R-:W-:Y:S01]  /*4d20*/  FFMA R51, R18, R19, R51 ;  /* 0x0000001312337223 */ /* 0x000fe20000000033 */
[----:B------:R-:W-:Y:S01]  /*4d30*/  HADD2.F32 R40, -RZ, R34.H1_H1 ;  /* 0x30000022ff287230 */ /* 0x000fe20000004100 */
[----:B------:R-:W2:Y:S01]  /*4d40*/  LDS.64 R18, [R11+0xf0] ;  /* 0x0000f0000b127984 */ /* 0x000ea20000000a00 */
[----:B-1----:R-:W-:-:S02]  /*4d50*/  HADD2.F32 R29, -RZ, R20.H0_H0 ;  /* 0x20000014ff1d7230 */ /* 0x002fc40000004100 */
[C---:B------:R-:W-:Y:S01]  /*4d60*/  FFMA R13, R32.reuse, R36, R43 ;  /* 0x00000024200d7223 */ /* 0x040fe2000000002b */
[C---:B------:R-:W-:Y:S01]  /*4d70*/  FFMA R27, R32.reuse, R38, R27 ;  /* 0x00000026201b7223 */ /* 0x040fe2000000001b */
[----:B------:R-:W-:Y:S02]  /*4d80*/  HADD2.F32 R34, -RZ, R37.H0_H0 ;  /* 0x20000025ff227230 */ /* 0x000fe40000004100 */
[----:B------:R-:W-:Y:S01]  /*4d90*/  FFMA R43, R32, R40, R46 ;  /* 0x00000028202b7223 */ /* 0x000fe2000000002e */
[C---:B------:R-:W-:Y:S01]  /*4da0*/  FFMA R32, R29.reuse, R32, R14 ;  /* 0x000000201d207223 */ /* 0x040fe2000000000e */
[----:B------:R-:W-:Y:S02]  /*4db0*/  HADD2.F32 R14, -RZ, R15.H1_H1 ;  /* 0x3000000fff0e7230 */ /* 0x000fe40000004100 */
[C---:B------:R-:W-:Y:S01]  /*4dc0*/  FFMA R12, R34.reuse, R36, R12 ;  /* 0x00000024220c7223 */ /* 0x040fe2000000000c */
[C---:B------:R-:W-:Y:S01]  /*4dd0*/  FFMA R48, R34.reuse, R38, R53 ;  /* 0x0000002622307223 */ /* 0x040fe20000000035 */
[----:B------:R-:W-:Y:S01]  /*4de0*/  FFMA R44, R34, R40, R44 ;  /* 0x00000028222c7223 */ /* 0x000fe2000000002c */
[----:B------:R-:W-:Y:S01]  /*4df0*/  FFMA R34, R29, R34, R30 ;  /* 0x000000221d227223 */ /* 0x000fe2000000001e */
[----:B---3--:R-:W-:-:S02]  /*4e00*/  HADD2.F32 R46, -RZ, R22.H0_H0 ;  /* 0x20000016ff2e7230 */ /* 0x008fc40000004100 */
[C---:B------:R-:W-:Y:S01]  /*4e10*/  FFMA R25, R14.reuse, R36, R25 ;  /* 0x000000240e197223 */ /* 0x040fe20000000019 */
[C---:B------:R-:W-:Y:S01]  /*4e20*/  FFMA R30, R14.reuse, R38, R47 ;  /* 0x000000260e1e7223 */ /* 0x040fe2000000002f */
[----:B------:R-:W-:Y:S01]  /*4e30*/  FFMA R50, R14, R40, R51 ;  /* 0x000000280e327223 */ /* 0x000fe20000000033 */
[C---:B------:R-:W-:Y:S01]  /*4e40*/  FFMA R42, R29.reuse, R14, R42 ;  /* 0x0000000e1d2a7223 */ /* 0x040fe2000000002a */
[----:B------:R-:W-:Y:S01]  /*4e50*/  FFMA R39, R29, R46, R39 ;  /* 0x0000002e1d277223 */ /* 0x000fe20000000027 */
[----:B------:R-:W1:Y:S01]  /*4e60*/  LDS.64 R14, [R10+0xb0] ;  /* 0x0000b0000a0e7984 */ /* 0x000e620000000a00 */
[----:B------:R-:W-:Y:S02]  /*4e70*/  HADD2.F32 R29, -RZ, R37.H1_H1 ;  /* 0x30000025ff1d7230 */ /* 0x000fe40000004100 */
[C---:B------:R-:W-:Y:S01]  /*4e80*/  FFMA R41, R46.reuse, R36, R41 ;  /* 0x000000242e297223 */ /* 0x040fe20000000029 */
[C---:B------:R-:W-:Y:S01]  /*4e90*/  FFMA R45, R46.reuse, R40, R45 ;  /* 0x000000282e2d7223 */ /* 0x040fe2000000002d */
[----:B------:R-:W3:Y:S01]  /*4ea0*/  LDS.64 R36, [R11+0xb0] ;  /* 0x0000b0000b247984 */ /* 0x000ee20000000a00 */
[----:B------:R-:W-:Y:S01]  /*4eb0*/  FFMA R49, R46, R38, R49 ;  /* 0x000000262e317223 */ /* 0x000fe20000000031 */
[----:B------:R-:W-:-:S02]  /*4ec0*/  HADD2.F32 R51, -RZ, R20.H1_H1 ;  /* 0x30000014ff337230 */ /* 0x000fc40000004100 */
[----:B------:R-:W-:Y:S02]  /*4ed0*/  HADD2.F32 R46, -RZ, R22.H1_H1 ;  /* 0x30000016ff2e7230 */ /* 0x000fe40000004100 */
[----:B0-----:R-:W-:Y:S02]  /*4ee0*/  HADD2.F32 R47, -RZ, R16.H0_H0 ;  /* 0x20000010ff2f7230 */ /* 0x001fe40000004100 */
[C---:B------:R-:W-:Y:S01]  /*4ef0*/  FFMA R34, R51.reuse, R29, R34 ;  /* 0x0000001d33227223 */ /* 0x040fe20000000022 */
[----:B------:R-:W-:Y:S02]  /*4f00*/  HADD2.F32 R40, -RZ, R33.H0_H0 ;  /* 0x20000021ff287230 */ /* 0x000fe40000004100 */
[C---:B------:R-:W-:Y:S01]  /*4f10*/  FFMA R38, R51.reuse, R46, R39 ;  /* 0x0000002e33267223 */ /* 0x040fe20000000027 */
[----:B------:R-:W-:Y:S02]  /*4f20*/  HADD2.F32 R20, -RZ, R35.H0_H0 ;  /* 0x20000023ff147230 */ /* 0x000fe40000004100 */
[----:B------:R-:W-:Y:S01]  /*4f30*/  FFMA R39, R51, R47, R42 ;  /* 0x0000002f33277223 */ /* 0x000fe2000000002a */
[----:B------:R-:W-:-:S02]  /*4f40*/  HADD2.F32 R31, -RZ, R31.H1_H1 ;  /* 0x3000001fff1f7230 */ /* 0x000fc40000004100 */
        /* <DEDUP_REMOVED lines=8> */
[-C--:B------:R-:W-:Y:S01]  /*4fd0*/  FFMA R27, R46, R31.reuse, R49 ;  /* 0x0000001f2e1b7223 */ /* 0x080fe20000000031 */
[----:B------:R-:W-:Y:S01]  /*4fe0*/  FFMA R48, R47, R31, R30 ;  /* 0x0000001f2f307223 */ /* 0x000fe2000000001e */
[----:B--2---:R-:W-:Y:S01]  /*4ff0*/  HADD2.F32 R50, -RZ, R18.H0_H0 ;  /* 0x20000012ff327230 */ /* 0x004fe20000004100 */
[----:B------:R-:W0:Y:S01]  /*5000*/  LDS.64 R30, [R10+0x70] ;  /* 0x000070000a1e7984 */ /* 0x000e220000000a00 */
[----:B------:R-:W-:-:S02]  /*5010*/  HADD2.F32 R49, -RZ, R21.H0_H0 ;  /* 0x20000015ff317230 */ /* 0x000fc40000004100 */
[----:B------:R-:W-:Y:S02]  /*5020*/  HADD2.F32 R18, -RZ, R18.H1_H1 ;  /* 0x30000012ff127230 */ /* 0x000fe40000004100 */
[-C--:B------:R-:W-:Y:S01]  /*5030*/  FFMA R46, R46, R50.reuse, R41 ;  /* 0x000000322e2e7223 */ /* 0x080fe20000000029 */
[----:B------:R-:W-:Y:S02]  /*5040*/  HADD2.F32 R41, -RZ, R33.H1_H1 ;  /* 0x30000021ff297230 */ /* 0x000fe40000004100 */
[-C--:B------:R-:W-:Y:S01]  /*5050*/  FFMA R40, R40, R50.reuse, R13 ;  /* 0x0000003228287223 */ /* 0x080fe2000000000d */
[-C--:B------:R-:W-:Y:S01]  /*5060*/  FFMA R29, R29, R50.reuse, R12 ;  /* 0x000000321d1d7223 */ /* 0x080fe2000000000c */
[----:B------:R-:W-:Y:S01]  /*5070*/  FFMA R33, R47, R50, R25 ;  /* 0x000000322f217223 */ /* 0x000fe20000000019 */
[----:B------:R-:W-:Y:S01]  /*5080*/  HADD2.F32 R50, -RZ, R16.H1_H1 ;  /* 0x30000010ff327230 */ /* 0x000fe20000004100 */
[----:B------:R-:W2:Y:S01]  /*5090*/  LDS.64 R12, [R11+0x70] ;  /* 0x000070000b0c7984 */ /* 0x000ea20000000a00 */
[----:B------:R-:W-:-:S02]  /*50a0*/  HADD2.F32 R25, -RZ, R23.H0_H0 ;  /* 0x20000017ff197230 */ /* 0x000fc40000004100 */
[-C--:B------:R-:W-:Y:S01]  /*50b0*/  FFMA R42, R41, R35.reuse, R42 ;  /* 0x00000023292a7223 */ /* 0x080fe2000000002a */
[----:B-1----:R-:W-:Y:S02]  /*50c0*/  HADD2.F32 R16, -RZ, R14.H0_H0 ;  /* 0x2000000eff107230 */ /* 0x002fe40000004100 */
[----:B------:R-:W-:Y:S01]  /*50d0*/  FFMA R45, R50, R35, R45 ;  /* 0x00000023322d7223 */ /* 0x000fe2000000002d */
[----:B------:R-:W-:Y:S01]  /*50e0*/  FFMA R47, R49, R41, R32 ;  /* 0x00000029312f7223 */ /* 0x000fe20000000020 */
[----:B------:R-:W-:Y:S01]  /*50f0*/  FFMA R44, R25, R35, R44 ;  /* 0x00000023192c7223 */ /* 0x000fe2000000002c */
[C---:B------:R-:W-:Y:S01]  /*5100*/  FFMA R38, R49.reuse, R25, R38 ;  /* 0x0000001931267223 */ /* 0x040fe20000000026 */
[----:B------:R-:W-:Y:S01]  /*5110*/  FFMA R43, R16, R35, R43 ;  /* 0x00000023102b7223 */ /* 0x000fe2000000002b */
[----:B---3--:R-:W-:Y:S02]  /*5120*/  HADD2.F32 R35, -RZ, R36.H0_H0 ;  /* 0x20000024ff237230 */ /* 0x008fe40000004100 */
[C---:B------:R-:W-:Y:S01]  /*5130*/  FFMA R39, R49.reuse, R50, R39 ;  /* 0x0000003231277223 */ /* 0x040fe20000000027 */
[----:B------:R-:W-:Y:S01]  /*5140*/  FFMA R34, R49, R16, R34 ;  /* 0x0000001031227223 */ /* 0x000fe20000000022 */
[-C--:B------:R-:W-:Y:S01]  /*5150*/  FFMA R49, R50, R18.reuse, R33 ;  /* 0x0000001232317223 */ /* 0x080fe20000000021 */
[CC--:B------:R-:W-:Y:S01]  /*5160*/  FFMA R46, R25.reuse, R18.reuse, R46 ;  /* 0x00000012192e7223 */ /* 0x0c0fe2000000002e */
[----:B------:R-:W1:Y:S01]  /*5170*/  LDS.64 R32, [R11+0x30] ;  /* 0x000030000b207984 */ /* 0x000e620000000a00 */
[----:B------:R-:W-:Y:S01]  /*5180*/  FFMA R29, R16, R18, R29 ;  /* 0x00000012101d7223 */ /* 0x000fe2000000001d */
[----:B------:R-:W-:Y:S01]  /*5190*/  FFMA R27, R25, R35, R27 ;  /* 0x00000023191b7223 */ /* 0x000fe2000000001b */
[----:B------:R-:W-:-:S02]  /*51a0*/  HADD2.F32 R25, -RZ, R21.H1_H1 ;  /* 0x30000015ff197230 */ /* 0x000fc40000004100 */
[-C--:B------:R-:W-:Y:S01]  /*51b0*/  FFMA R16, R16, R35.reuse, R20 ;  /* 0x0000002310107223 */ /* 0x080fe20000000014 */
[C---:B------:R-:W-:Y:S01]  /*51c0*/  FFMA R40, R41.reuse, R18, R40 ;  /* 0x0000001229287223 */ /* 0x040fe20000000028 */
[----:B------:R-:W3:Y:S01]  /*51d0*/  LDS.64 R20, [R10+0x30] ;  /* 0x000030000a147984 */ /* 0x000ee20000000a00 */
[-C--:B------:R-:W-:Y:S01]  /*51e0*/  FFMA R22, R41, R35.reuse, R22 ;  /* 0x0000002329167223 */ /* 0x080fe20000000016 */
[----:B------:R-:W-:Y:S02]  /*51f0*/  HADD2.F32 R41, -RZ, R23.H1_H1 ;  /* 0x30000017ff297230 */ /* 0x000fe40000004100 */
[----:B------:R-:W-:Y:S01]  /*5200*/  FFMA R23, R50, R35, R48 ;  /* 0x0000002332177223 */ /* 0x000fe20000000030 */
[----:B------:R-:W-:Y:S02]  /*5210*/  HADD2.F32 R18, -RZ, R17.H0_H0 ;  /* 0x20000011ff127230 */ /* 0x000fe40000004100 */
[----:B------:R-:W-:Y:S02]  /*5220*/  HADD2.F32 R14, -RZ, R14.H1_H1 ;  /* 0x3000000eff0e7230 */ /* 0x000fe40000004100 */
[----:B------:R-:W-:Y:S01]  /*5230*/  FFMA R38, R25, R41, R38 ;  /* 0x0000002919267223 */ /* 0x000fe20000000026 */
[----:B------:R-:W-:-:S02]  /*5240*/  HADD2.F32 R36, -RZ, R36.H1_H1 ;  /* 0x30000024ff247230 */ /* 0x000fc40000004100 */
[C---:B------:R-:W-:Y:S01]  /*5250*/  FFMA R39, R25.reuse, R18, R39 ;  /* 0x0000001219277223 */ /* 0x040fe20000000027 */
[----:B0-----:R-:W-:Y:S02]  /*5260*/  HADD2.F32 R35, -RZ, R30.H0_H0 ;  /* 0x2000001eff237230 */ /* 0x001fe40000004100 */
[----:B------:R-:W-:Y:S01]  /*5270*/  FFMA R34, R25, R14, R34 ;  /* 0x0000000e19227223 */ /* 0x000fe20000000022 */
[----:B------:R-:W-:Y:S02]  /*5280*/  HADD2.F32 R48, -RZ, R19.H0_H0 ;  /* 0x20000013ff307230 */ /* 0x000fe40000004100 */
[-C--:B------:R-:W-:Y:S01]  /*5290*/  FFMA R27, R41, R36.reuse, R27 ;  /* 0x00000024291b7223 */ /* 0x080fe2000000001b */
[-C--:B------:R-:W-:Y:S01]  /*52a0*/  FFMA R16, R14, R36.reuse, R16 ;  /* 0x000000240e107223 */ /* 0x080fe20000000010 */
[----:B------:R-:W-:Y:S01]  /*52b0*/  FFMA R47, R25, R35, R47 ;  /* 0x00000023192f7223 */ /* 0x000fe2000000002f */
[-C--:B------:R-:W-:Y:S01]  /*52c0*/  FFMA R25, R18, R36.reuse, R23 ;  /* 0x0000002412197223 */ /* 0x080fe20000000017 */
[C---:B------:R-:W-:Y:S01]  /*52d0*/  FFMA R36, R35.reuse, R36, R22 ;  /* 0x0000002423247223 */ /* 0x040fe20000000016 */
[----:B------:R-:W-:Y:S01]  /*52e0*/  FFMA R40, R35, R48, R40 ;  /* 0x0000003023287223 */ /* 0x000fe20000000028 */
[----:B------:R-:W0:Y:S01]  /*52f0*/  LDS.64 R22, [R10+0xf8] ;  /* 0x0000f8000a167984 */ /* 0x000e220000000a00 */
[----:B--2---:R-:W-:-:S02]  /*5300*/  HADD2.F32 R50, -RZ, R12.H0_H0 ;  /* 0x2000000cff327230 */ /* 0x004fc40000004100 */
[-C--:B------:R-:W-:Y:S01]  /*5310*/  FFMA R46, R41, R48.reuse, R46 ;  /* 0x00000030292e7223 */ /* 0x080fe2000000002e */
[-C--:B------:R-:W-:Y:S01]  /*5320*/  FFMA R29, R14, R48.reuse, R29 ;  /* 0x000000300e1d7223 */ /* 0x080fe2000000001d */
[----:B------:R-:W-:Y:S01]  /*5330*/  FFMA R49, R18, R48, R49 ;  /* 0x0000003012317223 */ /* 0x000fe20000000031 */
[----:B------:R-:W-:Y:S02]  /*5340*/  HADD2.F32 R48, -RZ, R15.H0_H0 ;  /* 0x2000000fff307230 */ /* 0x000fe40000004100 */
[-C--:B------:R-:W-:Y:S01]  /*5350*/  FFMA R42, R35, R50.reuse, R42 ;  /* 0x00000032232a7223 */ /* 0x080fe2000000002a */
[----:B------:R-:W-:Y:S02]  /*5360*/  HADD2.F32 R35, -RZ, R30.H1_H1 ;  /* 0x3000001eff237230 */ /* 0x000fe40000004100 */
[-C--:B------:R-:W-:Y:S01]  /*5370*/  FFMA R44, R41, R50.reuse, R44 ;  /* 0x00000032292c7223 */ /* 0x080fe2000000002c */
[----:B------:R-:W-:Y:S01]  /*5380*/  FFMA R43, R14, R50, R43 ;  /* 0x000000320e2b7223 */ /* 0x000fe2000000002b */
[----:B------:R-:W-:-:S02]  /*5390*/  HADD2.F32 R30, -RZ, R12.H1_H1 ;  /* 0x3000000cff1e7230 */ /* 0x000fc40000004100 */
[----:B------:R-:W-:Y:S01]  /*53a0*/  FFMA R45, R18, R50, R45 ;  /* 0x00000032122d7223 */ /* 0x000fe2000000002d */
[----:B------:R-:W-:Y:S02]  /*53b0*/  HADD2.F32 R41, -RZ, R19.H1_H1 ;  /* 0x30000013ff297230 */ /* 0x000fe40000004100 */
[----:B------:R-:W-:Y:S01]  /*53c0*/  HADD2.F32 R14, -RZ, R37.H0_H0 ;  /* 0x20000025ff0e7230 */ /* 0x000fe20000004100 */
[----:B------:R-:W2:Y:S01]  /*53d0*/  LDS.64 R18, [R11+0xf8] ;  /* 0x0000f8000b127984 */ /* 0x000ea20000000a00 */
[----:B-1----:R-:W-:Y:S02]  /*53e0*/  HADD2.F32 R12, -RZ, R32.H0_H0 ;  /* 0x20000020ff0c7230 */ /* 0x002fe40000004100 */
[C---:B------:R-:W-:Y:S01]  /*53f0*/  FFMA R40, R35.reuse, R41, R40 ;  /* 0x0000002923287223 */ /* 0x040fe20000000028 */
[----:B------:R-:W-:Y:S02]  /*5400*/  HADD2.F32 R50, -RZ, R17.H1_H1 ;  /* 0x30000011ff327230 */ /* 0x000fe40000004100 */
[C---:B------:R-:W-:Y:S01]  /*5410*/  FFMA R36, R35.reuse, R14, R36 ;  /* 0x0000000e23247223 */ /* 0x040fe20000000024 */
[----:B------:R-:W-:Y:S01]  /*5420*/  FFMA R42, R35, R30, R42 ;  /* 0x0000001e232a7223 */ /* 0x000fe2000000002a */
[----:B---3--:R-:W-:-:S02]  /*5430*/  HADD2.F32 R51, -RZ, R20.H0_H0 ;  /* 0x20000014ff337230 */ /* 0x008fc40000004100 */
[----:B------:R-:W-:Y:S01]  /*5440*/  FFMA R47, R12, R35, R47 ;  /* 0x000000230c2f7223 */ /* 0x000fe2000000002f */
[----:B------:R-:W-:Y:S01]  /*5450*/  FFMA R35, R48, R14, R16 ;  /* 0x0000000e30237223 */ /* 0x000fe20000000010 */
[C---:B------:R-:W-:Y:S01]  /*5460*/  FFMA R34, R12.reuse, R48, R34 ;  /* 0x000000300c227223 */ /* 0x040fe20000000022 */
[----:B------:R-:W1:Y:S01]  /*5470*/  LDS.64 R16, [R10+0xb8] ;  /* 0x0000b8000a107984 */ /* 0x000e620000000a00 */
[C---:B------:R-:W-:Y:S01]  /*5480*/  FFMA R39, R12.reuse, R50, R39 ;  /* 0x000000320c277223 */ /* 0x040fe20000000027 */
[----:B------:R-:W-:Y:S01]  /*5490*/  FFMA R38, R12, R51, R38 ;  /* 0x000000330c267223 */ /* 0x000fe20000000026 */
[-C--:B------:R-:W-:Y:S01]  /*54a0*/  FFMA R25, R50, R14.reuse, R25 ;  /* 0x0000000e32197223 */ /* 0x080fe20000000019 */
[----:B------:R-:W-:Y:S02]  /*54b0*/  HADD2.F32 R12, -RZ, R15.H1_H1 ;  /* 0x3000000fff0c7230 */ /* 0x000fe40000004100 */
[C---:B------:R-:W-:Y:S01]  /*54c0*/  FFMA R27, R51.reuse, R14, R27 ;  /* 0x0000000e331b7223 */ /* 0x040fe2000000001b */
[-C--:B------:R-:W-:Y:S01]  /*54d0*/  FFMA R29, R48, R41.reuse, R29 ;  /* 0x00000029301d7223 */ /* 0x080fe2000000001d */
[----:B------:R-:W3:Y:S01]  /*54e0*/  LDS.64 R14, [R11+0xb8] ;  /* 0x0000b8000b0e7984 */ /* 0x000ee20000000a00 */
[-C--:B------:R-:W-:Y:S01]  /*54f0*/  FFMA R49, R50, R41.reuse, R49 ;  /* 0x0000002932317223 */ /* 0x080fe20000000031 */
[----:B------:R-:W-:Y:S01]  /*5500*/  FFMA R46, R51, R41, R46 ;  /* 0x00000029332e7223 */ /* 0x000fe2000000002e */
[----:B------:R-:W-:-:S02]  /*5510*/  HADD2.F32 R41, -RZ, R20.H1_H1 ;  /* 0x30000014ff297230 */ /* 0x000fc40000004100 */
[-C--:B------:R-:W-:Y:S01]  /*5520*/  FFMA R43, R48, R30.reuse, R43 ;  /* 0x0000001e302b7223 */ /* 0x080fe2000000002b */
[----:B------:R-:W-:Y:S02]  /*5530*/  HADD2.F32 R32, -RZ, R32.H1_H1 ;  /* 0x30000020ff207230 */ /* 0x000fe40000004100 */
[-C--:B------:R-:W-:Y:S01]  /*5540*/  FFMA R45, R50, R30.reuse, R45 ;  /* 0x0000001e322d7223 */ /* 0x080fe2000000002d */
[----:B------:R-:W-:Y:S02]  /*5550*/  HADD2.F32 R53, -RZ, R31.H0_H0 ;  /* 0x2000001fff357230 */ /* 0x000fe40000004100 */
[----:B------:R-:W-:Y:S01]  /*5560*/  FFMA R44, R51, R30, R44 ;  /* 0x0000001e332c7223 */ /* 0x000fe2000000002c */
[----:B0-----:R-:W-:Y:S02]  /*5570*/  HADD2.F32 R20, -RZ, R22.H0_H0 ;  /* 0x20000016ff147230 */ /* 0x001fe40000004100 */
[----:B------:R-:W-:Y:S01]  /*5580*/  FFMA R30, R32, R12, R34 ;  /* 0x0000000c201e7223 */ /* 0x000fe20000000022 */
[----:B------:R-:W-:-:S02]  /*5590*/  HADD2.F32 R48, -RZ, R13.H0_H0 ;  /* 0x2000000dff307230 */ /* 0x000fc40000004100 */
[C---:B------:R-:W-:Y:S01]  /*55a0*/  FFMA R47, R32.reuse, R53, R47 ;  /* 0x00000035202f7223 */ /* 0x040fe2000000002f */
[C---:B------:R-:W-:Y:S01]  /*55b0*/  FFMA R38, R32.reuse, R41, R38 ;  /* 0x0000002920267223 */ /* 0x040fe20000000026 */
[----:B------:R-:W-:Y:S01]  /*55c0*/  FFMA R39, R32, R20, R39 ;  /* 0x0000001420277223 */ /* 0x000fe20000000027 */
[----:B------:R-:W-:Y:S02]  /*55d0*/  HADD2.F32 R32, -RZ, R37.H1_H1 ;  /* 0x30000025ff207230 */ /* 0x000fe40000004100 */
[-C--:B------:R-:W-:Y:S01]  /*55e0*/  FFMA R42, R53, R48.reuse, R42 ;  /* 0x00000030352a7223 */ /* 0x080fe2000000002a */
[-C--:B------:R-:W-:Y:S01]  /*55f0*/  FFMA R43, R12, R48.reuse, R43 ;  /* 0x000000300c2b7223 */ /* 0x080fe2000000002b */
[-C--:B------:R-:W-:Y:S01]  /*5600*/  FFMA R44, R41, R48.reuse, R44 ;  /* 0x00000030292c7223 */ /* 0x080fe2000000002c */
[----:B------:R-:W-:Y:S01]  /*5610*/  FFMA R45, R20, R48, R45 ;  /* 0x00000030142d7223 */ /* 0x000fe2000000002d */
[-C--:B------:R-:W-:Y:S01]  /*5620*/  FFMA R48, R12, R32.reuse, R35 ;  /* 0x000000200c307223 */ /* 0x080fe20000000023 */
[----:B------:R-:W-:Y:S01]  /*5630*/  FFMA R50, R53, R32, R36 ;  /* 0x0000002035327223 */ /* 0x000fe20000000024 */
[----:B------:R-:W0:Y:S01]  /*5640*/  LDS.64 R34, [R10+0x78] ;  /* 0x000078000a227984 */ /* 0x000e220000000a00 */
[----:B--2---:R-:W-:-:S02]  /*5650*/  HADD2.F32 R37, -RZ, R18.H0_H0 ;  /* 0x20000012ff257230 */ /* 0x004fc40000004100 */
[CC--:B------:R-:W-:Y:S01]  /*5660*/  FFMA R27, R41.reuse, R32.reuse, R27 ;  /* 0x00000020291b7223 */ /* 0x0c0fe2000000001b */
[----:B------:R-:W-:Y:S01]  /*5670*/  FFMA R25, R20, R32, R25 ;  /* 0x0000002014197223 */ /* 0x000fe20000000019 */
[----:B------:R-:W-:Y:S02]  /*5680*/  HADD2.F32 R31, -RZ, R31.H1_H1 ;  /* 0x3000001fff1f7230 */ /* 0x000fe40000004100 */
[-C--:B------:R-:W-:Y:S01]  /*5690*/  FFMA R46, R41, R37.reuse, R46 ;  /* 0x00000025292e7223 */ /* 0x080fe2000000002e */
[-C--:B------:R-:W-:Y:S01]  /*56a0*/  FFMA R40, R53, R37.reuse, R40 ;  /* 0x0000002535287223 */ /* 0x080fe20000000028 */
[-C--:B------:R-:W-:Y:S01]  /*56b0*/  FFMA R29, R12, R37.reuse, R29 ;  /* 0x000000250c1d7223 */ /* 0x080fe2000000001d */
[----:B------:R-:W-:Y:S01]  /*56c0*/  FFMA R49, R20, R37, R49 ;  /* 0x0000002514317223 */ /* 0x000fe20000000031 */
[----:B------:R-:W-:Y:S01]  /*56d0*/  HADD2.F32 R12, -RZ, R33.H0_H0 ;  /* 0x20000021ff0c7230 */ /* 0x000fe20000004100 */
[----:B------:R-:W2:Y:S01]  /*56e0*/  LDS.64 R36, [R11+0x78] ;  /* 0x000078000b247984 */ /* 0x000ea20000000a00 */
[----:B------:R-:W-:-:S02]  /*56f0*/  HADD2.F32 R41, -RZ, R21.H0_H0 ;  /* 0x20000015ff297230 */ /* 0x000fc40000004100 */
[----:B------:R-:W-:Y:S02]  /*5700*/  HADD2.F32 R22, -RZ, R22.H1_H1 ;  /* 0x30000016ff167230 */ /* 0x000fe40000004100 */
[C---:B------:R-:W-:Y:S01]  /*5710*/  FFMA R47, R12.reuse, R31, R47 ;  /* 0x0000001f0c2f7223 */ /* 0x040fe2000000002f */
[----:B-1----:R-:W-:Y:S02]  /*5720*/  HADD2.F32 R20, -RZ, R16.H0_H0 ;  /* 0x20000010ff147230 */ /* 0x002fe40000004100 */
[C---:B------:R-:W-:Y:S01]  /*5730*/  FFMA R38, R12.reuse, R41, R38 ;  /* 0x000000290c267223 */ /* 0x040fe20000000026 */
[----:B------:R-:W-:Y:S02]  /*5740*/  HADD2.F32 R13, -RZ, R13.H1_H1 ;  /* 0x3000000dff0d7230 */ /* 0x000fe40000004100 */
[C---:B------:R-:W-:Y:S01]  /*5750*/  FFMA R39, R12.reuse, R22, R39 ;  /* 0x000000160c277223 */ /* 0x040fe20000000027 */
[----:B------:R-:W-:Y:S02]  /*5760*/  HADD2.F32 R18, -RZ, R18.H1_H1 ;  /* 0x30000012ff127230 */ /* 0x000fe40000004100 */
[----:B------:R-:W-:Y:S01]  /*5770*/  FFMA R30, R12, R20, R30 ;  /* 0x000000140c1e7223 */ /* 0x000fe2000000001e */
[----:B---3--:R-:W-:-:S02]  /*5780*/  HADD2.F32 R32, -RZ, R14.H0_H0 ;  /* 0x2000000eff207230 */ /* 0x008fc40000004100 */
[-C--:B------:R-:W-:Y:S01]  /*5790*/  FFMA R42, R31, R13.reuse, R42 ;  /* 0x0000000d1f2a7223 */ /* 0x080fe2000000002a */
[-C--:B------:R-:W-:Y:S01]  /*57a0*/  FFMA R44, R41, R13.reuse, R44 ;  /* 0x0000000d292c7223 */ /* 0x080fe2000000002c */
[-C--:B------:R-:W-:Y:S01]  /*57b0*/  FFMA R45, R22, R13.reuse, R45 ;  /* 0x0000000d162d7223 */ /* 0x080fe2000000002d */
[C---:B------:R-:W-:Y:S01]  /*57c0*/  FFMA R43, R20.reuse, R13, R43 ;  /* 0x0000000d142b7223 */ /* 0x040fe2000000002b */
[C---:B------:R-:W-:Y:S01]  /*57d0*/  FFMA R40, R31.reuse, R18, R40 ;  /* 0x000000121f287223 */ /* 0x040fe20000000028 */
[----:B------:R-:W1:Y:S01]  /*57e0*/  LDS.64 R12, [R11+0x38] ;  /* 0x000038000b0c7984 */ /* 0x000e620000000a00 */
[----:B------:R-:W-:Y:S01]  /*57f0*/  FFMA R50, R31, R32, R50 ;  /* 0x000000201f327223 */ /* 0x000fe20000000032 */
[C---:B------:R-:W-:Y:S01]  /*5800*/  FFMA R29, R20.reuse, R18, R29 ;  /* 0x00000012141d7223 */ /* 0x040fe2000000001d */
[----:B------:R-:W-:Y:S02]  /*5810*/  HADD2.F32 R31, -RZ, R21.H1_H1 ;  /* 0x30000015ff1f7230 */ /* 0x000fe40000004100 */
[----:B------:R-:W-:Y:S01]  /*5820*/  FFMA R48, R20, R32, R48 ;  /* 0x0000002014307223 */ /* 0x000fe20000000030 */
[CC--:B------:R-:W-:Y:S01]  /*5830*/  FFMA R46, R41.reuse, R18.reuse, R46 ;  /* 0x00000012292e7223 */ /* 0x0c0fe2000000002e */
[----:B------:R-:W3:Y:S01]  /*5840*/  LDS.64 R20, [R10+0x38] ;  /* 0x000038000a147984 */ /* 0x000ee20000000a00 */
[----:B------:R-:W-:Y:S01]  /*5850*/  FFMA R49, R22, R18, R49 ;  /* 0x0000001216317223 */ /* 0x000fe20000000031 */
[----:B------:R-:W-:Y:S01]  /*5860*/  FFMA R27, R41, R32, R27 ;  /* 0x00000020291b7223 */ /* 0x000fe2000000001b */
[----:B------:R-:W-:-:S02]  /*5870*/  HADD2.F32 R33, -RZ, R33.H1_H1 ;  /* 0x30000021ff217230 */ /* 0x000fc40000004100 */
[----:B------:R-:W-:Y:S01]  /*5880*/  FFMA R25, R22, R32, R25 ;  /* 0x0000002016197223 */ /* 0x000fe20000000019 */
[----:B------:R-:W-:Y:S02]  /*5890*/  HADD2.F32 R18, -RZ, R23.H0_H0 ;  /* 0x20000017ff127230 */ /* 0x000fe40000004100 */
[----:B------:R-:W-:Y:S02]  /*58a0*/  HADD2.F32 R16, -RZ, R16.H1_H1 ;  /* 0x30000010ff107230 */ /* 0x000fe40000004100 */
[C---:B------:R-:W-:Y:S01]  /*58b0*/  FFMA R38, R33.reuse, R31, R38 ;  /* 0x0000001f21267223 */ /* 0x040fe20000000026 */
[----:B0-----:R-:W-:Y:S02]  /*58c0*/  HADD2.F32 R41, -RZ, R34.H0_H0 ;  /* 0x20000022ff297230 */ /* 0x001fe40000004100 */
[C---:B------:R-:W-:Y:S01]  /*58d0*/  FFMA R39, R33.reuse, R18, R39 ;  /* 0x0000001221277223 */ /* 0x040fe20000000027 */
[----:B------:R-:W-:Y:S02]  /*58e0*/  HADD2.F32 R14, -RZ, R14.H1_H1 ;  /* 0x3000000eff0e7230 */ /* 0x000fe40000004100 */
        /* <DEDUP_REMOVED lines=8> */
[----:B--2---:R-:W-:Y:S02]  /*5970*/  HADD2.F32 R33, -RZ, R36.H0_H0 ;  /* 0x20000024ff217230 */ /* 0x004fe40000004100 */
[----:B------:R-:W-:Y:S01]  /*5980*/  FFMA R46, R31, R32, R46 ;  /* 0x000000201f2e7223 */ /* 0x000fe2000000002e */
[----:B------:R-:W-:-:S02]  /*5990*/  HADD2.F32 R14, -RZ, R26.H0_H0 ;  /* 0x2000001aff0e7230 */ /* 0x000fc40000004100 */
[-C--:B------:R-:W-:Y:S01]  /*59a0*/  FFMA R49, R18, R32.reuse, R49 ;  /* 0x0000002012317223 */ /* 0x080fe20000000031 */
[----:B------:R0:W2:Y:S01]  /*59b0*/  LDS.64 R26, [R11+0x100] ;  /* 0x000100000b1a7984 */ /* 0x0000a20000000a00 */
[-C--:B------:R-:W-:Y:S01]  /*59c0*/  FFMA R51, R16, R32.reuse, R29 ;  /* 0x0000002010337223 */ /* 0x080fe2000000001d */
[----:B------:R-:W-:Y:S01]  /*59d0*/  FFMA R40, R41, R32, R40 ;  /* 0x0000002029287223 */ /* 0x000fe20000000028 */
[--C-:B------:R-:W-:Y:S02]  /*59e0*/  HADD2.F32 R32, -RZ, R28.reuse.H0_H0 ;  /* 0x2000001cff207230 */ /* 0x100fe40000004100 */
[-C--:B------:R-:W-:Y:S01]  /*59f0*/  FFMA R44, R31, R33.reuse, R44 ;  /* 0x000000211f2c7223 */ /* 0x080fe2000000002c */
[----:B------:R-:W-:Y:S02]  /*5a00*/  HADD2.F32 R29, -RZ, R28.H1_H1 ;  /* 0x3000001cff1d7230 */ /* 0x000fe40000004100 */
[----:B------:R-:W-:Y:S01]  /*5a10*/  FFMA R42, R41, R33, R42 ;  /* 0x00000021292a7223 */ /* 0x000fe2000000002a */
[----:B------:R-:W-:-:S02]  /*5a20*/  HADD2.F32 R28, -RZ, R23.H1_H1 ;  /* 0x30000017ff1c7230 */ /* 0x000fc40000004100 */
[-C--:B------:R-:W-:Y:S01]  /*5a30*/  FFMA R43, R16, R33.reuse, R43 ;  /* 0x00000021102b7223 */ /* 0x080fe2000000002b */
[----:B------:R-:W-:Y:S01]  /*5a40*/  FFMA R45, R18, R33, R45 ;  /* 0x00000021122d7223 */ /* 0x000fe2000000002d */
[----:B------:R-:W-:Y:S02]  /*5a50*/  HADD2.F32 R23, -RZ, R15.H0_H0 ;  /* 0x2000000fff177230 */ /* 0x000fe40000004100 */
[----:B------:R-:W-:Y:S02]  /*5a60*/  HADD2.F32 R33, -RZ, R34.H1_H1 ;  /* 0x30000022ff217230 */ /* 0x000fe40000004100 */
[----:B------:R-:W-:Y:S01]  /*5a70*/  FFMA R49, R28, R19, R49 ;  /* 0x000000131c317223 */ /* 0x000fe20000000031 */
[----:B------:R-:W-:Y:S02]  /*5a80*/  HADD2.F32 R36, -RZ, R36.H1_H1 ;  /* 0x30000024ff247230 */ /* 0x000fe40000004100 */
[----:B-1----:R-:W-:Y:S02]  /*5a90*/  HADD2.F32 R16, -RZ, R12.H0_H0 ;  /* 0x2000000cff107230 */ /* 0x002fe40000004100 */
[----:B------:R-:W-:Y:S01]  /*5aa0*/  FFMA R50, R33, R23, R50 ;  /* 0x0000001721327223 */ /* 0x000fe20000000032 */
[----:B------:R-:W-:-:S02]  /*5ab0*/  HADD2.F32 R18, -RZ, R17.H0_H0 ;  /* 0x20000011ff127230 */ /* 0x000fc40000004100 */
[C---:B------:R-:W-:Y:S01]  /*5ac0*/  FFMA R40, R33.reuse, R19, R40 ;  /* 0x0000001321287223 */ /* 0x040fe20000000028 */
[----:B---3--:R-:W-:Y:S02]  /*5ad0*/  HADD2.F32 R41, -RZ, R20.H0_H0 ;  /* 0x20000014ff297230 */ /* 0x008fe40000004100 */
[-C--:B------:R-:W-:Y:S01]  /*5ae0*/  FFMA R42, R33, R36.reuse, R42 ;  /* 0x00000024212a7223 */ /* 0x080fe2000000002a */
[----:B------:R-:W-:Y:S01]  /*5af0*/  FFMA R47, R16, R33, R47 ;  /* 0x00000021102f7223 */ /* 0x000fe2000000002f */
[----:B0-----:R-:W-:Y:S02]  /*5b00*/  HADD2.F32 R11, -RZ, R15.H1_H1 ;  /* 0x3000000fff0b7230 */ /* 0x001fe40000004100 */
[C---:B------:R-:W-:Y:S01]  /*5b10*/  FFMA R51, R18.reuse, R19, R51 ;  /* 0x0000001312337223 */ /* 0x040fe20000000033 */
[CC--:B------:R-:W-:Y:S01]  /*5b20*/  FFMA R15, R18.reuse, R23.reuse, R48 ;  /* 0x00000017120f7223 */ /* 0x0c0fe20000000030 */
[----:B------:R-:W-:Y:S01]  /*5b30*/  FFMA R43, R18, R36, R43 ;  /* 0x00000024122b7223 */ /* 0x000fe2000000002b */
[----:B------:R-:W-:Y:S01]  /*5b40*/  FFMA R33, R16, R18, R30 ;  /* 0x0000001210217223 */ /* 0x000fe2000000001e */
[C---:B------:R-:W-:Y:S01]  /*5b50*/  FFMA R18, R28.reuse, R23, R25 ;  /* 0x000000171c127223 */ /* 0x040fe20000000019 */
[----:B------:R-:W-:Y:S01]  /*5b60*/  FFMA R25, R28, R36, R45 ;  /* 0x000000241c197223 */ /* 0x000fe2000000002d */
[----:B------:R-:W-:-:S02]  /*5b70*/  HADD2.F32 R34, -RZ, R17.H1_H1 ;  /* 0x30000011ff227230 */ /* 0x000fc40000004100 */
[C---:B------:R-:W-:Y:S01]  /*5b80*/  FFMA R28, R16.reuse, R28, R39 ;  /* 0x0000001c101c7223 */ /* 0x040fe20000000027 */
[----:B------:R-:W-:Y:S01]  /*5b90*/  FFMA R45, R16, R41, R38 ;  /* 0x00000029102d7223 */ /* 0x000fe20000000026 */
[--C-:B------:R-:W-:Y:S01]  /*5ba0*/  HADD2.F32 R39, -RZ, R35.reuse.H0_H0 ;  /* 0x20000023ff277230 */ /* 0x100fe20000004100 */
[----:B------:R-:W0:Y:S01]  /*5bb0*/  LDS.64 R16, [R10+0x100] ;  /* 0x000100000a107984 */ /* 0x000e220000000a00 */
[----:B------:R-:W-:Y:S02]  /*5bc0*/  HADD2.F32 R48, -RZ, R35.H1_H1 ;  /* 0x30000023ff307230 */ /* 0x000fe40000004100 */
[C---:B------:R-:W-:Y:S01]  /*5bd0*/  FFMA R52, R41.reuse, R23, R22 ;  /* 0x0000001729347223 */ /* 0x040fe20000000016 */
[--C-:B------:R-:W-:Y:S01]  /*5be0*/  HADD2.F32 R30, -RZ, R37.reuse.H0_H0 ;  /* 0x20000025ff1e7230 */ /* 0x100fe20000004100 */
[----:B------:R-:W1:Y:S01]  /*5bf0*/  LDS.U16 R10, [R10+0x80] ;  /* 0x000080000a0a7984 */ /* 0x000e620000000400 */
[----:B------:R-:W-:Y:S02]  /*5c00*/  HADD2.F32 R35, -RZ, R37.H1_H1 ;  /* 0x30000025ff237230 */ /* 0x000fe40000004100 */
[----:B------:R-:W-:Y:S01]  /*5c10*/  FFMA R37, R41, R36, R44 ;  /* 0x0000002429257223 */ /* 0x000fe2000000002c */
[----:B------:R-:W-:-:S02]  /*5c20*/  HADD2.F32 R12, -RZ, R12.H1_H1 ;  /* 0x3000000cff0c7230 */ /* 0x000fc40000004100 */
[----:B------:R-:W-:Y:S01]  /*5c30*/  FFMA R41, R41, R19, R46 ;  /* 0x0000001329297223 */ /* 0x000fe2000000002e */
[----:B------:R-:W-:Y:S02]  /*5c40*/  HADD2.F32 R44, -RZ, R20.H1_H1 ;  /* 0x30000014ff2c7230 */ /* 0x000fe40000004100 */
[----:B------:R-:W-:Y:S01]  /*5c50*/  FFMA R42, R39, R30, R42 ;  /* 0x0000001e272a7223 */ /* 0x000fe2000000002a */
[----:B--2---:R-:W-:Y:S02]  /*5c60*/  HADD2.F32 R22, -RZ, R26.H0_H0 ;  /* 0x2000001aff167230 */ /* 0x004fe40000004100 */
[----:B------:R-:W-:Y:S01]  /*5c70*/  FFMA R15, R34, R11, R15 ;  /* 0x0000000b220f7223 */ /* 0x000fe2000000000f */
[--C-:B------:R-:W-:Y:S02]  /*5c80*/  HADD2.F32 R19, -RZ, R13.reuse.H0_H0 ;  /* 0x2000000dff137230 */ /* 0x100fe40000004100 */
[----:B------:R-:W-:Y:S01]  /*5c90*/  FFMA R36, R12, R44, R45 ;  /* 0x0000002c0c247223 */ /* 0x000fe2000000002d */
[----:B------:R-:W-:-:S02]  /*5ca0*/  HADD2.F32 R20, -RZ, R13.H1_H1 ;  /* 0x3000000dff147230 */ /* 0x000fc40000004100 */
[C---:B------:R-:W-:Y:S01]  /*5cb0*/  FFMA R46, R44.reuse, R30, R37 ;  /* 0x0000001e2c2e7223 */ /* 0x040fe20000000025 */
[--C-:B------:R-:W-:Y:S02]  /*5cc0*/  HADD2.F32 R23, -RZ, R21.reuse.H0_H0 ;  /* 0x20000015ff177230 */ /* 0x100fe40000004100 */
[CC--:B------:R-:W-:Y:S01]  /*5cd0*/  FFMA R52, R44.reuse, R11.reuse, R52 ;  /* 0x0000000b2c347223 */ /* 0x0c0fe20000000034 */
[----:B------:R-:W-:Y:S02]  /*5ce0*/  HADD2.F32 R31, -RZ, R24.H0_H0 ;  /* 0x20000018ff1f7230 */ /* 0x000fe40000004100 */
[----:B------:R-:W-:Y:S01]  /*5cf0*/  FFMA R44, R44, R22, R41 ;  /* 0x000000162c2c7223 */ /* 0x000fe20000000029 */
[----:B------:R-:W-:Y:S02]  /*5d00*/  HADD2.F32 R13, -RZ, R26.H1_H1 ;  /* 0x3000001aff0d7230 */ /* 0x000fe40000004100 */
[----:B------:R-:W-:Y:S01]  /*5d10*/  FFMA R37, R39, R11, R50 ;  /* 0x0000000b27257223 */ /* 0x000fe20000000032 */
[----:B------:R-:W-:-:S02]  /*5d20*/  HADD2.F32 R21, -RZ, R21.H1_H1 ;  /* 0x30000015ff157230 */ /* 0x000fc40000004100 */
[----:B------:R-:W-:Y:S01]  /*5d30*/  FFMA R50, R12, R39, R47 ;  /* 0x000000270c327223 */ /* 0x000fe2000000002f */
[----:B------:R-:W-:Y:S01]  /*5d40*/  FFMA R40, R39, R22, R40 ;  /* 0x0000001627287223 */ /* 0x000fe20000000028 */
[----:B------:R-:W-:Y:S01]  /*5d50*/  FFMA R26, R34, R30, R43 ;  /* 0x0000001e221a7223 */ /* 0x000fe2000000002b */
[----:B------:R-:W-:Y:S02]  /*5d60*/  HADD2.F32 R24, -RZ, R24.H1_H1 ;  /* 0x30000018ff187230 */ /* 0x000fe40000004100 */
[----:B------:R-:W-:Y:S01]  /*5d70*/  FFMA R39, R12, R34, R33 ;  /* 0x000000220c277223 */ /* 0x000fe20000000021 */
[----:B------:R-:W-:Y:S02]  /*5d80*/  HADD2.F32 R38, -RZ, R27.H0_H0 ;  /* 0x2000001bff267230 */ /* 0x000fe40000004100 */
[----:B------:R-:W-:Y:S01]  /*5d90*/  FFMA R43, R19, R23, R36 ;  /* 0x00000017132b7223 */ /* 0x000fe20000000024 */
[----:B------:R-:W-:Y:S01]  /*5da0*/  FFMA R34, R34, R22, R51 ;  /* 0x0000001622227223 */ /* 0x000fe20000000033 */
[C---:B------:R-:W-:Y:S01]  /*5db0*/  FFMA R46, R23.reuse, R35, R46 ;  /* 0x00000023172e7223 */ /* 0x040fe2000000002e */
[C---:B------:R-:W-:Y:S01]  /*5dc0*/  FFMA R45, R23.reuse, R31, R52 ;  /* 0x0000001f172d7223 */ /* 0x040fe20000000034 */
[----:B------:R-:W-:Y:S01]  /*5dd0*/  FFMA R47, R23, R13, R44 ;  /* 0x0000000d172f7223 */ /* 0x000fe2000000002c */
[----:B------:R-:W-:Y:S01]  /*5de0*/  FFMA R23, R48, R31, R37 ;  /* 0x0000001f30177223 */ /* 0x000fe20000000025 */
[----:B------:R-:W-:Y:S01]  /*5df0*/  FFMA R53, R19, R32, R39 ;  /* 0x0000002013357223 */ /* 0x000fe20000000027 */
[----:B------:R-:W-:Y:S01]  /*5e00*/  FFMA R37, R20, R21, R43 ;  /* 0x0000001514257223 */ /* 0x000fe2000000002b */
[C---:B------:R-:W-:Y:S01]  /*5e10*/  FFMA R36, R32.reuse, R31, R15 ;  /* 0x0000001f20247223 */ /* 0x040fe2000000000f */
[C---:B------:R-:W-:Y:S01]  /*5e20*/  FFMA R51, R32.reuse, R35, R26 ;  /* 0x0000002320337223 */ /* 0x040fe2000000001a */
[----:B------:R-:W-:Y:S01]  /*5e30*/  FFMA R34, R32, R13, R34 ;  /* 0x0000000d20227223 */ /* 0x000fe20000000022 */
[C---:B------:R-:W-:Y:S01]  /*5e40*/  FFMA R39, R21.reuse, R14, R46 ;  /* 0x0000000e15277223 */ /* 0x040fe2000000002e */
[C---:B------:R-:W-:Y:S01]  /*5e50*/  FFMA R45, R21.reuse, R24, R45 ;  /* 0x00000018152d7223 */ /* 0x040fe2000000002d */
[----:B------:R-:W-:Y:S01]  /*5e60*/  FFMA R43, R21, R38, R47 ;  /* 0x00000026152b7223 */ /* 0x000fe2000000002f */
[----:B0-----:R-:W-:-:S02]  /*5e70*/  HADD2.F32 R21, -RZ, R16.H0_H0 ;  /* 0x20000010ff157230 */ /* 0x001fc40000004100 */
[----:B------:R-:W-:Y:S01]  /*5e80*/  FFMA R33, R48, R13, R40 ;  /* 0x0000000d30217223 */ /* 0x000fe20000000028 */
[C---:B------:R-:W-:Y:S01]  /*5e90*/  FFMA R15, R29.reuse, R24, R36 ;  /* 0x000000181d0f7223 */ /* 0x040fe20000000024 */
[C---:B------:R-:W-:Y:S01]  /*5ea0*/  FFMA R44, R29.reuse, R14, R51 ;  /* 0x0000000e1d2c7223 */ /* 0x040fe20000000033 */
[----:B------:R-:W-:Y:S01]  /*5eb0*/  FFMA R53, R20, R29, R53 ;  /* 0x0000001d14357223 */ /* 0x000fe20000000035 */
[----:B------:R-:W-:Y:S01]  /*5ec0*/  FFMA R40, R29, R38, R34 ;  /* 0x000000261d287223 */ /* 0x000fe20000000022 */
[----:B------:R-:W-:Y:S02]  /*5ed0*/  HADD2.F32 R29, -RZ, R16.H1_H1 ;  /* 0x30000010ff1d7230 */ /* 0x000fe40000004100 */
[C---:B------:R-:W-:Y:S01]  /*5ee0*/  FFMA R30, R21.reuse, R30, R25 ;  /* 0x0000001e151e7223 */ /* 0x040fe20000000019 */
[C---:B------:R-:W-:Y:S01]  /*5ef0*/  FFMA R22, R21.reuse, R22, R49 ;  /* 0x0000001615167223 */ /* 0x040fe20000000031 */
[----:B------:R-:W-:Y:S01]  /*5f00*/  FFMA R28, R12, R21, R28 ;  /* 0x000000150c1c7223 */ /* 0x000fe2000000001c */
[----:B------:R-:W-:Y:S01]  /*5f10*/  FFMA R18, R21, R11, R18 ;  /* 0x0000000b15127223 */ /* 0x000fe20000000012 */
[----:B------:R-:W-:Y:S01]  /*5f20*/  FFMA R27, R48, R35, R42 ;  /* 0x00000023301b7223 */ /* 0x000fe2000000002a */
[----:B------:R-:W-:-:S02]  /*5f30*/  HADD2.F32 R16, -RZ, R17.H0_H0 ;  /* 0x20000011ff107230 */ /* 0x000fc40000004100 */
[----:B------:R-:W-:Y:S01]  /*5f40*/  FFMA R41, R19, R48, R50 ;  /* 0x0000003013297223 */ /* 0x000fe20000000032 */
[C---:B------:R-:W-:Y:S01]  /*5f50*/  FFMA R35, R29.reuse, R35, R30 ;  /* 0x000000231d237223 */ /* 0x040fe2000000001e */
[----:B------:R-:W-:Y:S01]  /*5f60*/  FFMA R13, R29, R13, R22 ;  /* 0x0000000d1d0d7223 */ /* 0x000fe20000000016 */
[----:B-1----:R-:W-:Y:S02]  /*5f70*/  HADD2.F32 R10, -RZ, R10.H0_H0 ;  /* 0x2000000aff0a7230 */ /* 0x002fe40000004100 */
[----:B------:R-:W-:Y:S01]  /*5f80*/  FFMA R19, R19, R29, R28 ;  /* 0x0000001d13137223 */ /* 0x000fe2000000001c */
[----:B------:R-:W-:Y:S01]  /*5f90*/  FFMA R31, R29, R31, R18 ;  /* 0x0000001f1d1f7223 */ /* 0x000fe20000000012 */
        /* <DEDUP_REMOVED lines=8> */
[----:B------:R-:W-:Y:S06]  /*6020*/  BAR.SYNC.DEFER_BLOCKING 0x0 ;  /* 0x0000000000007b1d */ /* 0x000fec0000010000 */
[----:B------:R-:W-:Y:S05]  /*6030*/  BRA.U !UP0, `(.L_x_210) ;  /* 0xffffffa1088c7547 */ /* 0x000fea000b83ffff */
.L_x_184:
[----:B------:R-:W0:Y:S01]  /*6040*/  LDCU.64 UR10, c[0x0][0x3a0] ;  /* 0x00007400ff0a77ac */ /* 0x000e220008000a00 */
[----:B---3--:R-:W-:Y:S02]  /*6050*/  LEA R6, R3, R6, 0x6 ;  /* 0x0000000603067211 */ /* 0x008fe400078e30ff */
[----:B------:R-:W-:Y:S01]  /*6060*/  LEA R0, R2, R5, 0x6 ;  /* 0x0000000502007211 */ /* 0x000fe200078e30ff */
[----:B------:R-:W1:Y:S01]  /*6070*/  LDCU.64 UR6, c[0x0][0x398] ;  /* 0x00007300ff0677ac */ /* 0x000e620008000a00 */
[----:B------:R-:W-:Y:S02]  /*6080*/  IADD3 R2, PT, PT, R6, 0x1, RZ ;  /* 0x0000000106027810 */ /* 0x000fe40007ffe0ff */
[----:B------:R-:W-:Y:S02]  /*6090*/  IADD3 R11, PT, PT, R0, 0x1, RZ ;  /* 0x00000001000b7810 */ /* 0x000fe40007ffe0ff */
[----:B------:R-:W-:Y:S02]  /*60a0*/  IADD3 R4, PT, PT, R6, 0x3, RZ ;  /* 0x0000000306047810 */ /* 0x000fe40007ffe0ff */
[----:B------:R-:W-:-:S02]  /*60b0*/  IADD3 R12, PT, PT, R0, 0x2, RZ ;  /* 0x00000002000c7810 */ /* 0x000fc40007ffe0ff */
[----:B0-----:R-:W-:Y:S01]  /*60c0*/  ISETP.GE.AND P0, PT, R6, UR11, PT ;  /* 0x0000000b06007c0c */ /* 0x001fe2000bf06270 */
[----:B------:R-:W-:Y:S01]  /*60d0*/  IMAD R7, R0, UR11, RZ ;  /* 0x0000000b00077c24 */ /* 0x000fe2000f8e02ff */
[----:B------:R-:W-:Y:S02]  /*60e0*/  ISETP.GE.AND P3, PT, R2, UR11, PT ;  /* 0x0000000b02007c0c */ /* 0x000fe4000bf66270 */
[----:B------:R-:W-:Y:S02]  /*60f0*/  ISETP.LT.AND P0, PT, R0, UR10, !P0 ;  /* 0x0000000a00007c0c */ /* 0x000fe4000c701270 */
[----:B------:R-:W-:Y:S02]  /*6100*/  ISETP.GE.AND P1, PT, R6, UR11, PT ;  /* 0x0000000b06007c0c */ /* 0x000fe4000bf26270 */
[----:B------:R-:W-:Y:S02]  /*6110*/  ISETP.GE.OR P5, PT, R0, UR10, P3 ;  /* 0x0000000a00007c0c */ /* 0x000fe40009fa6670 */
[----:B------:R-:W-:-:S02]  /*6120*/  ISETP.GE.OR P4, PT, R11, UR10, P1 ;  /* 0x0000000a0b007c0c */ /* 0x000fc40008f86670 */
[----:B------:R-:W-:-:S04]  /*6130*/  IADD3 R2, PT, PT, R6, 0x2, RZ ;  /* 0x0000000206027810 */ /* 0x000fc80007ffe0ff */
[----:B------:R-:W-:Y:S01]  /*6140*/  ISETP.GE.AND P2, PT, R2, UR11, PT ;  /* 0x0000000b02007c0c */ /* 0x000fe2000bf46270 */
[----:B------:R-:W0:Y:S01]  /*6150*/  @P0 LDC.64 R8, c[0x0][0x398] ;  /* 0x0000e600ff080b82 */ /* 0x000e220000000a00 */
[C---:B------:R-:W-:Y:S02]  /*6160*/  @P0 IADD3 R3, PT, PT, R6.reuse, R7, RZ ;  /* 0x0000000706030210 */ /* 0x040fe40007ffe0ff */
[----:B------:R-:W-:Y:S02]  /*6170*/  @P0 F2FP.F16.F32.PACK_AB R37, RZ, R37 ;  /* 0x00000025ff25023e */ /* 0x000fe400000000ff */
[----:B------:R-:W-:Y:S02]  /*6180*/  @!P5 F2FP.F16.F32.PACK_AB R41, RZ, R41 ;  /* 0x00000029ff29d23e */ /* 0x000fe400000000ff */
[----:B------:R-:W-:Y:S01]  /*6190*/  @!P4 F2FP.F16.F32.PACK_AB R39, RZ, R39 ;  /* 0x00000027ff27c23e */ /* 0x000fe200000000ff */
[----:B0-----:R-:W-:Y:S01]  /*61a0*/  @P0 IMAD.WIDE.U32 R8, R3, 0x2, R8 ;  /* 0x0000000203080825 */ /* 0x001fe200078e0008 */
[----:B------:R-:W-:-:S02]  /*61b0*/  IADD3 R3, P6, PT, R6, R7, RZ ;  /* 0x0000000706037210 */ /* 0x000fc40007fde0ff */
[----:B------:R-:W-:Y:S02]  /*61c0*/  IADD3 R7, PT, PT, R7, UR11, RZ ;  /* 0x0000000b07077c10 */ /* 0x000fe4000fffe0ff */
[----:B------:R0:W-:Y:S01]  /*61d0*/  @P0 STG.E.U16 desc[UR8][R8.64], R37 ;  /* 0x0000002508000986 */ /* 0x0001e2000c101508 */
[----:B------:R-:W-:Y:S02]  /*61e0*/  IADD3.X R10, PT, PT, RZ, RZ, RZ, P6, !PT ;  /* 0x000000ffff0a7210 */ /* 0x000fe400037fe4ff */
[C---:B-1----:R-:W-:Y:S02]  /*61f0*/  LEA R2, P0, R3.reuse, UR6, 0x1 ;  /* 0x0000000603027c11 */ /* 0x042fe4000f8008ff */
[----:B------:R-:W-:Y:S02]  /*6200*/  ISETP.GE.OR P6, PT, R0, UR10, P2 ;  /* 0x0000000a00007c0c */ /* 0x000fe400097c6670 */
[----:B------:R-:W-:Y:S02]  /*6210*/  LEA.HI.X R3, R3, UR7, R10, 0x1, P0 ;  /* 0x0000000703037c11 */ /* 0x000fe400080f0c0a */
[----:B------:R-:W-:-:S02]  /*6220*/  ISETP.GE.AND P0, PT, R4, UR11, PT ;  /* 0x0000000b04007c0c */ /* 0x000fc4000bf06270 */
[----:B------:R-:W1:Y:S01]  /*6230*/  @!P4 LDC.64 R4, c[0x0][0x398] ;  /* 0x0000e600ff04cb82 */ /* 0x000e620000000a00 */
[----:B------:R-:W-:Y:S01]  /*6240*/  @!P5 STG.E.U16 desc[UR8][R2.64+0x2], R41 ;  /* 0x000002290200d986 */ /* 0x000fe2000c101508 */
[----:B------:R-:W-:Y:S02]  /*6250*/  ISETP.GE.OR P5, PT, R0, UR10, P0 ;  /* 0x0000000a00007c0c */ /* 0x000fe400087a6670 */
[----:B0-----:R-:W-:Y:S02]  /*6260*/  @!P4 IADD3 R9, PT, PT, R6, R7, RZ ;  /* 0x000000070609c210 */ /* 0x001fe40007ffe0ff */
[----:B------:R-:W-:Y:S02]  /*6270*/  IADD3 R0, PT, PT, R0, 0x3, RZ ;  /* 0x0000000300007810 */ /* 0x000fe40007ffe0ff */
[----:B------:R-:W-:-:S05]  /*6280*/  @!P6 F2FP.F16.F32.PACK_AB R53, RZ, R53 ;  /* 0x00000035ff35e23e */ /* 0x000fca00000000ff */
[----:B------:R-:W-:Y:S01]  /*6290*/  @!P6 STG.E.U16 desc[UR8][R2.64+0x4], R53 ;  /* 0x000004350200e986 */ /* 0x000fe2000c101508 */
[----:B------:R-:W-:Y:S02]  /*62a0*/  ISETP.GE.OR P6, PT, R11, UR10, P3 ;  /* 0x0000000a0b007c0c */ /* 0x000fe40009fc6670 */
[----:B------:R-:W-:-:S05]  /*62b0*/  @!P5 F2FP.F16.F32.PACK_AB R49, RZ, R49 ;  /* 0x00000031ff31d23e */ /* 0x000fca00000000ff */
[----:B------:R0:W-:Y:S01]  /*62c0*/  @!P5 STG.E.U16 desc[UR8][R2.64+0x6], R49 ;  /* 0x000006310200d986 */ /* 0x0001e2000c101508 */
[----:B-1----:R-:W-:Y:S01]  /*62d0*/  @!P4 IMAD.WIDE.U32 R8, R9, 0x2, R4 ;  /* 0x000000020908c825 */ /* 0x002fe200078e0004 */
[----:B------:R-:W-:-:S04]  /*62e0*/  IADD3 R5, P5, PT, R6, R7, RZ ;  /* 0x0000000706057210 */ /* 0x000fc80007fbe0ff */
[----:B------:R-:W-:Y:S02]  /*62f0*/  @!P6 F2FP.F16.F32.PACK_AB R14, RZ, R14 ;  /* 0x0000000eff0ee23e */ /* 0x000fe400000000ff */
[----:B------:R-:W-:Y:S01]  /*6300*/  IADD3.X R10, PT, PT, RZ, RZ, RZ, P5, !PT ;  /* 0x000000ffff0a7210 */ /* 0x000fe20002ffe4ff */
[----:B------:R1:W-:Y:S01]  /*6310*/  @!P4 STG.E.U16 desc[UR8][R8.64], R39 ;  /* 0x000000270800c986 */ /* 0x0003e2000c101508 */
[----:B------:R-:W-:Y:S02]  /*6320*/  ISETP.GE.OR P5, PT, R12, UR10, P1 ;  /* 0x0000000a0c007c0c */ /* 0x000fe40008fa6670 */
[C---:B------:R-:W-:Y:S02]  /*6330*/  LEA R4, P4, R5.reuse, UR6, 0x1 ;  /* 0x0000000605047c11 */ /* 0x040fe4000f8808ff */
[----:B------:R-:W-:Y:S02]  /*6340*/  ISETP.GE.OR P1, PT, R0, UR10, P1 ;  /* 0x0000000a00007c0c */ /* 0x000fe40008f26670 */
[----:B------:R-:W-:-:S02]  /*6350*/  LEA.HI.X R5, R5, UR7, R10, 0x1, P4 ;  /* 0x0000000705057c11 */ /* 0x000fc4000a0f0c0a */
[----:B------:R-:W-:Y:S02]  /*6360*/  ISETP.GE.OR P4, PT, R11, UR10, P2 ;  /* 0x0000000a0b007c0c */ /* 0x000fe40009786670 */
[----:B------:R-:W-:Y:S01]  /*6370*/  IADD3 R7, PT, PT, R7, UR11, RZ ;  /* 0x0000000b07077c10 */ /* 0x000fe2000fffe0ff */
[----:B------:R2:W-:Y:S01]  /*6380*/  @!P6 STG.E.U16 desc[UR8][R4.64+0x2], R14 ;  /* 0x0000020e0400e986 */ /* 0x0005e2000c101508 */
[----:B------:R-:W-:Y:S01]  /*6390*/  ISETP.GE.OR P6, PT, R11, UR10, P0 ;  /* 0x0000000a0b007c0c */ /* 0x000fe200087c6670 */
[----:B0-----:R-:W0:Y:S01]  /*63a0*/  @!P5 LDC.64 R2, c[0x0][0x398] ;  /* 0x0000e600ff02db82 */ /* 0x001e220000000a00 */
[----:B-1----:R-:W-:Y:S02]  /*63b0*/  @!P5 IADD3 R9, PT, PT, R6, R7, RZ ;  /* 0x000000070609d210 */ /* 0x002fe40007ffe0ff */
[----:B------:R-:W-:Y:S02]  /*63c0*/  @!P5 F2FP.F16.F32.PACK_AB R45, RZ, R45 ;  /* 0x0000002dff2dd23e */ /* 0x000fe400000000ff */
[----:B------:R-:W-:-:S03]  /*63d0*/  @!P1 F2FP.F16.F32.PACK_AB R43, RZ, R43 ;  /* 0x0000002bff2b923e */ /* 0x000fc600000000ff */
[----:B------:R-:W-:Y:S01]  /*63e0*/  @!P4 F2FP.F16.F32.PACK_AB R44, RZ, R44 ;  /* 0x0000002cff2cc23e */ /* 0x000fe200000000ff */
[----:B------:R-:W1:Y:S03]  /*63f0*/  @!P1 LDC.64 R10, c[0x0][0x398] ;  /* 0x0000e600ff0a9b82 */ /* 0x000e660000000a00 */
[----:B------:R-:W-:Y:S01]  /*6400*/  @!P6 F2FP.F16.F32.PACK_AB R51, RZ, R51 ;  /* 0x00000033ff33e23e */ /* 0x000fe200000000ff */
[----:B------:R-:W-:Y:S01]  /*6410*/  @!P4 STG.E.U16 desc[UR8][R4.64+0x4], R44 ;  /* 0x0000042c0400c986 */ /* 0x000fe2000c101508 */
[----:B------:R-:W-:Y:S02]  /*6420*/  ISETP.GE.OR P4, PT, R12, UR10, P3 ;  /* 0x0000000a0c007c0c */ /* 0x000fe40009f86670 */
[----:B------:R-:W-:Y:S01]  /*6430*/  ISETP.GE.OR P3, PT, R0, UR10, P3 ;  /* 0x0000000a00007c0c */ /* 0x000fe20009f66670 */
[----:B------:R3:W-:Y:S01]  /*6440*/  @!P6 STG.E.U16 desc[UR8][R4.64+0x6], R51 ;  /* 0x000006330400e986 */ /* 0x0007e2000c101508 */
[----:B------:R-:W-:-:S02]  /*6450*/  IADD3 R13, P6, PT, R6, R7, RZ ;  /* 0x00000007060d7210 */ /* 0x000fc40007fde0ff */
[----:B------:R-:W-:Y:S02]  /*6460*/  IADD3 R7, PT, PT, R7, UR11, RZ ;  /* 0x0000000b07077c10 */ /* 0x000fe4000fffe0ff */
[----:B--2---:R-:W-:Y:S01]  /*6470*/  IADD3.X R14, PT, PT, RZ, RZ, RZ, P6, !PT ;  /* 0x000000ffff0e7210 */ /* 0x004fe200037fe4ff */
[----:B0-----:R-:W-:Y:S01]  /*6480*/  @!P5 IMAD.WIDE.U32 R8, R9, 0x2, R2 ;  /* 0x000000020908d825 */ /* 0x001fe200078e0002 */
[----:B------:R-:W-:-:S03]  /*6490*/  LEA R2, P6, R13, UR6, 0x1 ;  /* 0x000000060d027c11 */ /* 0x000fc6000f8c08ff */
[----:B------:R-:W-:Y:S02]  /*64a0*/  @!P4 F2FP.F16.F32.PACK_AB R21, RZ, R21 ;  /* 0x00000015ff15c23e */ /* 0x000fe400000000ff */
[----:B------:R-:W-:Y:S01]  /*64b0*/  LEA.HI.X R3, R13, UR7, R14, 0x1, P6 ;  /* 0x000000070d037c11 */ /* 0x000fe2000b0f0c0e */
[----:B------:R0:W-:Y:S01]  /*64c0*/  @!P5 STG.E.U16 desc[UR8][R8.64], R45 ;  /* 0x0000002d0800d986 */ /* 0x0001e2000c101508 */
[C---:B------:R-:W-:Y:S02]  /*64d0*/  ISETP.GE.OR P6, PT, R12.reuse, UR10, P2 ;  /* 0x0000000a0c007c0c */ /* 0x040fe400097c6670 */
[----:B------:R-:W-:Y:S01]  /*64e0*/  ISETP.GE.OR P5, PT, R12, UR10, P0 ;  /* 0x0000000a0c007c0c */ /* 0x000fe200087a6670 */
[----:B------:R0:W-:Y:S01]  /*64f0*/  @!P4 STG.E.U16 desc[UR8][R2.64+0x2], R21 ;  /* 0x000002150200c986 */ /* 0x0001e2000c101508 */
[----:B------:R-:W-:Y:S02]  /*6500*/  ISETP.GE.OR P2, PT, R0, UR10, P2 ;  /* 0x0000000a00007c0c */ /* 0x000fe40009746670 */
[----:B---3--:R-:W-:-:S02]  /*6510*/  IADD3 R5, P4, PT, R6, R7, RZ ;  /* 0x0000000706057210 */ /* 0x008fc40007f9e0ff */
[----:B------:R-:W-:Y:S02]  /*6520*/  ISETP.GE.OR P0, PT, R0, UR10, P0 ;  /* 0x0000000a00007c0c */ /* 0x000fe40008706670 */
[----:B------:R-:W-:Y:S02]  /*6530*/  @!P1 IADD3 R7, PT, PT, R6, R7, RZ ;  /* 0x0000000706079210 */ /* 0x000fe40007ffe0ff */
[----:B------:R-:W-:Y:S02]  /*6540*/  IADD3.X R12, PT, PT, RZ, RZ, RZ, P4, !PT ;  /* 0x000000ffff0c7210 */ /* 0x000fe400027fe4ff */
[----:B------:R-:W-:Y:S01]  /*6550*/  LEA R4, P4, R5, UR6, 0x1 ;  /* 0x0000000605047c11 */ /* 0x000fe2000f8808ff */
[----:B-1----:R-:W-:Y:S01]  /*6560*/  @!P1 IMAD.WIDE.U32 R6, R7, 0x2, R10 ;  /* 0x0000000207069825 */ /* 0x002fe200078e000a */
[----:B------:R-:W-:Y:S02]  /*6570*/  @!P6 F2FP.F16.F32.PACK_AB R15, RZ, R15 ;  /* 0x0000000fff0fe23e */ /* 0x000fe400000000ff */
[----:B------:R-:W-:-:S02]  /*6580*/  @!P5 F2FP.F16.F32.PACK_AB R47, RZ, R47 ;  /* 0x0000002fff2fd23e */ /* 0x000fc400000000ff */
[----:B------:R-:W-:Y:S01]  /*6590*/  LEA.HI.X R5, R5, UR7, R12, 0x1, P4 ;  /* 0x0000000705057c11 */ /* 0x000fe2000a0f0c0c */
[----:B------:R0:W-:Y:S01]  /*65a0*/  @!P6 STG.E.U16 desc[UR8][R2.64+0x4], R15 ;  /* 0x0000040f0200e986 */ /* 0x0001e2000c101508 */
[----:B------:R-:W-:Y:S02]  /*65b0*/  @!P3 F2FP.F16.F32.PACK_AB R38, RZ, R38 ;  /* 0x00000026ff26b23e */ /* 0x000fe400000000ff */
[----:B------:R-:W-:Y:S01]  /*65c0*/  @!P2 F2FP.F16.F32.PACK_AB R40, RZ, R40 ;  /* 0x00000028ff28a23e */ /* 0x000fe200000000ff */
[----:B------:R0:W-:Y:S04]  /*65d0*/  @!P5 STG.E.U16 desc[UR8][R2.64+0x6], R47 ;  /* 0x0000062f0200d986 */ /* 0x0001e8000c101508 */
[----:B------:R0:W-:Y:S04]  /*65e0*/  @!P1 STG.E.U16 desc[UR8][R6.64], R43 ;  /* 0x0000002b06009986 */ /* 0x0001e8000c101508 */
[----:B------:R0:W-:Y:S04]  /*65f0*/  @!P3 STG.E.U16 desc[UR8][R4.64+0x2], R38 ;  /* 0x000002260400b986 */ /* 0x0001e8000c101508 */
[----:B------:R0:W-:Y:S01]  /*6600*/  @!P2 STG.E.U16 desc[UR8][R4.64+0x4], R40 ;  /* 0x000004280400a986 */ /* 0x0001e2000c101508 */
[----:B------:R-:W-:Y:S05]  /*6610*/  @P0 EXIT ;  /* 0x000000000000094d */ /* 0x000fea0003800000 */
[----:B------:R-:W-:-:S05]  /*6620*/  F2FP.F16.F32.PACK_AB R17, RZ, R17 ;  /* 0x00000011ff11723e */ /* 0x000fca00000000ff */
[----:B------:R-:W-:Y:S01]  /*6630*/  STG.E.U16 desc[UR8][R4.64+0x6], R17 ;  /* 0x0000061104007986 */ /* 0x000fe2000c101508 */
[----:B------:R-:W-:Y:S05]  /*6640*/  EXIT ;  /* 0x000000000000794d */ /* 0x000fea0003800000 */
.L_x_211:
        /* <DEDUP_REMOVED lines=11> */
.L_x_218:


//--------------------- .nv.shared._Z40blockwise_fp8_moe_gemm_transposed_kernelI13__nv_bfloat1614__nv_bfloat162EvPKT_PK13__nv_fp8_e4m3PKfPKiSB_S9_PS2_iiiiiiiii --------------------------
	.section	.nv.shared._Z40blockwise_fp8_moe_gemm_transposed_kernelI13__nv_bfloat1614__nv_bfloat162EvPKT_PK13__nv_fp8_e4m3PKfPKiSB_S9_PS2_iiiiiiiii,"aw",@nobits
	.sectionflags	@""
	.align	2
.nv.shared._Z40blockwise_fp8_moe_gemm_transposed_kernelI13__nv_bfloat1614__nv_bfloat162EvPKT_PK13__nv_fp8_e4m3PKfPKiSB_S9_PS2_iiiiiiiii:
	.zero		9344


//--------------------- .nv.shared.reserved.0     --------------------------
	.section	.nv.shared.reserved.0,"aw",@nobits
	.weak		__nv_reservedSMEM_offset_0_alias
	.size		__nv_reservedSMEM_offset_0_alias, 0, 64
	.other		__nv_reservedSMEM_offset_0_alias,@"STO_CUDA_RESERVED_SHARED STV_DEFAULT"
__nv_reservedSMEM_offset_0_alias:
	.zero		0
	.zero		64


//--------------------- .nv.shared._Z40blockwise_fp8_moe_gemm_transposed_kernelI6__half7__half2EvPKT_PK13__nv_fp8_e4m3PKfPKiSB_S9_PS2_iiiiiiiii --------------------------
	.section	.nv.shared._Z40blockwise_fp8_moe_gemm_transposed_kernelI6__half7__half2EvPKT_PK13__nv_fp8_e4m3PKfPKiSB_S9_PS2_iiiiiiiii,"aw",@nobits
	.sectionflags	@""
	.align	2
.nv.shared._Z40blockwise_fp8_moe_gemm_transposed_kernelI6__half7__half2EvPKT_PK13__nv_fp8_e4m3PKfPKiSB_S9_PS2_iiiiiiiii:
	.zero		9344


//--------------------- .nv.shared._Z29blockwise_fp8_moe_gemm_kernelI13__nv_bfloat1614__nv_bfloat162EvPKT_PK13__nv_fp8_e4m3PKfPKiSB_S9_PS2_iiiiiiiii --------------------------
	.section	.nv.shared._Z29blockwise_fp8_moe_gemm_kernelI13__nv_bfloat1614__nv_bfloat162EvPKT_PK13__nv_fp8_e4m3PKfPKiSB_S9_PS2_iiiiiiiii,"aw",@nobits
	.sectionflags	@""
	.align	2
.nv.shared._Z29blockwise_fp8_moe_gemm_kernelI13__nv_bfloat1614__nv_bfloat162EvPKT_PK13__nv_fp8_e4m3PKfPKiSB_S9_PS2_iiiiiiiii:
	.zero		9344


//--------------------- .nv.shared._Z29blockwise_fp8_moe_gemm_kernelI6__half7__half2EvPKT_PK13__nv_fp8_e4m3PKfPKiSB_S9_PS2_iiiiiiiii --------------------------
	.section	.nv.shared._Z29blockwise_fp8_moe_gemm_kernelI6__half7__half2EvPKT_PK13__nv_fp8_e4m3PKfPKiSB_S9_PS2_iiiiiiiii,"aw",@nobits
	.sectionflags	@""
	.align	2
.nv.shared._Z29blockwise_fp8_moe_gemm_kernelI6__half7__half2EvPKT_PK13__nv_fp8_e4m3PKfPKiSB_S9_PS2_iiiiiiiii:
	.zero		9344


//--------------------- .nv.shared._Z25blockwise_fp8_gemm_kernelIfEvPKT_PK13__nv_fp8_e4m3PKfPS0_iiiiii --------------------------
	.section	.nv.shared._Z25blockwise_fp8_gemm_kernelIfEvPKT_PK13__nv_fp8_e4m3PKfPS0_iiiiii,"aw",@nobits
	.sectionflags	@""
	.align	4
.nv.shared._Z25blockwise_fp8_gemm_kernelIfEvPKT_PK13__nv_fp8_e4m3PKfPS0_iiiiii:
	.zero		17920


//--------------------- .nv.shared._Z25blockwise_fp8_gemm_kernelI13__nv_bfloat16EvPKT_PK13__nv_fp8_e4m3PKfPS1_iiiiii --------------------------
	.section	.nv.shared._Z25blockwise_fp8_gemm_kernelI13__nv_bfloat16EvPKT_PK13__nv_fp8_e4m3PKfPS1_iiiiii,"aw",@nobits
	.sectionflags	@""
	.align	2
.nv.shared._Z25blockwise_fp8_gemm_kernelI13__nv_bfloat16EvPKT_PK13__nv_fp8_e4m3PKfPS1_iiiiii:
	.zero		9472


//--------------------- .nv.shared._Z25blockwise_fp8_gemm_kernelI6__halfEvPKT_PK13__nv_fp8_e4m3PKfPS1_iiiiii --------------------------
	.section	.nv.shared._Z25blockwise_fp8_gemm_kernelI6__halfEvPKT_PK13__nv_fp8_e4m3PKfPS1_iiiiii,"aw",@nobits
	.sectionflags	@""
	.align	2
.nv.shared._Z25blockwise_fp8_gemm_kernelI6__halfEvPKT_PK13__nv_fp8_e4m3PKfPS1_iiiiii:
	.zero		9472


//--------------------- .nv.constant0._Z40blockwise_fp8_moe_gemm_transposed_kernelI13__nv_bfloat1614__nv_bfloat162EvPKT_PK13__nv_fp8_e4m3PKfPKiSB_S9_PS2_iiiiiiiii --------------------------
	.section	.nv.constant0._Z40blockwise_fp8_moe_gemm_transposed_kernelI13__nv_bfloat1614__nv_bfloat162EvPKT_PK13__nv_fp8_e4m3PKfPKiSB_S9_PS2_iiiiiiiii,"a",@progbits
	.sectionflags	@""
	.align	4
.nv.constant0._Z40blockwise_fp8_moe_gemm_transposed_kernelI13__nv_bfloat1614__nv_bfloat162EvPKT_PK13__nv_fp8_e4m3PKfPKiSB_S9_PS2_iiiiiiiii:
	.zero		988


//--------------------- .nv.constant0._Z40blockwise_fp8_moe_gemm_transposed_kernelI6__half7__half2EvPKT_PK13__nv_fp8_e4m3PKfPKiSB_S9_PS2_iiiiiiiii --------------------------
	.section	.nv.constant0._Z40blockwise_fp8_moe_gemm_transposed_kernelI6__half7__half2EvPKT_PK13__nv_fp8_e4m3PKfPKiSB_S9_PS2_iiiiiiiii,"a",@progbits
	.sectionflags	@""
	.align	4
.nv.constant0._Z40blockwise_fp8_moe_gemm_transposed_kernelI6__half7__half2EvPKT_PK13__nv_fp8_e4m3PKfPKiSB_S9_PS2_iiiiiiiii:
	.zero		988


//--------------------- .nv.constant0._Z29blockwise_fp8_moe_gemm_kernelI13__nv_bfloat1614__nv_bfloat162EvPKT_PK13__nv_fp8_e4m3PKfPKiSB_S9_PS2_iiiiiiiii --------------------------
	.section	.nv.constant0._Z29blockwise_fp8_moe_gemm_kernelI13__nv_bfloat1614__nv_bfloat162EvPKT_PK13__nv_fp8_e4m3PKfPKiSB_S9_PS2_iiiiiiiii,"a",@progbits
	.sectionflags	@""
	.align	4
.nv.constant0._Z29blockwise_fp8_moe_gemm_kernelI13__nv_bfloat1614__nv_bfloat162EvPKT_PK13__nv_fp8_e4m3PKfPKiSB_S9_PS2_iiiiiiiii:
	.zero		988


//--------------------- .nv.constant0._Z29blockwise_fp8_moe_gemm_kernelI6__half7__half2EvPKT_PK13__nv_fp8_e4m3PKfPKiSB_S9_PS2_iiiiiiiii --------------------------
	.section	.nv.constant0._Z29blockwise_fp8_moe_gemm_kernelI6__half7__half2EvPKT_PK13__nv_fp8_e4m3PKfPKiSB_S9_PS2_iiiiiiiii,"a",@progbits
	.sectionflags	@""
	.align	4
.nv.constant0._Z29blockwise_fp8_moe_gemm_kernelI6__half7__half2EvPKT_PK13__nv_fp8_e4m3PKfPKiSB_S9_PS2_iiiiiiiii:
	.zero		988


//--------------------- .nv.constant0._Z25blockwise_fp8_gemm_kernelIfEvPKT_PK13__nv_fp8_e4m3PKfPS0_iiiiii --------------------------
	.section	.nv.constant0._Z25blockwise_fp8_gemm_kernelIfEvPKT_PK13__nv_fp8_e4m3PKfPS0_iiiiii,"a",@progbits
	.sectionflags	@""
	.align	4
.nv.constant0._Z25blockwise_fp8_gemm_kernelIfEvPKT_PK13__nv_fp8_e4m3PKfPS0_iiiiii:
	.zero		952


//--------------------- .nv.constant0._Z25blockwise_fp8_gemm_kernelI13__nv_bfloat16EvPKT_PK13__nv_fp8_e4m3PKfPS1_iiiiii --------------------------
	.section	.nv.constant0._Z25blockwise_fp8_gemm_kernelI13__nv_bfloat16EvPKT_PK13__nv_fp8_e4m3PKfPS1_iiiiii,"a",@progbits
	.sectionflags	@""
	.align	4
.nv.constant0._Z25blockwise_fp8_gemm_kernelI13__nv_bfloat16EvPKT_PK13__nv_fp8_e4m3PKfPS1_iiiiii:
	.zero		952


//--------------------- .nv.constant0._Z25blockwise_fp8_gemm_kernelI6__halfEvPKT_PK13__nv_fp8_e4m3PKfPS1_iiiiii --------------------------
	.section	.nv.constant0._Z25blockwise_fp8_gemm_kernelI6__halfEvPKT_PK13__nv_fp8_e4m3PKfPS1_iiiiii,"a",@progbits
	.sectionflags	@""
	.align	4
.nv.constant0._Z25blockwise_fp8_gemm_kernelI6__halfEvPKT_PK13__nv_fp8_e4m3PKfPS1_iiiiii:
	.zero		952


//--------------------- SYMBOLS --------------------------

	.type		.nv.reservedSmem.offset0,@object
	.size		.nv.reservedSmem.offset0,0x4
	.type		.nv.reservedSmem.cap,@object
	.size		.nv.reservedSmem.cap,0x4
